def matmul_kernel(
    a_ptr,
    b_ptr,
    c_ptr,
    M,
    N,
    K,
    stride_am,
    stride_ak,
    stride_bk,
    stride_bn,
    stride_cm,
    stride_cn,
    BLOCK_M: tl.constexpr,
    BLOCK_N: tl.constexpr,
    BLOCK_K: tl.constexpr,
    GROUP_M: tl.constexpr,
):
    pid = tl.program_id(axis=0)
    num_pid_m = tl.cdiv(M, BLOCK_M)
    num_pid_n = tl.cdiv(N, BLOCK_N)
    num_pid_in_group = GROUP_M * num_pid_n
    group_id = pid // num_pid_in_group
    first_pid_m = group_id * GROUP_M
    group_size_m = min(num_pid_m - first_pid_m, GROUP_M)
    pid_m = first_pid_m + ((pid % num_pid_in_group) % group_size_m)
    pid_n = (pid % num_pid_in_group) // group_size_m

    offs_am = (pid_m * BLOCK_M + tl.arange(0, BLOCK_M)) % M
    offs_bn = (pid_n * BLOCK_N + tl.arange(0, BLOCK_N)) % N
    offs_k = tl.arange(0, BLOCK_K)
    a_ptrs = a_ptr + offs_am[:, None] * stride_am + offs_k[None, :] * stride_ak
    b_ptrs = b_ptr + offs_k[:, None] * stride_bk + offs_bn[None, :] * stride_bn

    acc = tl.zeros((BLOCK_M, BLOCK_N), dtype=tl.float32)
    for kk in range(0, tl.cdiv(K, BLOCK_K)):
        a = tl.load(a_ptrs, mask=offs_k[None, :] < K - kk * BLOCK_K, other=0.0)
        b = tl.load(b_ptrs, mask=offs_k[:, None] < K - kk * BLOCK_K, other=0.0)
        acc = tl.dot(a, b, acc)
        a_ptrs += BLOCK_K * stride_ak
        b_ptrs += BLOCK_K * stride_bk

    c = acc.to(c_ptr.dtype.element_ty)
    offs_cm = pid_m * BLOCK_M + tl.arange(0, BLOCK_M)
    offs_cn = pid_n * BLOCK_N + tl.arange(0, BLOCK_N)
    c_ptrs = c_ptr + offs_cm[:, None] * stride_cm + offs_cn[None, :] * stride_cn
    mask = (offs_cm[:, None] < M) & (offs_cn[None, :] < N)
    tl.store(c_ptrs, c, mask=mask)

# config = {"BLOCK_K": 32, "BLOCK_M": 256, "BLOCK_N": 256, "GROUP_M": 8, "arch": "sm_100", "dtype": "fp8e4m3", "num_ctas": 1, "num_stages": 2, "num_warps": 2}
# arch = sm_100


// ===== COMPILED SASS (sm_100a) =====

	.target	sm_100a

	.elftype	@"ET_EXEC"


//--------------------- .note.nv.tkinfo           --------------------------
	.section	.note.nv.tkinfo,"",@"SHT_NOTE"
	.sectionflags	@"SHF_NOTE_NV_TKINFO"
	.tkinfo
        /*0018*/ 	.word	0x00000081
        /*0030*/ 	.string	""
        /*0030*/ 	.string	"ptxas-blackwell"
        /*0030*/ 	.string	"Cuda compilation tools, release 12.9, V12.9.86"
        /*0030*/ 	.string	"Build cuda_12.9.r12.9/compiler.36037853_0"
        /*0030*/ 	.string	"-v  -suppress-debug-info  -lineinfo  -arch sm_100a "



//--------------------- .note.nv.cuver            --------------------------
	.section	.note.nv.cuver,"",@"SHT_NOTE"
	.sectionflags	@"SHF_NOTE_NV_CUVER"
        /*0018*/ 	.short	0x0001
        /*001a*/ 	.short	0x0064
        /*001c*/ 	.short	0x0001
        /*001e*/ 	.short	0x0000
        /*0020*/ 	.short	0x0001
        /*0022*/ 	.short	0x0000


//--------------------- .nv.info                  --------------------------
	.section	.nv.info,"",@"SHT_CUDA_INFO"
	.align	4


	//----- nvinfo : EIATTR_REGCOUNT
	.align		4
        /*0000*/ 	.byte	0x04, 0x2f
        /*0002*/ 	.short	(.L_1 - .L_0)
	.align		4
.L_0:
        /*0004*/ 	.word	index@(matmul_kernel)
        /*0008*/ 	.word	0x00000020


	//----- nvinfo : EIATTR_FRAME_SIZE
	.align		4
.L_1:
        /*000c*/ 	.byte	0x04, 0x11
        /*000e*/ 	.short	(.L_3 - .L_2)
	.align		4
.L_2:
        /*0010*/ 	.word	index@(matmul_kernel)
        /*0014*/ 	.word	0x00004368


	//----- nvinfo : EIATTR_MIN_STACK_SIZE
	.align		4
.L_3:
        /*0018*/ 	.byte	0x04, 0x12
        /*001a*/ 	.short	(.L_5 - .L_4)
	.align		4
.L_4:
        /*001c*/ 	.word	index@(matmul_kernel)
        /*0020*/ 	.word	0x00004368
.L_5:


//--------------------- .nv.info.matmul_kernel    --------------------------
	.section	.nv.info.matmul_kernel,"",@"SHT_CUDA_INFO"
	.sectionflags	@""
	.align	4


	//----- nvinfo : EIATTR_CUDA_API_VERSION
	.align		4
        /*0000*/ 	.byte	0x04, 0x37
        /*0002*/ 	.short	(.L_7 - .L_6)
.L_6:
        /*0004*/ 	.word	0x00000081


	//----- nvinfo : EIATTR_KPARAM_INFO
	.align		4
.L_7:
        /*0008*/ 	.byte	0x04, 0x17
        /*000a*/ 	.short	(.L_9 - .L_8)
.L_8:
        /*000c*/ 	.word	0x00000000
        /*0010*/ 	.short	0x000d
        /*0012*/ 	.short	0x0048
        /*0014*/ 	.byte	0x00, 0xf4, 0x21, 0x00


	//----- nvinfo : EIATTR_KPARAM_INFO
	.align		4
.L_9:
        /*0018*/ 	.byte	0x04, 0x17
        /*001a*/ 	.short	(.L_11 - .L_10)
.L_10:
        /*001c*/ 	.word	0x00000000
        /*0020*/ 	.short	0x000c
        /*0022*/ 	.short	0x0040
        /*0024*/ 	.byte	0x00, 0xf4, 0x21, 0x00


	//----- nvinfo : EIATTR_KPARAM_INFO
	.align		4
.L_11:
        /*0028*/ 	.byte	0x04, 0x17
        /*002a*/ 	.short	(.L_13 - .L_12)
.L_12:
        /*002c*/ 	.word	0x00000000
        /*0030*/ 	.short	0x000b
        /*0032*/ 	.short	0x0038
        /*0034*/ 	.byte	0x00, 0xf0, 0x11, 0x00


	//----- nvinfo : EIATTR_KPARAM_INFO
	.align		4
.L_13:
        /*0038*/ 	.byte	0x04, 0x17
        /*003a*/ 	.short	(.L_15 - .L_14)
.L_14:
        /*003c*/ 	.word	0x00000000
        /*0040*/ 	.short	0x000a
        /*0042*/ 	.short	0x0034
        /*0044*/ 	.byte	0x00, 0xf0, 0x11, 0x00


	//----- nvinfo : EIATTR_KPARAM_INFO
	.align		4
.L_15:
        /*0048*/ 	.byte	0x04, 0x17
        /*004a*/ 	.short	(.L_17 - .L_16)
.L_16:
        /*004c*/ 	.word	0x00000000
        /*0050*/ 	.short	0x0009
        /*0052*/ 	.short	0x0030
        /*0054*/ 	.byte	0x00, 0xf0, 0x11, 0x00


	//----- nvinfo : EIATTR_KPARAM_INFO
	.align		4
.L_17:
        /*0058*/ 	.byte	0x04, 0x17
        /*005a*/ 	.short	(.L_19 - .L_18)
.L_18:
        /*005c*/ 	.word	0x00000000
        /*0060*/ 	.short	0x0008
        /*0062*/ 	.short	0x002c
        /*0064*/ 	.byte	0x00, 0xf0, 0x11, 0x00


	//----- nvinfo : EIATTR_KPARAM_INFO
	.align		4
.L_19:
        /*0068*/ 	.byte	0x04, 0x17
        /*006a*/ 	.short	(.L_21 - .L_20)
.L_20:
        /*006c*/ 	.word	0x00000000
        /*0070*/ 	.short	0x0007
        /*0072*/ 	.short	0x0028
        /*0074*/ 	.byte	0x00, 0xf0, 0x11, 0x00


	//----- nvinfo : EIATTR_KPARAM_INFO
	.align		4
.L_21:
        /*0078*/ 	.byte	0x04, 0x17
        /*007a*/ 	.short	(.L_23 - .L_22)
.L_22:
        /*007c*/ 	.word	0x00000000
        /*0080*/ 	.short	0x0006
        /*0082*/ 	.short	0x0024
        /*0084*/ 	.byte	0x00, 0xf0, 0x11, 0x00


	//----- nvinfo : EIATTR_KPARAM_INFO
	.align		4
.L_23:
        /*0088*/ 	.byte	0x04, 0x17
        /*008a*/ 	.short	(.L_25 - .L_24)
.L_24:
        /*008c*/ 	.word	0x00000000
        /*0090*/ 	.short	0x0005
        /*0092*/ 	.short	0x0020
        /*0094*/ 	.byte	0x00, 0xf0, 0x11, 0x00


	//----- nvinfo : EIATTR_KPARAM_INFO
	.align		4
.L_25:
        /*0098*/ 	.byte	0x04, 0x17
        /*009a*/ 	.short	(.L_27 - .L_26)
.L_26:
        /*009c*/ 	.word	0x00000000
        /*00a0*/ 	.short	0x0004
        /*00a2*/ 	.short	0x001c
        /*00a4*/ 	.byte	0x00, 0xf0, 0x11, 0x00


	//----- nvinfo : EIATTR_KPARAM_INFO
	.align		4
.L_27:
        /*00a8*/ 	.byte	0x04, 0x17
        /*00aa*/ 	.short	(.L_29 - .L_28)
.L_28:
        /*00ac*/ 	.word	0x00000000
        /*00b0*/ 	.short	0x0003
        /*00b2*/ 	.short	0x0018
        /*00b4*/ 	.byte	0x00, 0xf0, 0x11, 0x00


	//----- nvinfo : EIATTR_KPARAM_INFO
	.align		4
.L_29:
        /*00b8*/ 	.byte	0x04, 0x17
        /*00ba*/ 	.short	(.L_31 - .L_30)
.L_30:
        /*00bc*/ 	.word	0x00000000
        /*00c0*/ 	.short	0x0002
        /*00c2*/ 	.short	0x0010
        /*00c4*/ 	.byte	0x00, 0xf4, 0x21, 0x00


	//----- nvinfo : EIATTR_KPARAM_INFO
	.align		4
.L_31:
        /*00c8*/ 	.byte	0x04, 0x17
        /*00ca*/ 	.short	(.L_33 - .L_32)
.L_32:
        /*00cc*/ 	.word	0x00000000
        /*00d0*/ 	.short	0x0001
        /*00d2*/ 	.short	0x0008
        /*00d4*/ 	.byte	0x00, 0xf4, 0x21, 0x00


	//----- nvinfo : EIATTR_KPARAM_INFO
	.align		4
.L_33:
        /*00d8*/ 	.byte	0x04, 0x17
        /*00da*/ 	.short	(.L_35 - .L_34)
.L_34:
        /*00dc*/ 	.word	0x00000000
        /*00e0*/ 	.short	0x0000
        /*00e2*/ 	.short	0x0000
        /*00e4*/ 	.byte	0x00, 0xf4, 0x21, 0x00


	//----- nvinfo : EIATTR_SPARSE_MMA_MASK
	.align		4
.L_35:
        /*00e8*/ 	.byte	0x03, 0x50
        /*00ea*/ 	.short	0x0000


	//----- nvinfo : EIATTR_MAXREG_COUNT
	.align		4
        /*00ec*/ 	.byte	0x03, 0x1b
        /*00ee*/ 	.short	0x00ff


	//----- nvinfo : EIATTR_NUM_BARRIERS
	.align		4
        /*00f0*/ 	.byte	0x02, 0x4c
        /*00f2*/ 	.byte	0x01
	.zero		1


	//----- nvinfo : EIATTR_ANNOTATIONS
	.align		4
        /*00f4*/ 	.byte	0x04, 0x55
        /*00f6*/ 	.short	(.L_37 - .L_36)


	//   ....[0]....
.L_36:
        /*00f8*/ 	.word	0x00000001
        /*00fc*/ 	.byte	0x50, 0x00, 0x00, 0x00, 0x01, 0x00, 0x00, 0x00, 0x90, 0x00, 0x00, 0x00, 0x01, 0x00, 0x00, 0x00
        /* <DEDUP_REMOVED lines=2423> */
        /*987c*/ 	.byte	0x10, 0x2f, 0x02, 0x00, 0x01, 0x00, 0x00, 0x00, 0x30, 0x2f, 0x02, 0x00


	//----- nvinfo : EIATTR_VRC_CTA_INIT_COUNT
	.align		4
.L_37:
        /*9888*/ 	.byte	0x02, 0x4a
	.zero		1
	.zero		1


	//----- nvinfo : EIATTR_EXIT_INSTR_OFFSETS
	.align		4
        /*988c*/ 	.byte	0x04, 0x1c
        /*988e*/ 	.short	(.L_39 - .L_38)


	//   ....[0]....
.L_38:
        /*9890*/ 	.word	0x000a5c10


	//   ....[1]....
        /*9894*/ 	.word	0x000a5c30


	//----- nvinfo : EIATTR_REQNTID
	.align		4
.L_39:
        /*9898*/ 	.byte	0x04, 0x10
        /*989a*/ 	.short	(.L_41 - .L_40)
.L_40:
        /*989c*/ 	.word	0x00000040
        /*98a0*/ 	.word	0x00000001
        /*98a4*/ 	.word	0x00000001


	//----- nvinfo : EIATTR_CBANK_PARAM_SIZE
	.align		4
.L_41:
        /*98a8*/ 	.byte	0x03, 0x19
        /*98aa*/ 	.short	0x0050


	//----- nvinfo : EIATTR_PARAM_CBANK
	.align		4
        /*98ac*/ 	.byte	0x04, 0x0a
        /*98ae*/ 	.short	(.L_43 - .L_42)
	.align		4
.L_42:
        /*98b0*/ 	.word	index@(.nv.constant0.matmul_kernel)
        /*98b4*/ 	.short	0x0380
        /*98b6*/ 	.short	0x0050


	//----- nvinfo : EIATTR_SW_WAR
	.align		4
.L_43:
        /*98b8*/ 	.byte	0x04, 0x36
        /*98ba*/ 	.short	(.L_45 - .L_44)
.L_44:
        /*98bc*/ 	.word	0x00000008
.L_45:


//--------------------- .nv.compat                --------------------------
	.section	.nv.compat,"",@"SHT_CUDA_COMPAT_INFO"
	.align	4
        /*0000*/ 	.byte	0x02, 0x02, 0x02, 0x00, 0x02, 0x05, 0x05, 0x00, 0x02, 0x03, 0x00, 0x00, 0x02, 0x06, 0x01, 0x00


//--------------------- .nv.callgraph             --------------------------
	.section	.nv.callgraph,"",@"SHT_CUDA_CALLGRAPH"
	.align	4
	.sectionentsize	8
	.align		4
        /*0000*/ 	.word	0x00000000
	.align		4
        /*0004*/ 	.word	0xffffffff
	.align		4
        /*0008*/ 	.word	0x00000000
	.align		4
        /*000c*/ 	.word	0xfffffffe
	.align		4
        /*0010*/ 	.word	0x00000000
	.align		4
        /*0014*/ 	.word	0xfffffffd
	.align		4
        /*0018*/ 	.word	0x00000000
	.align		4
        /*001c*/ 	.word	0xfffffffc


//--------------------- .text.matmul_kernel       --------------------------
	.section	.text.matmul_kernel,"ax",@progbits
	.align	128
        .global         matmul_kernel
        .type           matmul_kernel,@function
        .size           matmul_kernel,(.L_x_3 - matmul_kernel)
        .other          matmul_kernel,@"STO_CUDA_ENTRY STV_DEFAULT"
matmul_kernel:
.text.matmul_kernel:
[----:B------:R-:W0:Y:S02]  /*0000*/  LDC R1, c[0x0][0x37c] ;  /* 0x0000df00ff017b82 */ /* 0x000e240000000800 */
[----:B0-----:R-:W-:-:S06]  /*0010*/  VIADD R1, R1, 0xffffbc98 ;  /* 0xffffbc9801017836 */ /* 0x001fcc0000000000 */
[----:B------:R-:W0:Y:S01]  /*0020*/  LDC.64 R28, c[0x0][0x398] ;  /* 0x0000e600ff1c7b82 */ /* 0x000e220000000a00 */
[----:B------:R-:W1:Y:S01]  /*0030*/  S2R R14, SR_TID.X ;  /* 0x00000000000e7919 */ /* 0x000e620000002100 */
[----:B------:R-:W2:Y:S01]  /*0040*/  LDCU UR6, c[0x0][0x3a0] ;  /* 0x00007400ff0677ac */ /* 0x000ea20008000800 */
[----:B------:R3:W-:Y:S01]  /*0050*/  STL [R1+0xd0], RZ ;  /* 0x0000d0ff01007387 */ /* 0x0007e20000100800 */
[----:B------:R-:W-:Y:S01]  /*0060*/  UMOV UR8, 0x400 ;  /* 0x0000040000087882 */ /* 0x000fe20000000000 */
[----:B------:R-:W4:Y:S03]  /*0070*/  LDCU.64 UR44, c[0x0][0x358] ;  /* 0x00006b00ff2c77ac */ /* 0x000f260008000a00 */
[----:B------:R-:W5:Y:S01]  /*0080*/  S2UR UR5, SR_CgaCtaId ;  /* 0x00000000000579c3 */ /* 0x000f620000008800 */
[----:B------:R3:W-:Y:S04]  /*0090*/  STL [R1+0xd4], RZ ;  /* 0x0000d4ff01007387 */ /* 0x0007e80000100800 */
[----:B------:R3:W-:Y:S04]  /*00a0*/  STL [R1+0xd8], RZ ;  /* 0x0000d8ff01007387 */ /* 0x0007e80000100800 */
[----:B------:R3:W-:Y:S01]  /*00b0*/  STL [R1+0xdc], RZ ;  /* 0x0000dcff01007387 */ /* 0x0007e20000100800 */
[----:B--2---:R-:W-:-:S03]  /*00c0*/  UIADD3 UR6, UPT, UPT, UR6, 0x1f, URZ ;  /* 0x0000001f06067890 */ /* 0x004fc6000fffe0ff */
[----:B------:R3:W-:Y:S01]  /*00d0*/  STL [R1+0x100], RZ ;  /* 0x000100ff01007387 */ /* 0x0007e20000100800 */
[----:B0-----:R-:W-:-:S03]  /*00e0*/  VIADD R0, R29, 0xff ;  /* 0x000000ff1d007836 */ /* 0x001fc60000000000 */
[----:B------:R3:W-:Y:S01]  /*00f0*/  STL [R1+0x104], RZ ;  /* 0x000104ff01007387 */ /* 0x0007e20000100800 */
[----:B------:R-:W-:-:S03]  /*0100*/  UISETP.GE.AND UP0, UPT, UR6, 0x20, UPT ;  /* 0x000000200600788c */ /* 0x000fc6000bf06270 */
[----:B------:R3:W-:Y:S01]  /*0110*/  STL [R1+0x108], RZ ;  /* 0x000108ff01007387 */ /* 0x0007e20000100800 */
[----:B------:R-:W-:Y:S01]  /*0120*/  SHF.R.S32.HI R3, RZ, 0x1f, R0 ;  /* 0x0000001fff037819 */ /* 0x000fe20000011400 */
[----:B-----5:R-:W-:Y:S02]  /*0130*/  ULEA UR8, UR5, UR8, 0x18 ;  /* 0x0000000805087291 */ /* 0x020fe4000f8ec0ff */
[----:B------:R3:W-:Y:S01]  /*0140*/  STL [R1+0x10c], RZ ;  /* 0x00010cff01007387 */ /* 0x0007e20000100800 */
[----:B------:R-:W-:-:S03]  /*0150*/  LEA.HI R3, R3, R0, RZ, 0x8 ;  /* 0x0000000003037211 */ /* 0x000fc600078f40ff */
[----:B------:R3:W-:Y:S01]  /*0160*/  STL [R1+0xf0], RZ ;  /* 0x0000f0ff01007387 */ /* 0x0007e20000100800 */
[----:B------:R-:W-:-:S03]  /*0170*/  SHF.R.S32.HI R0, RZ, 0x8, R3 ;  /* 0x00000008ff007819 */ /* 0x000fc60000011403 */
[----:B------:R3:W-:Y:S02]  /*0180*/  STL [R1+0xf4], RZ ;  /* 0x0000f4ff01007387 */ /* 0x0007e40000100800 */
[----:B------:R-:W-:Y:S02]  /*0190*/  IMAD.SHL.U32 R0, R0, 0x8, RZ ;  /* 0x0000000800007824 */ /* 0x000fe400078e00ff */
[----:B------:R3:W-:Y:S03]  /*01a0*/  STL [R1+0xf8], RZ ;  /* 0x0000f8ff01007387 */ /* 0x0007e60000100800 */
[-C--:B------:R-:W-:Y:S01]  /*01b0*/  IABS R7, R0.reuse ;  /* 0x0000000000077213 */ /* 0x080fe20000000000 */
[----:B------:R3:W-:Y:S01]  /*01c0*/  STL [R1+0xfc], RZ ;  /* 0x0000fcff01007387 */ /* 0x0007e20000100800 */
[----:B------:R-:W-:Y:S02]  /*01d0*/  IABS R10, R0 ;  /* 0x00000000000a7213 */ /* 0x000fe40000000000 */
[----:B------:R-:W0:Y:S01]  /*01e0*/  I2F.RP R2, R7 ;  /* 0x0000000700027306 */ /* 0x000e220000209400 */
[----:B------:R3:W-:Y:S04]  /*01f0*/  STL [R1+0x120], RZ ;  /* 0x000120ff01007387 */ /* 0x0007e80000100800 */
[----:B------:R3:W-:Y:S04]  /*0200*/  STL [R1+0x124], RZ ;  /* 0x000124ff01007387 */ /* 0x0007e80000100800 */
[----:B------:R3:W-:Y:S04]  /*0210*/  STL [R1+0x128], RZ ;  /* 0x000128ff01007387 */ /* 0x0007e80000100800 */
[----:B------:R3:W-:Y:S01]  /*0220*/  STL [R1+0x12c], RZ ;  /* 0x00012cff01007387 */ /* 0x0007e20000100800 */
[----:B0-----:R-:W0:Y:S03]  /*0230*/  MUFU.RCP R2, R2 ;  /* 0x0000000200027308 */ /* 0x001e260000001000 */
[----:B------:R3:W-:Y:S04]  /*0240*/  STL [R1+0x140], RZ ;  /* 0x000140ff01007387 */ /* 0x0007e80000100800 */
[----:B------:R3:W-:Y:S04]  /*0250*/  STL [R1+0x144], RZ ;  /* 0x000144ff01007387 */ /* 0x0007e80000100800 */
[----:B------:R3:W-:Y:S04]  /*0260*/  STL [R1+0x148], RZ ;  /* 0x000148ff01007387 */ /* 0x0007e80000100800 */
[----:B------:R3:W-:Y:S01]  /*0270*/  STL [R1+0x14c], RZ ;  /* 0x00014cff01007387 */ /* 0x0007e20000100800 */
[----:B0-----:R-:W-:-:S03]  /*0280*/  VIADD R4, R2, 0xffffffe ;  /* 0x0ffffffe02047836 */ /* 0x001fc60000000000 */
[----:B------:R3:W-:Y:S01]  /*0290*/  STL [R1+0x160], RZ ;  /* 0x000160ff01007387 */ /* 0x0007e20000100800 */
[----:B------:R-:W-:Y:S01]  /*02a0*/  IMAD.MOV R2, RZ, RZ, -R10 ;  /* 0x000000ffff027224 */ /* 0x000fe200078e0a0a */
[----:B------:R0:W2:Y:S02]  /*02b0*/  F2I.FTZ.U32.TRUNC.NTZ R5, R4 ;  /* 0x0000000400057305 */ /* 0x0000a4000021f000 */
[----:B------:R3:W-:Y:S04]  /*02c0*/  STL [R1+0x164], RZ ;  /* 0x000164ff01007387 */ /* 0x0007e80000100800 */
[----:B------:R3:W-:Y:S04]  /*02d0*/  STL [R1+0x168], RZ ;  /* 0x000168ff01007387 */ /* 0x0007e80000100800 */
[----:B------:R3:W-:Y:S01]  /*02e0*/  STL [R1+0x16c], RZ ;  /* 0x00016cff01007387 */ /* 0x0007e20000100800 */
[----:B0-----:R-:W-:-:S03]  /*02f0*/  IMAD.MOV.U32 R4, RZ, RZ, RZ ;  /* 0x000000ffff047224 */ /* 0x001fc600078e00ff */
[----:B------:R3:W-:Y:S01]  /*0300*/  STL [R1+0x180], RZ ;  /* 0x000180ff01007387 */ /* 0x0007e20000100800 */
[----:B--2---:R-:W-:-:S03]  /*0310*/  IMAD.MOV R6, RZ, RZ, -R5 ;  /* 0x000000ffff067224 */ /* 0x004fc600078e0a05 */
[----:B------:R3:W-:Y:S01]  /*0320*/  STL [R1+0x184], RZ ;  /* 0x000184ff01007387 */ /* 0x0007e20000100800 */
[----:B------:R-:W-:-:S03]  /*0330*/  IMAD R9, R6, R7, RZ ;  /* 0x0000000706097224 */ /* 0x000fc600078e02ff */
[----:B------:R3:W-:Y:S01]  /*0340*/  STL [R1+0x188], RZ ;  /* 0x000188ff01007387 */ /* 0x0007e20000100800 */
[----:B------:R-:W-:-:S03]  /*0350*/  IMAD.HI.U32 R5, R5, R9, R4 ;  /* 0x0000000905057227 */ /* 0x000fc600078e0004 */
[----:B------:R3:W-:Y:S04]  /*0360*/  STL [R1+0x18c], RZ ;  /* 0x00018cff01007387 */ /* 0x0007e80000100800 */
        /* <DEDUP_REMOVED lines=740> */
[----:B------:R3:W-:Y:S01]  /*31b0*/  STL [R1+0x640], RZ ;  /* 0x000640ff01007387 */ /* 0x0007e20000100800 */
[----:B------:R-:W0:Y:S03]  /*31c0*/  S2R R3, SR_CTAID.X ;  /* 0x0000000000037919 */ /* 0x000e260000002500 */
        /* <DEDUP_REMOVED lines=8> */
[----:B0-----:R-:W-:-:S03]  /*3250*/  IABS R8, R3 ;  /* 0x0000000300087213 */ /* 0x001fc60000000000 */
[----:B------:R3:W-:Y:S02]  /*3260*/  STL [R1+0x624], RZ ;  /* 0x000624ff01007387 */ /* 0x0007e40000100800 */
[----:B------:R-:W-:Y:S02]  /*3270*/  IMAD.MOV.U32 R6, RZ, RZ, R8 ;  /* 0x000000ffff067224 */ /* 0x000fe400078e0008 */
[----:B------:R3:W-:Y:S02]  /*3280*/  STL [R1+0x628], RZ ;  /* 0x000628ff01007387 */ /* 0x0007e40000100800 */
[----:B------:R-:W-:Y:S02]  /*3290*/  IMAD.HI.U32 R5, R5, R6, RZ ;  /* 0x0000000605057227 */ /* 0x000fe400078e00ff */
[----:B------:R3:W-:Y:S02]  /*32a0*/  STL [R1+0x62c], RZ ;  /* 0x00062cff01007387 */ /* 0x0007e40000100800 */
[----:B------:R-:W-:-:S02]  /*32b0*/  IMAD R2, R5, R2, R6 ;  /* 0x0000000205027224 */ /* 0x000fc400078e0206 */
[----:B------:R3:W-:Y:S03]  /*32c0*/  STL [R1+0x610], RZ ;  /* 0x000610ff01007387 */ /* 0x0007e60000100800 */
[----:B------:R-:W-:Y:S01]  /*32d0*/  ISETP.GT.U32.AND P1, PT, R7, R2, PT ;  /* 0x000000020700720c */ /* 0x000fe20003f24070 */
[----:B------:R3:W-:Y:S04]  /*32e0*/  STL [R1+0x614], RZ ;  /* 0x000614ff01007387 */ /* 0x0007e80000100800 */
[----:B------:R3:W-:Y:S04]  /*32f0*/  STL [R1+0x618], RZ ;  /* 0x000618ff01007387 */ /* 0x0007e80000100800 */
[----:B------:R3:W-:Y:S04]  /*3300*/  STL [R1+0x61c], RZ ;  /* 0x00061cff01007387 */ /* 0x0007e80000100800 */
[----:B------:R3:W-:Y:S01]  /*3310*/  STL [R1+0x600], RZ ;  /* 0x000600ff01007387 */ /* 0x0007e20000100800 */
[----:B------:R-:W-:-:S02]  /*3320*/  @!P1 IMAD.IADD R2, R2, 0x1, -R7 ;  /* 0x0000000102029824 */ /* 0x000fc400078e0a07 */
[----:B------:R-:W-:Y:S01]  /*3330*/  @!P1 VIADD R5, R5, 0x1 ;  /* 0x0000000105059836 */ /* 0x000fe20000000000 */
[----:B------:R3:W-:Y:S01]  /*3340*/  STL [R1+0x604], RZ ;  /* 0x000604ff01007387 */ /* 0x0007e20000100800 */
[----:B------:R-:W-:Y:S02]  /*3350*/  ISETP.NE.AND P1, PT, R0, RZ, PT ;  /* 0x000000ff0000720c */ /* 0x000fe40003f25270 */
[----:B------:R-:W-:Y:S01]  /*3360*/  ISETP.GE.U32.AND P0, PT, R2, R7, PT ;  /* 0x000000070200720c */ /* 0x000fe20003f06070 */
[----:B------:R3:W-:Y:S01]  /*3370*/  STL [R1+0x608], RZ ;  /* 0x000608ff01007387 */ /* 0x0007e20000100800 */
[----:B------:R-:W-:-:S03]  /*3380*/  LOP3.LUT R2, R3, R0, RZ, 0x3c, !PT ;  /* 0x0000000003027212 */ /* 0x000fc600078e3cff */
[----:B------:R3:W-:Y:S01]  /*3390*/  STL [R1+0x60c], RZ ;  /* 0x00060cff01007387 */ /* 0x0007e20000100800 */
[----:B------:R-:W-:Y:S01]  /*33a0*/  ISETP.GE.AND P2, PT, R2, RZ, PT ;  /* 0x000000ff0200720c */ /* 0x000fe20003f46270 */
[----:B------:R-:W-:Y:S02]  /*33b0*/  VIADD R2, R28, 0xff ;  /* 0x000000ff1c027836 */ /* 0x000fe40000000000 */
[----:B------:R3:W-:Y:S04]  /*33c0*/  STL [R1+0x5f0], RZ ;  /* 0x0005f0ff01007387 */ /* 0x0007e80000100800 */
[----:B------:R3:W-:Y:S01]  /*33d0*/  STL [R1+0x5f4], RZ ;  /* 0x0005f4ff01007387 */ /* 0x0007e20000100800 */
[----:B------:R-:W-:-:S03]  /*33e0*/  @P0 VIADD R5, R5, 0x1 ;  /* 0x0000000105050836 */ /* 0x000fc60000000000 */
[----:B------:R3:W-:Y:S01]  /*33f0*/  STL [R1+0x5f8], RZ ;  /* 0x0005f8ff01007387 */ /* 0x0007e20000100800 */
[----:B------:R-:W-:Y:S01]  /*3400*/  IMAD.MOV.U32 R4, RZ, RZ, R5 ;  /* 0x000000ffff047224 */ /* 0x000fe200078e0005 */
[----:B------:R-:W-:Y:S02]  /*3410*/  SHF.R.S32.HI R5, RZ, 0x1f, R2 ;  /* 0x0000001fff057819 */ /* 0x000fe40000011402 */
[----:B------:R3:W-:Y:S01]  /*3420*/  STL [R1+0x5fc], RZ ;  /* 0x0005fcff01007387 */ /* 0x0007e20000100800 */
[----:B------:R-:W-:Y:S01]  /*3430*/  @!P2 IMAD.MOV R4, RZ, RZ, -R4 ;  /* 0x000000ffff04a224 */ /* 0x000fe200078e0a04 */
[----:B------:R-:W-:Y:S02]  /*3440*/  @!P1 LOP3.LUT R4, RZ, R0, RZ, 0x33, !PT ;  /* 0x00000000ff049212 */ /* 0x000fe400078e33ff */
[----:B------:R3:W-:Y:S01]  /*3450*/  STL [R1+0x5e0], RZ ;  /* 0x0005e0ff01007387 */ /* 0x0007e20000100800 */
[----:B------:R-:W-:Y:S02]  /*3460*/  LEA.HI R5, R5, R2, RZ, 0x8 ;  /* 0x0000000205057211 */ /* 0x000fe400078f40ff */
[----:B------:R-:W-:Y:S01]  /*3470*/  IMAD.SHL.U32 R2, R4, 0x8, RZ ;  /* 0x0000000804027824 */ /* 0x000fe200078e00ff */
[----:B------:R3:W-:Y:S01]  /*3480*/  STL [R1+0x5e4], RZ ;  /* 0x0005e4ff01007387 */ /* 0x0007e20000100800 */
[----:B------:R-:W-:-:S03]  /*3490*/  IMAD.MOV R4, RZ, RZ, -R4 ;  /* 0x000000ffff047224 */ /* 0x000fc600078e0a04 */
[----:B------:R3:W-:Y:S01]  /*34a0*/  STL [R1+0x5e8], RZ ;  /* 0x0005e8ff01007387 */ /* 0x0007e20000100800 */
[----:B------:R-:W-:Y:S01]  /*34b0*/  LEA.HI.SX32 R5, R5, -R2, 0x18 ;  /* 0x8000000205057211 */ /* 0x000fe200078fc2ff */
[----:B------:R-:W-:Y:S02]  /*34c0*/  IMAD R11, R0, R4, R3 ;  /* 0x00000004000b7224 */ /* 0x000fe400078e0203 */
[----:B------:R3:W-:Y:S01]  /*34d0*/  STL [R1+0x5ec], RZ ;  /* 0x0005ecff01007387 */ /* 0x0007e20000100800 */
[----:B------:R-:W-:Y:S01]  /*34e0*/  VIMNMX R6, PT, PT, R5, 0x8, PT ;  /* 0x0000000805067848 */ /* 0x000fe20003fe0100 */
[----:B------:R-:W-:Y:S02]  /*34f0*/  IMAD.MOV.U32 R4, RZ, RZ, RZ ;  /* 0x000000ffff047224 */ /* 0x000fe400078e00ff */
[----:B------:R3:W-:Y:S01]  /*3500*/  STL [R1+0x5d0], RZ ;  /* 0x0005d0ff01007387 */ /* 0x0007e20000100800 */
[-C--:B------:R-:W-:Y:S02]  /*3510*/  IABS R8, R6.reuse ;  /* 0x0000000600087213 */ /* 0x080fe40000000000 */
[----:B------:R-:W-:Y:S01]  /*3520*/  IABS R0, R6 ;  /* 0x0000000600007213 */ /* 0x000fe20000000000 */
[----:B------:R3:W-:Y:S01]  /*3530*/  STL [R1+0x5d4], RZ ;  /* 0x0005d4ff01007387 */ /* 0x0007e20000100800 */
[----:B------:R-:W0:Y:S03]  /*3540*/  I2F.RP R7, R8 ;  /* 0x0000000800077306 */ /* 0x000e260000209400 */
        /* <DEDUP_REMOVED lines=10> */
[----:B------:R3:W-:Y:S04]  /*35f0*/  STL [R1+0x5b8], RZ ;  /* 0x0005b8ff01007387 */ /* 0x0007e80000100800 */
[----:B------:R3:W-:Y:S01]  /*3600*/  STL [R1+0x5bc], RZ ;  /* 0x0005bcff01007387 */ /* 0x0007e20000100800 */
[----:B------:R-:W0:Y:S03]  /*3610*/  F2I.FTZ.U32.TRUNC.NTZ R5, R5 ;  /* 0x0000000500057305 */ /* 0x000e26000021f000 */
[----:B------:R3:W-:Y:S04]  /*3620*/  STL [R1+0x5a0], RZ ;  /* 0x0005a0ff01007387 */ /* 0x0007e80000100800 */
[----:B------:R3:W-:Y:S04]  /*3630*/  STL [R1+0x5a4], RZ ;  /* 0x0005a4ff01007387 */ /* 0x0007e80000100800 */
[----:B------:R3:W-:Y:S04]  /*3640*/  STL [R1+0x5a8], RZ ;  /* 0x0005a8ff01007387 */ /* 0x0007e80000100800 */
[----:B------:R3:W-:Y:S01]  /*3650*/  STL [R1+0x5ac], RZ ;  /* 0x0005acff01007387 */ /* 0x0007e20000100800 */
[----:B0-----:R-:W-:-:S03]  /*3660*/  IMAD.MOV R9, RZ, RZ, -R5 ;  /* 0x000000ffff097224 */ /* 0x001fc600078e0a05 */
[----:B------:R3:W-:Y:S01]  /*3670*/  STL [R1+0x590], RZ ;  /* 0x000590ff01007387 */ /* 0x0007e20000100800 */
[----:B------:R-:W-:Y:S01]  /*3680*/  IMAD.MOV.U32 R3, RZ, RZ, R9 ;  /* 0x000000ffff037224 */ /* 0x000fe200078e0009 */
[----:B------:R-:W-:Y:S02]  /*3690*/  IABS R9, R11 ;  /* 0x0000000b00097213 */ /* 0x000fe40000000000 */
[----:B------:R3:W-:Y:S01]  /*36a0*/  STL [R1+0x594], RZ ;  /* 0x000594ff01007387 */ /* 0x0007e20000100800 */
[----:B------:R-:W-:-:S03]  /*36b0*/  IMAD R3, R3, R8, RZ ;  /* 0x0000000803037224 */ /* 0x000fc600078e02ff */
[----:B------:R3:W-:Y:S01]  /*36c0*/  STL [R1+0x598], RZ ;  /* 0x000598ff01007387 */ /* 0x0007e20000100800 */
[----:B------:R-:W-:-:S03]  /*36d0*/  IMAD.HI.U32 R4, R5, R3, R4 ;  /* 0x0000000305047227 */ /* 0x000fc600078e0004 */
[----:B------:R3:W-:Y:S01]  /*36e0*/  STL [R1+0x59c], RZ ;  /* 0x00059cff01007387 */ /* 0x0007e20000100800 */
[----:B------:R-:W-:Y:S02]  /*36f0*/  IMAD.MOV R3, RZ, RZ, -R0 ;  /* 0x000000ffff037224 */ /* 0x000fe400078e0a00 */
[----:B------:R-:W-:Y:S01]  /*3700*/  IMAD.HI.U32 R0, R4, R9, RZ ;  /* 0x0000000904007227 */ /* 0x000fe200078e00ff */
[----:B------:R3:W-:Y:S01]  /*3710*/  STL [R1+0x580], RZ ;  /* 0x000580ff01007387 */ /* 0x0007e20000100800 */
[----:B-1----:R-:W-:Y:S02]  /*3720*/  LOP3.LUT R4, R14, 0x20, RZ, 0xc0, !PT ;  /* 0x000000200e047812 */ /* 0x002fe400078ec0ff */
[----:B------:R-:W-:Y:S01]  /*3730*/  IMAD R3, R0, R3, R9 ;  /* 0x0000000300037224 */ /* 0x000fe200078e0209 */
[----:B------:R3:W-:Y:S01]  /*3740*/  STL [R1+0x584], RZ ;  /* 0x000584ff01007387 */ /* 0x0007e20000100800 */
[----:B------:R-:W-:-:S03]  /*3750*/  R2UR UR4, R4 ;  /* 0x00000000040472ca */ /* 0x000fc600000e0000 */
[----:B------:R3:W-:Y:S01]  /*3760*/  STL [R1+0x588], RZ ;  /* 0x000588ff01007387 */ /* 0x0007e20000100800 */
[----:B------:R-:W-:-:S03]  /*3770*/  ISETP.GT.U32.AND P1, PT, R8, R3, PT ;  /* 0x000000030800720c */ /* 0x000fc60003f24070 */
[----:B------:R3:W-:Y:S04]  /*3780*/  STL [R1+0x58c], RZ ;  /* 0x00058cff01007387 */ /* 0x0007e80000100800 */
[----:B------:R3:W-:Y:S04]  /*3790*/  STL [R1+0x570], RZ ;  /* 0x000570ff01007387 */ /* 0x0007e80000100800 */
[----:B------:R3:W-:Y:S02]  /*37a0*/  STL [R1+0x574], RZ ;  /* 0x000574ff01007387 */ /* 0x0007e40000100800 */
[----:B------:R-:W-:-:S02]  /*37b0*/  @!P1 IMAD.IADD R3, R3, 0x1, -R8 ;  /* 0x0000000103039824 */ /* 0x000fc400078e0a08 */
[----:B------:R3:W-:Y:S01]  /*37c0*/  STL [R1+0x578], RZ ;  /* 0x000578ff01007387 */ /* 0x0007e20000100800 */
[----:B------:R-:W-:Y:S01]  /*37d0*/  @!P1 VIADD R0, R0, 0x1 ;  /* 0x0000000100009836 */ /* 0x000fe20000000000 */
[----:B------:R-:W-:Y:S02]  /*37e0*/  ISETP.NE.AND P1, PT, R6, RZ, PT ;  /* 0x000000ff0600720c */ /* 0x000fe40003f25270 */
[----:B------:R3:W-:Y:S01]  /*37f0*/  STL [R1+0x57c], RZ ;  /* 0x00057cff01007387 */ /* 0x0007e20000100800 */
[----:B------:R-:W-:Y:S02]  /*3800*/  ISETP.GE.U32.AND P0, PT, R3, R8, PT ;  /* 0x000000080300720c */ /* 0x000fe40003f06070 */
[----:B------:R-:W-:Y:S01]  /*3810*/  LOP3.LUT R3, R11, R6, RZ, 0x3c, !PT ;  /* 0x000000060b037212 */ /* 0x000fe200078e3cff */
[----:B------:R3:W-:Y:S03]  /*3820*/  STL [R1+0x560], RZ ;  /* 0x000560ff01007387 */ /* 0x0007e60000100800 */
[----:B------:R-:W-:Y:S01]  /*3830*/  ISETP.GE.AND P2, PT, R3, RZ, PT ;  /* 0x000000ff0300720c */ /* 0x000fe20003f46270 */
[----:B------:R3:W-:Y:S04]  /*3840*/  STL [R1+0x564], RZ ;  /* 0x000564ff01007387 */ /* 0x0007e80000100800 */
[----:B------:R3:W-:Y:S02]  /*3850*/  STL [R1+0x568], RZ ;  /* 0x000568ff01007387 */ /* 0x0007e40000100800 */
[----:B------:R-:W-:-:S02]  /*3860*/  @P0 VIADD R0, R0, 0x1 ;  /* 0x0000000100000836 */ /* 0x000fc40000000000 */
[----:B------:R3:W-:Y:S04]  /*3870*/  STL [R1+0x56c], RZ ;  /* 0x00056cff01007387 */ /* 0x0007e80000100800 */
[----:B------:R3:W-:Y:S01]  /*3880*/  STL [R1+0x2a0], RZ ;  /* 0x0002a0ff01007387 */ /* 0x0007e20000100800 */
[----:B------:R-:W-:Y:S01]  /*3890*/  @!P2 IMAD.MOV R0, RZ, RZ, -R0 ;  /* 0x000000ffff00a224 */ /* 0x000fe200078e0a00 */
[----:B------:R-:W-:Y:S02]  /*38a0*/  @!P1 LOP3.LUT R0, RZ, R6, RZ, 0x33, !PT ;  /* 0x00000006ff009212 */ /* 0x000fe400078e33ff */
[----:B------:R3:W-:Y:S03]  /*38b0*/  STL [R1+0x2a4], RZ ;  /* 0x0002a4ff01007387 */ /* 0x0007e60000100800 */
[----:B------:R-:W-:Y:S01]  /*38c0*/  IMAD.MOV R3, RZ, RZ, -R0 ;  /* 0x000000ffff037224 */ /* 0x000fe200078e0a00 */
[----:B------:R3:W-:Y:S01]  /*38d0*/  STL [R1+0x2a8], RZ ;  /* 0x0002a8ff01007387 */ /* 0x0007e20000100800 */
[----:B------:R-:W-:-:S02]  /*38e0*/  IMAD.SHL.U32 R13, R0, 0x100, RZ ;  /* 0x00000100000d7824 */ /* 0x000fc400078e00ff */
[----:B------:R-:W-:Y:S01]  /*38f0*/  IMAD R3, R6, R3, R11 ;  /* 0x0000000306037224 */ /* 0x000fe200078e020b */
[----:B------:R3:W-:Y:S03]  /*3900*/  STL [R1+0x2ac], RZ ;  /* 0x0002acff01007387 */ /* 0x0007e60000100800 */
[----:B------:R-:W-:Y:S01]  /*3910*/  IMAD.IADD R2, R2, 0x1, R3 ;  /* 0x0000000102027824 */ /* 0x000fe200078e0203 */
[----:B------:R3:W-:Y:S01]  /*3920*/  STL [R1+0x550], RZ ;  /* 0x000550ff01007387 */ /* 0x0007e20000100800 */
[----:B------:R-:W-:-:S03]  /*3930*/  LOP3.LUT R3, R14, 0x3f, RZ, 0xc0, !PT ;  /* 0x0000003f0e037812 */ /* 0x000fc600078ec0ff */
[----:B------:R3:W-:Y:S02]  /*3940*/  STL [R1+0x554], RZ ;  /* 0x000554ff01007387 */ /* 0x0007e40000100800 */
[----:B------:R-:W-:Y:S02]  /*3950*/  IMAD R18, R2, 0x100, R3 ;  /* 0x0000010002127824 */ /* 0x000fe400078e0203 */
[----:B------:R3:W-:Y:S02]  /*3960*/  STL [R1+0x558], RZ ;  /* 0x000558ff01007387 */ /* 0x0007e40000100800 */
[C---:B------:R-:W-:Y:S02]  /*3970*/  VIADD R19, R18.reuse, 0x40 ;  /* 0x0000004012137836 */ /* 0x040fe40000000000 */
[----:B------:R3:W-:Y:S01]  /*3980*/  STL [R1+0x55c], RZ ;  /* 0x00055cff01007387 */ /* 0x0007e20000100800 */
[C---:B------:R-:W-:Y:S02]  /*3990*/  VIADD R16, R18.reuse, 0x80 ;  /* 0x0000008012107836 */ /* 0x040fe40000000000 */
[----:B------:R-:W-:Y:S01]  /*39a0*/  VIADD R12, R18, 0xc0 ;  /* 0x000000c0120c7836 */ /* 0x000fe20000000000 */
        /* <DEDUP_REMOVED lines=188> */
[----:B------:R3:W-:Y:S04]  /*4570*/  STL [R1+0x10a4], R18 ;  /* 0x0010a41201007387 */ /* 0x0007e80000100800 */
[----:B------:R3:W-:Y:S04]  /*4580*/  STL [R1+0x10a0], R13 ;  /* 0x0010a00d01007387 */ /* 0x0007e80000100800 */
[----:B------:R3:W-:Y:S04]  /*4590*/  STL [R1+0x10b0], R19 ;  /* 0x0010b01301007387 */ /* 0x0007e80000100800 */
[----:B------:R3:W-:Y:S04]  /*45a0*/  STL [R1+0x10ac], R16 ;  /* 0x0010ac1001007387 */ /* 0x0007e80000100800 */
[----:B------:R3:W-:Y:S01]  /*45b0*/  STL [R1+0x10a8], R12 ;  /* 0x0010a80c01007387 */ /* 0x0007e20000100800 */
[----:B----4-:R-:W-:Y:S05]  /*45c0*/  BRA.U !UP0, `(.L_x_0) ;  /* 0x000003e908b07547 */ /* 0x010fea000b800000 */
[----:B------:R-:W-:Y:S01]  /*45d0*/  IABS R9, R29 ;  /* 0x0000001d00097213 */ /* 0x000fe20000000000 */
[----:B------:R0:W-:Y:S01]  /*45e0*/  STL [R1+0x24bc], R29 ;  /* 0x0024bc1d01007387 */ /* 0x0001e20000100800 */
[----:B------:R-:W-:Y:S01]  /*45f0*/  IABS R6, R28 ;  /* 0x0000001c00067213 */ /* 0x000fe20000000000 */
[----:B------:R-:W1:Y:S01]  /*4600*/  LDCU UR5, c[0x0][0x3ac] ;  /* 0x00007580ff0577ac */ /* 0x000e620008000800 */
[----:B------:R-:W2:Y:S01]  /*4610*/  I2F.RP R0, R9 ;  /* 0x0000000900007306 */ /* 0x000ea20000209400 */
[----:B------:R-:W-:Y:S02]  /*4620*/  LOP3.LUT R5, R14, 0x3, RZ, 0xc0, !PT ;  /* 0x000000030e057812 */ /* 0x000fe400078ec0ff */
[----:B------:R-:W-:Y:S01]  /*4630*/  SHF.R.U32.HI R7, RZ, 0x2, R14 ;  /* 0x00000002ff077819 */ /* 0x000fe2000001160e */
[----:B------:R-:W4:Y:S01]  /*4640*/  LDCU.64 UR10, c[0x0][0x388] ;  /* 0x00007100ff0a77ac */ /* 0x000f220008000a00 */
[----:B------:R-:W-:Y:S01]  /*4650*/  IABS R17, R12 ;  /* 0x0000000c00117213 */ /* 0x000fe20000000000 */
[----:B------:R-:W-:Y:S01]  /*4660*/  IMAD R8, R5, 0x420, RZ ;  /* 0x0000042005087824 */ /* 0x000fe200078e02ff */
[----:B------:R-:W-:Y:S01]  /*4670*/  SGXT.U32 R7, R7, 0x3 ;  /* 0x000000030707781a */ /* 0x000fe20000000000 */
[----:B------:R-:W5:Y:S01]  /*4680*/  I2F.RP R4, R6 ;  /* 0x0000000600047306 */ /* 0x000f620000209400 */
[----:B------:R-:W-:Y:S01]  /*4690*/  IABS R15, R16 ;  /* 0x00000010000f7213 */ /* 0x000fe20000000000 */
[----:B------:R-:W3:Y:S01]  /*46a0*/  LDCU UR7, c[0x0][0x3b0] ;  /* 0x00007600ff0777ac */ /* 0x000ee20008000800 */
[----:B------:R-:W0:Y:S05]  /*46b0*/  LDCU UR9, c[0x0][0x3a4] ;  /* 0x00007480ff0977ac */ /* 0x000e2a0008000800 */
[----:B--2---:R-:W2:Y:S01]  /*46c0*/  MUFU.RCP R0, R0 ;  /* 0x0000000000007308 */ /* 0x004ea20000001000 */
[----:B------:R-:W0:Y:S07]  /*46d0*/  LDCU.64 UR12, c[0x0][0x380] ;  /* 0x00007000ff0c77ac */ /* 0x000e2e0008000a00 */
[----:B-----5:R-:W5:Y:S01]  /*46e0*/  MUFU.RCP R4, R4 ;  /* 0x0000000400047308 */ /* 0x020f620000001000 */
[----:B--2---:R-:W-:Y:S01]  /*46f0*/  VIADD R24, R0, 0xffffffe ;  /* 0x0ffffffe00187836 */ /* 0x004fe20000000000 */
[----:B------:R-:W-:-:S06]  /*4700*/  LOP3.LUT R0, R8, R7, RZ, 0xfc, !PT ;  /* 0x0000000708007212 */ /* 0x000fcc00078efcff */
[----:B------:R2:W0:Y:S01]  /*4710*/  F2I.FTZ.U32.TRUNC.NTZ R25, R24 ;  /* 0x0000001800197305 */ /* 0x000422000021f000 */
[----:B------:R0:W-:Y:S01]  /*4720*/  STL [R1+0x23b4], R0 ;  /* 0x0023b40001007387 */ /* 0x0001e20000100800 */
[----:B-----5:R-:W-:Y:S02]  /*4730*/  VIADD R2, R4, 0xffffffe ;  /* 0x0ffffffe04027836 */ /* 0x020fe40000000000 */
[----:B------:R-:W-:-:S04]  /*4740*/  IMAD.U32 R4, RZ, RZ, UR4 ;  /* 0x00000004ff047e24 */ /* 0x000fc8000f8e00ff */
[----:B------:R5:W1:Y:S01]  /*4750*/  F2I.FTZ.U32.TRUNC.NTZ R3, R2 ;  /* 0x0000000200037305 */ /* 0x000a62000021f000 */
[----:B--2---:R-:W-:Y:S01]  /*4760*/  IMAD.MOV.U32 R24, RZ, RZ, RZ ;  /* 0x000000ffff187224 */ /* 0x004fe200078e00ff */
[----:B------:R-:W-:Y:S02]  /*4770*/  LEA.HI R4, R4, R13, RZ, 0x1b ;  /* 0x0000000d04047211 */ /* 0x000fe400078fd8ff */
[----:B---3--:R-:W-:Y:S01]  /*4780*/  IABS R13, R19 ;  /* 0x00000013000d7213 */ /* 0x008fe20000000000 */
[----:B0-----:R-:W-:Y:S01]  /*4790*/  IMAD.MOV R10, RZ, RZ, -R25 ;  /* 0x000000ffff0a7224 */ /* 0x001fe200078e0a19 */
[----:B------:R-:W-:Y:S01]  /*47a0*/  IABS R14, R4 ;  /* 0x00000004000e7213 */ /* 0x000fe20000000000 */
[----:B-----5:R-:W-:Y:S02]  /*47b0*/  IMAD.MOV.U32 R2, RZ, RZ, RZ ;  /* 0x000000ffff027224 */ /* 0x020fe400078e00ff */
[----:B------:R-:W-:Y:S02]  /*47c0*/  IMAD R5, R10, R9, RZ ;  /* 0x000000090a057224 */ /* 0x000fe400078e02ff */
[----:B------:R-:W-:-:S02]  /*47d0*/  VIADD R29, R4, 0xc ;  /* 0x0000000c041d7836 */ /* 0x000fc40000000000 */
[----:B-1----:R-:W-:Y:S02]  /*47e0*/  IMAD.MOV R11, RZ, RZ, -R3 ;  /* 0x000000ffff0b7224 */ /* 0x002fe400078e0a03 */
[----:B------:R-:W-:-:S04]  /*47f0*/  IMAD.HI.U32 R24, R25, R5, R24 ;  /* 0x0000000519187227 */ /* 0x000fc800078e0018 */
[----:B------:R-:W-:Y:S02]  /*4800*/  IMAD.MOV.U32 R7, RZ, RZ, R11 ;  /* 0x000000ffff077224 */ /* 0x000fe400078e000b */
[----:B------:R-:W-:Y:S02]  /*4810*/  VIADD R25, R4, 0x18 ;  /* 0x0000001804197836 */ /* 0x000fe40000000000 */
[----:B------:R-:W-:-:S04]  /*4820*/  IMAD R5, R7, R6, RZ ;  /* 0x0000000607057224 */ /* 0x000fc800078e02ff */
[----:B------:R-:W-:Y:S01]  /*4830*/  IMAD.HI.U32 R2, R3, R5, R2 ;  /* 0x0000000503027227 */ /* 0x000fe200078e0002 */
[----:B------:R-:W-:-:S03]  /*4840*/  IABS R5, R18 ;  /* 0x0000001200057213 */ /* 0x000fc60000000000 */
[----:B------:R-:W-:-:S04]  /*4850*/  IMAD.HI.U32 R3, R24, R14, RZ ;  /* 0x0000000e18037227 */ /* 0x000fc800078e00ff */
[----:B------:R-:W-:-:S04]  /*4860*/  IMAD.HI.U32 R7, R2, R17, RZ ;  /* 0x0000001102077227 */ /* 0x000fc800078e00ff */
[----:B------:R-:W-:-:S04]  /*4870*/  IMAD.HI.U32 R8, R2, R15, RZ ;  /* 0x0000000f02087227 */ /* 0x000fc800078e00ff */
[----:B------:R-:W-:Y:S02]  /*4880*/  IMAD.MOV R10, RZ, RZ, -R3 ;  /* 0x000000ffff0a7224 */ /* 0x000fe400078e0a03 */
[----:B------:R-:W-:Y:S02]  /*4890*/  IMAD.MOV R7, RZ, RZ, -R7 ;  /* 0x000000ffff077224 */ /* 0x000fe400078e0a07 */
[----:B------:R-:W-:-:S04]  /*48a0*/  IMAD.HI.U32 R3, R2, R13, RZ ;  /* 0x0000000d02037227 */ /* 0x000fc800078e00ff */
[----:B------:R-:W-:Y:S02]  /*48b0*/  IMAD.MOV R8, RZ, RZ, -R8 ;  /* 0x000000ffff087224 */ /* 0x000fe400078e0a08 */
[----:B------:R-:W-:Y:S02]  /*48c0*/  IMAD R14, R9, R10, R14 ;  /* 0x0000000a090e7224 */ /* 0x000fe400078e020e */
[----:B------:R-:W-:Y:S02]  /*48d0*/  IMAD R17, R6, R7, R17 ;  /* 0x0000000706117224 */ /* 0x000fe400078e0211 */
[----:B------:R-:W-:Y:S02]  /*48e0*/  IMAD.MOV R10, RZ, RZ, -R3 ;  /* 0x000000ffff0a7224 */ /* 0x000fe400078e0a03 */
[----:B------:R-:W-:Y:S01]  /*48f0*/  IMAD.HI.U32 R3, R2, R5, RZ ;  /* 0x0000000502037227 */ /* 0x000fe200078e00ff */
[----:B------:R-:W-:-:S03]  /*4900*/  ISETP.GT.U32.AND P3, PT, R6, R17, PT ;  /* 0x000000110600720c */ /* 0x000fc60003f64070 */
[C---:B------:R-:W-:Y:S02]  /*4910*/  IMAD R15, R6.reuse, R8, R15 ;  /* 0x00000008060f7224 */ /* 0x040fe400078e020f */
[----:B------:R-:W-:Y:S02]  /*4920*/  IMAD.MOV R7, RZ, RZ, -R3 ;  /* 0x000000ffff077224 */ /* 0x000fe400078e0a03 */
[C---:B------:R-:W-:Y:S01]  /*4930*/  IMAD R13, R6.reuse, R10, R13 ;  /* 0x0000000a060d7224 */ /* 0x040fe200078e020d */
[C---:B------:R-:W-:Y:S01]  /*4940*/  ISETP.GT.U32.AND P1, PT, R6.reuse, R15, PT ;  /* 0x0000000f0600720c */ /* 0x040fe20003f24070 */
[----:B------:R-:W-:Y:S02]  /*4950*/  IMAD R5, R6, R7, R5 ;  /* 0x0000000706057224 */ /* 0x000fe400078e0205 */
[----:B------:R-:W-:Y:S01]  /*4960*/  VIADD R2, R4, 0xfe ;  /* 0x000000fe04027836 */ /* 0x000fe20000000000 */
[C---:B------:R-:W-:Y:S01]  /*4970*/  ISETP.GT.U32.AND P4, PT, R6.reuse, R13, PT ;  /* 0x0000000d0600720c */ /* 0x040fe20003f84070 */
[----:B------:R-:W-:Y:S01]  /*4980*/  @!P3 IMAD.IADD R17, R17, 0x1, -R6 ;  /* 0x000000011111b824 */ /* 0x000fe200078e0a06 */
[----:B------:R-:W-:Y:S01]  /*4990*/  ISETP.GT.U32.AND P0, PT, R6, R5, PT ;  /* 0x000000050600720c */ /* 0x000fe20003f04070 */
[----:B------:R-:W-:Y:S01]  /*49a0*/  VIADD R3, R4, 0xfc ;  /* 0x000000fc04037836 */ /* 0x000fe20000000000 */
[----:B------:R-:W-:-:S02]  /*49b0*/  ISETP.GT.U32.AND P3, PT, R9, R14, PT ;  /* 0x0000000e0900720c */ /* 0x000fc40003f64070 */
[----:B------:R-:W-:Y:S02]  /*49c0*/  IABS R10, R2 ;  /* 0x00000002000a7213 */ /* 0x000fe40000000000 */
[----:B------:R-:W-:Y:S01]  /*49d0*/  ISETP.GE.AND P6, PT, R2, RZ, PT ;  /* 0x000000ff0200720c */ /* 0x000fe20003fc6270 */
[--C-:B------:R-:W-:Y:S01]  /*49e0*/  @!P1 IMAD.IADD R15, R15, 0x1, -R6.reuse ;  /* 0x000000010f0f9824 */ /* 0x100fe200078e0a06 */
[----:B------:R-:W-:Y:S01]  /*49f0*/  ISETP.GT.U32.AND P1, PT, R6, R17, PT ;  /* 0x000000110600720c */ /* 0x000fe20003f24070 */
[----:B------:R-:W-:Y:S01]  /*4a00*/  VIADD R2, R4, 0xfa ;  /* 0x000000fa04027836 */ /* 0x000fe20000000000 */
[----:B------:R-:W-:Y:S01]  /*4a10*/  IABS R7, R3 ;  /* 0x0000000300077213 */ /* 0x000fe20000000000 */
[--C-:B------:R-:W-:Y:S01]  /*4a20*/  @!P4 IMAD.IADD R13, R13, 0x1, -R6.reuse ;  /* 0x000000010d0dc824 */ /* 0x100fe200078e0a06 */
[----:B------:R-:W-:Y:S01]  /*4a30*/  ISETP.GT.U32.AND P4, PT, R6, R15, PT ;  /* 0x0000000f0600720c */ /* 0x000fe20003f84070 */
[----:B------:R-:W-:Y:S01]  /*4a40*/  @!P0 IMAD.IADD R5, R5, 0x1, -R6 ;  /* 0x0000000105058824 */ /* 0x000fe200078e0a06 */
[----:B------:R-:W-:Y:S01]  /*4a50*/  ISETP.GE.AND P2, PT, R3, RZ, PT ;  /* 0x000000ff0300720c */ /* 0x000fe20003f46270 */
[----:B------:R-:W-:Y:S01]  /*4a60*/  @!P3 IMAD.IADD R14, R14, 0x1, -R9 ;  /* 0x000000010e0eb824 */ /* 0x000fe200078e0a09 */
[----:B------:R-:W-:Y:S01]  /*4a70*/  ISETP.GE.AND P5, PT, R2, RZ, PT ;  /* 0x000000ff0200720c */ /* 0x000fe20003fa6270 */
[----:B------:R-:W-:Y:S01]  /*4a80*/  IMAD.HI.U32 R3, R24, R10, RZ ;  /* 0x0000000a18037227 */ /* 0x000fe200078e00ff */
[----:B------:R-:W-:-:S02]  /*4a90*/  ISETP.GT.U32.AND P3, PT, R6, R5, PT ;  /* 0x000000050600720c */ /* 0x000fc40003f64070 */
[----:B------:R-:W-:Y:S01]  /*4aa0*/  IABS R11, R2 ;  /* 0x00000002000b7213 */ /* 0x000fe20000000000 */
[--C-:B------:R-:W-:Y:S01]  /*4ab0*/  @!P1 IMAD.IADD R17, R17, 0x1, -R6.reuse ;  /* 0x0000000111119824 */ /* 0x100fe200078e0a06 */
[----:B------:R-:W-:Y:S01]  /*4ac0*/  ISETP.GT.U32.AND P1, PT, R9, R14, PT ;  /* 0x0000000e0900720c */ /* 0x000fe20003f24070 */
[----:B------:R-:W-:Y:S01]  /*4ad0*/  IMAD.MOV.U32 R2, RZ, RZ, R7 ;  /* 0x000000ffff027224 */ /* 0x000fe200078e0007 */
[----:B------:R-:W-:Y:S01]  /*4ae0*/  ISETP.GT.U32.AND P0, PT, R6, R13, PT ;  /* 0x0000000d0600720c */ /* 0x000fe20003f04070 */
[----:B------:R-:W-:Y:S02]  /*4af0*/  IMAD.MOV R7, RZ, RZ, -R3 ;  /* 0x000000ffff077224 */ /* 0x000fe400078e0a03 */
[----:B------:R-:W-:Y:S01]  /*4b00*/  @!P4 IMAD.IADD R15, R15, 0x1, -R6 ;  /* 0x000000010f0fc824 */ /* 0x000fe200078e0a06 */
[----:B------:R-:W-:Y:S01]  /*4b10*/  ISETP.GE.AND P4, PT, R12, RZ, PT ;  /* 0x000000ff0c00720c */ /* 0x000fe20003f86270 */
[----:B------:R-:W-:Y:S02]  /*4b20*/  IMAD R10, R9, R7, R10 ;  /* 0x00000007090a7224 */ /* 0x000fe400078e020a */
[----:B------:R-:W-:-:S02]  /*4b30*/  @!P3 IMAD.IADD R5, R5, 0x1, -R6 ;  /* 0x000000010505b824 */ /* 0x000fc400078e0a06 */
[----:B------:R-:W-:Y:S01]  /*4b40*/  IMAD.HI.U32 R3, R24, R2, RZ ;  /* 0x0000000218037227 */ /* 0x000fe200078e00ff */
[----:B------:R-:W-:-:S03]  /*4b50*/  ISETP.GT.U32.AND P3, PT, R9, R10, PT ;  /* 0x0000000a0900720c */ /* 0x000fc60003f64070 */
[----:B------:R-:W-:Y:S01]  /*4b60*/  @!P1 IMAD.IADD R14, R14, 0x1, -R9 ;  /* 0x000000010e0e9824 */ /* 0x000fe200078e0a09 */
[----:B------:R-:W-:Y:S01]  /*4b70*/  ISETP.GE.AND P1, PT, R19, RZ, PT ;  /* 0x000000ff1300720c */ /* 0x000fe20003f26270 */
[----:B------:R-:W-:Y:S01]  /*4b80*/  @!P0 IMAD.IADD R13, R13, 0x1, -R6 ;  /* 0x000000010d0d8824 */ /* 0x000fe200078e0a06 */
[----:B------:R-:W-:Y:S01]  /*4b90*/  ISETP.GE.AND P0, PT, R16, RZ, PT ;  /* 0x000000ff1000720c */ /* 0x000fe20003f06270 */
[----:B------:R-:W-:-:S04]  /*4ba0*/  IMAD.HI.U32 R7, R24, R11, RZ ;  /* 0x0000000b18077227 */ /* 0x000fc800078e00ff */
[----:B------:R-:W-:Y:S02]  /*4bb0*/  IMAD.MOV R3, RZ, RZ, -R3 ;  /* 0x000000ffff037224 */ /* 0x000fe400078e0a03 */
[----:B------:R-:W-:Y:S01]  /*4bc0*/  @!P4 IMAD.MOV R17, RZ, RZ, -R17 ;  /* 0x000000ffff11c224 */ /* 0x000fe200078e0a11 */
[----:B------:R-:W-:Y:S01]  /*4bd0*/  ISETP.GE.AND P4, PT, R18, RZ, PT ;  /* 0x000000ff1200720c */ /* 0x000fe20003f86270 */
[----:B------:R-:W-:Y:S02]  /*4be0*/  IMAD.MOV R8, RZ, RZ, -R7 ;  /* 0x000000ffff087224 */ /* 0x000fe400078e0a07 */
[----:B------:R-:W-:Y:S02]  /*4bf0*/  IMAD R2, R9, R3, R2 ;  /* 0x0000000309027224 */ /* 0x000fe400078e0202 */
[C---:B------:R-:W-:Y:S02]  /*4c00*/  VIADD R7, R4.reuse, 0xf8 ;  /* 0x000000f804077836 */ /* 0x040fe40000000000 */
[----:B------:R-:W-:-:S02]  /*4c10*/  VIADD R3, R4, 0xf6 ;  /* 0x000000f604037836 */ /* 0x000fc40000000000 */
[----:B------:R-:W-:Y:S01]  /*4c20*/  @!P3 IMAD.IADD R10, R10, 0x1, -R9 ;  /* 0x000000010a0ab824 */ /* 0x000fe200078e0a09 */
[----:B------:R-:W-:Y:S01]  /*4c30*/  ISETP.NE.AND P3, PT, R28, RZ, PT ;  /* 0x000000ff1c00720c */ /* 0x000fe20003f65270 */
[C---:B------:R-:W-:Y:S01]  /*4c40*/  IMAD R11, R9.reuse, R8, R11 ;  /* 0x00000008090b7224 */ /* 0x040fe200078e020b */
[----:B------:R-:W-:Y:S01]  /*4c50*/  IABS R8, R7 ;  /* 0x0000000700087213 */ /* 0x000fe20000000000 */
[----:B------:R-:W-:Y:S01]  /*4c60*/  @!P1 IMAD.MOV R13, RZ, RZ, -R13 ;  /* 0x000000ffff0d9224 */ /* 0x000fe200078e0a0d */
[----:B------:R-:W-:Y:S01]  /*4c70*/  IABS R12, R3 ;  /* 0x00000003000c7213 */ /* 0x000fe20000000000 */
[----:B------:R-:W-:Y:S01]  /*4c80*/  @!P0 IMAD.MOV R15, RZ, RZ, -R15 ;  /* 0x000000ffff0f8224 */ /* 0x000fe200078e0a0f */
[C---:B------:R-:W-:Y:S01]  /*4c90*/  ISETP.GT.U32.AND P1, PT, R9.reuse, R10, PT ;  /* 0x0000000a0900720c */ /* 0x040fe20003f24070 */
[----:B------:R-:W-:Y:S01]  /*4ca0*/  IMAD.HI.U32 R16, R24, R8, RZ ;  /* 0x0000000818107227 */ /* 0x000fe200078e00ff */
[----:B------:R-:W-:Y:S02]  /*4cb0*/  LOP3.LUT R28, RZ, R28, RZ, 0x33, !PT ;  /* 0x0000001cff1c7212 */ /* 0x000fe400078e33ff */
[----:B------:R-:W-:Y:S01]  /*4cc0*/  ISETP.GT.U32.AND P0, PT, R9, R2, PT ;  /* 0x000000020900720c */ /* 0x000fe20003f04070 */
[----:B------:R-:W-:Y:S01]  /*4cd0*/  IMAD.MOV.U32 R6, RZ, RZ, R12 ;  /* 0x000000ffff067224 */ /* 0x000fe200078e000c */
[C---:B------:R-:W-:Y:S01]  /*4ce0*/  SEL R0, R28.reuse, R17, !P3 ;  /* 0x000000111c007207 */ /* 0x040fe20005800000 */
[----:B------:R-:W-:Y:S01]  /*4cf0*/  @!P4 IMAD.MOV R5, RZ, RZ, -R5 ;  /* 0x000000ffff05c224 */ /* 0x000fe200078e0a05 */
[----:B------:R-:W-:Y:S01]  /*4d00*/  SEL R15, R28, R15, !P3 ;  /* 0x0000000f1c0f7207 */ /* 0x000fe20005800000 */
[----:B------:R-:W-:Y:S01]  /*4d10*/  IMAD.HI.U32 R12, R24, R6, RZ ;  /* 0x00000006180c7227 */ /* 0x000fe200078e00ff */
[----:B------:R-:W-:Y:S01]  /*4d20*/  ISETP.GE.AND P4, PT, R4, RZ, PT ;  /* 0x000000ff0400720c */ /* 0x000fe20003f86270 */
[----:B------:R0:W-:Y:S01]  /*4d30*/  STL [R1+0x1fc], R0 ;  /* 0x0001fc0001007387 */ /* 0x0001e20000100800 */
[----:B------:R-:W-:Y:S01]  /*4d40*/  SEL R13, R28, R13, !P3 ;  /* 0x0000000d1c0d7207 */ /* 0x000fe20005800000 */
[----:B------:R-:W-:-:S02]  /*4d50*/  IMAD.MOV R16, RZ, RZ, -R16 ;  /* 0x000000ffff107224 */ /* 0x000fc400078e0a10 */
[----:B------:R-:W-:Y:S01]  /*4d60*/  IMAD.MOV R12, RZ, RZ, -R12 ;  /* 0x000000ffff0c7224 */ /* 0x000fe200078e0a0c */
[----:B------:R-:W-:Y:S01]  /*4d70*/  STL [R1+0x200], R15 ;  /* 0x0002000f01007387 */ /* 0x000fe20000100800 */
[C---:B------:R-:W-:Y:S02]  /*4d80*/  IMAD R8, R9.reuse, R16, R8 ;  /* 0x0000001009087224 */ /* 0x040fe400078e0208 */
[--C-:B------:R-:W-:Y:S01]  /*4d90*/  @!P1 IMAD.IADD R10, R10, 0x1, -R9.reuse ;  /* 0x000000010a0a9824 */ /* 0x100fe200078e0a09 */
[----:B0-----:R-:W-:Y:S01]  /*4da0*/  SEL R0, R28, R5, !P3 ;  /* 0x000000051c007207 */ /* 0x001fe20005800000 */
[----:B------:R-:W-:Y:S01]  /*4db0*/  @!P0 IMAD.IADD R2, R2, 0x1, -R9 ;  /* 0x0000000102028824 */ /* 0x000fe200078e0a09 */
[C---:B------:R-:W-:Y:S01]  /*4dc0*/  ISETP.GT.U32.AND P0, PT, R9.reuse, R11, PT ;  /* 0x0000000b0900720c */ /* 0x040fe20003f04070 */
[C---:B------:R-:W-:Y:S01]  /*4dd0*/  IMAD R6, R9.reuse, R12, R6 ;  /* 0x0000000c09067224 */ /* 0x040fe200078e0206 */
[C---:B------:R-:W-:Y:S01]  /*4de0*/  ISETP.GT.U32.AND P1, PT, R9.reuse, R8, PT ;  /* 0x000000080900720c */ /* 0x040fe20003f24070 */
[----:B------:R0:W-:Y:S01]  /*4df0*/  STL [R1+0x23b8], R0 ;  /* 0x0023b80001007387 */ /* 0x0001e20000100800 */
[----:B------:R-:W-:Y:S01]  /*4e00*/  VIADD R12, R4, 0xf4 ;  /* 0x000000f4040c7836 */ /* 0x000fe20000000000 */
[----:B------:R-:W-:Y:S01]  /*4e10*/  ISETP.GT.U32.AND P3, PT, R9, R2, PT ;  /* 0x000000020900720c */ /* 0x000fe20003f64070 */
[----:B------:R-:W-:Y:S01]  /*4e20*/  @!P4 IMAD.MOV R14, RZ, RZ, -R14 ;  /* 0x000000ffff0ec224 */ /* 0x000fe200078e0a0e */
[----:B------:R-:W-:Y:S01]  /*4e30*/  ISETP.GE.AND P4, PT, R7, RZ, PT ;  /* 0x000000ff0700720c */ /* 0x000fe20003f86270 */
[----:B------:R-:W-:Y:S01]  /*4e40*/  STL [R1+0x204], R13 ;  /* 0x0002040d01007387 */ /* 0x000fe20000100800 */
[----:B------:R-:W-:-:S03]  /*4e50*/  IABS R5, R12 ;  /* 0x0000000c00057213 */ /* 0x000fc60000000000 */
[----:B------:R-:W-:Y:S01]  /*4e60*/  STL [R1+0x68], R14 ;  /* 0x0000680e01007387 */ /* 0x000fe20000100800 */
[----:B0-----:R-:W-:Y:S02]  /*4e70*/  IMAD.MOV.U32 R0, RZ, RZ, R10 ;  /* 0x000000ffff007224 */ /* 0x001fe400078e000a */
[----:B------:R-:W-:Y:S02]  /*4e80*/  VIADD R10, R4, 0xf2 ;  /* 0x000000f2040a7836 */ /* 0x000fe40000000000 */
[----:B------:R-:W-:Y:S01]  /*4e90*/  @!P6 IMAD.MOV R0, RZ, RZ, -R0 ;  /* 0x000000ffff00e224 */ /* 0x000fe200078e0a00 */
[----:B------:R-:W-:Y:S01]  /*4ea0*/  ISETP.GT.U32.AND P6, PT, R9, R6, PT ;  /* 0x000000060900720c */ /* 0x000fe20003fc4070 */
[----:B------:R-:W-:Y:S01]  /*4eb0*/  IMAD.HI.U32 R7, R24, R5, RZ ;  /* 0x0000000518077227 */ /* 0x000fe200078e00ff */
[----:B------:R-:W-:Y:S02]  /*4ec0*/  IABS R15, R10 ;  /* 0x0000000a000f7213 */ /* 0x000fe40000000000 */
[----:B------:R0:W-:Y:S01]  /*4ed0*/  STL [R1+0x70], R0 ;  /* 0x0000700001007387 */ /* 0x0001e20000100800 */
[--C-:B------:R-:W-:Y:S01]  /*4ee0*/  @!P0 IMAD.IADD R11, R11, 0x1, -R9.reuse ;  /* 0x000000010b0b8824 */ /* 0x100fe200078e0a09 */
[----:B------:R-:W-:Y:S01]  /*4ef0*/  ISETP.GE.AND P0, PT, R12, RZ, PT ;  /* 0x000000ff0c00720c */ /* 0x000fe20003f06270 */
[----:B------:R-:W-:-:S02]  /*4f00*/  @!P1 IMAD.IADD R8, R8, 0x1, -R9 ;  /* 0x0000000108089824 */ /* 0x000fc400078e0a09 */
[----:B------:R-:W-:Y:S01]  /*4f10*/  IMAD.MOV R12, RZ, RZ, -R7 ;  /* 0x000000ffff0c7224 */ /* 0x000fe200078e0a07 */
[----:B------:R-:W-:Y:S01]  /*4f20*/  ISETP.GT.U32.AND P1, PT, R9, R11, PT ;  /* 0x0000000b0900720c */ /* 0x000fe20003f24070 */
[--C-:B------:R-:W-:Y:S01]  /*4f30*/  @!P3 IMAD.IADD R2, R2, 0x1, -R9.reuse ;  /* 0x000000010202b824 */ /* 0x100fe200078e0a09 */
[----:B------:R-:W-:Y:S01]  /*4f40*/  ISETP.GE.AND P3, PT, R3, RZ, PT ;  /* 0x000000ff0300720c */ /* 0x000fe20003f66270 */
[----:B------:R-:W-:Y:S01]  /*4f50*/  @!P6 IMAD.IADD R6, R6, 0x1, -R9 ;  /* 0x000000010606e824 */ /* 0x000fe200078e0a09 */
[C---:B------:R-:W-:Y:S01]  /*4f60*/  ISETP.GT.U32.AND P6, PT, R9.reuse, R8, PT ;  /* 0x000000080900720c */ /* 0x040fe20003fc4070 */
[----:B------:R-:W-:Y:S02]  /*4f70*/  IMAD R5, R9, R12, R5 ;  /* 0x0000000c09057224 */ /* 0x000fe400078e0205 */
[----:B------:R-:W-:-:S04]  /*4f80*/  IMAD.HI.U32 R12, R24, R15, RZ ;  /* 0x0000000f180c7227 */ /* 0x000fc800078e00ff */
[----:B------:R-:W-:Y:S02]  /*4f90*/  IMAD.MOV R12, RZ, RZ, -R12 ;  /* 0x000000ffff0c7224 */ /* 0x000fe400078e0a0c */
[----:B0-----:R-:W-:Y:S02]  /*4fa0*/  IMAD.MOV.U32 R0, RZ, RZ, R2 ;  /* 0x000000ffff007224 */ /* 0x001fe400078e0002 */
[C---:B------:R-:W-:Y:S02]  /*4fb0*/  IMAD R15, R9.reuse, R12, R15 ;  /* 0x0000000c090f7224 */ /* 0x040fe400078e020f */
[----:B------:R-:W-:Y:S01]  /*4fc0*/  @!P2 IMAD.MOV R0, RZ, RZ, -R0 ;  /* 0x000000ffff00a224 */ /* 0x000fe200078e0a00 */
[C---:B------:R-:W-:Y:S01]  /*4fd0*/  ISETP.GT.U32.AND P2, PT, R9.reuse, R6, PT ;  /* 0x000000060900720c */ /* 0x040fe20003f44070 */
[--C-:B------:R-:W-:Y:S01]  /*4fe0*/  @!P6 IMAD.IADD R8, R8, 0x1, -R9.reuse ;  /* 0x000000010808e824 */ /* 0x100fe200078e0a09 */
[----:B------:R-:W-:Y:S01]  /*4ff0*/  ISETP.GT.U32.AND P6, PT, R9, R15, PT ;  /* 0x0000000f0900720c */ /* 0x000fe20003fc4070 */
[C---:B------:R-:W-:Y:S01]  /*5000*/  VIADD R7, R4.reuse, 0xf0 ;  /* 0x000000f004077836 */ /* 0x040fe20000000000 */
[----:B------:R0:W-:Y:S01]  /*5010*/  STL [R1+0x78], R0 ;  /* 0x0000780001007387 */ /* 0x0001e20000100800 */
[----:B------:R-:W-:Y:S01]  /*5020*/  @!P1 IMAD.IADD R11, R11, 0x1, -R9 ;  /* 0x000000010b0b9824 */ /* 0x000fe200078e0a09 */
[----:B------:R-:W-:Y:S01]  /*5030*/  ISETP.GT.U32.AND P1, PT, R9, R5, PT ;  /* 0x000000050900720c */ /* 0x000fe20003f24070 */
[C---:B------:R-:W-:Y:S01]  /*5040*/  VIADD R3, R4.reuse, 0xee ;  /* 0x000000ee04037836 */ /* 0x040fe20000000000 */
[----:B------:R-:W-:Y:S01]  /*5050*/  IABS R14, R7 ;  /* 0x00000007000e7213 */ /* 0x000fe20000000000 */
[----:B------:R-:W-:-:S02]  /*5060*/  VIADD R2, R4, 0xec ;  /* 0x000000ec04027836 */ /* 0x000fc40000000000 */
[----:B------:R-:W-:Y:S01]  /*5070*/  @!P4 IMAD.MOV R8, RZ, RZ, -R8 ;  /* 0x000000ffff08c224 */ /* 0x000fe200078e0a08 */
[----:B------:R-:W-:Y:S01]  /*5080*/  IABS R13, R3 ;  /* 0x00000003000d7213 */ /* 0x000fe20000000000 */
[----:B------:R-:W-:Y:S01]  /*5090*/  IMAD.HI.U32 R16, R24, R14, RZ ;  /* 0x0000000e18107227 */ /* 0x000fe200078e00ff */
[----:B------:R-:W-:-:S03]  /*50a0*/  IABS R12, R2 ;  /* 0x00000002000c7213 */ /* 0x000fc60000000000 */
[----:B------:R-:W-:Y:S01]  /*50b0*/  @!P2 IMAD.IADD R6, R6, 0x1, -R9 ;  /* 0x000000010606a824 */ /* 0x000fe200078e0a09 */
[----:B------:R-:W-:Y:S01]  /*50c0*/  ISETP.GE.AND P2, PT, R10, RZ, PT ;  /* 0x000000ff0a00720c */ /* 0x000fe20003f46270 */
[----:B0-----:R-:W-:Y:S02]  /*50d0*/  IMAD.MOV.U32 R0, RZ, RZ, R11 ;  /* 0x000000ffff007224 */ /* 0x001fe400078e000b */
[----:B------:R-:W-:Y:S02]  /*50e0*/  @!P6 IMAD.IADD R15, R15, 0x1, -R9 ;  /* 0x000000010f0fe824 */ /* 0x000fe400078e0a09 */
[----:B------:R-:W-:-:S03]  /*50f0*/  IMAD.HI.U32 R10, R24, R13, RZ ;  /* 0x0000000d180a7227 */ /* 0x000fc600078e00ff */
[----:B------:R-:W-:Y:S01]  /*5100*/  ISETP.GT.U32.AND P6, PT, R9, R15, PT ;  /* 0x0000000f0900720c */ /* 0x000fe20003fc4070 */
[----:B------:R-:W-:Y:S02]  /*5110*/  IMAD.MOV R16, RZ, RZ, -R16 ;  /* 0x000000ffff107224 */ /* 0x000fe400078e0a10 */
[----:B------:R-:W-:Y:S01]  /*5120*/  @!P1 IMAD.IADD R5, R5, 0x1, -R9 ;  /* 0x0000000105059824 */ /* 0x000fe200078e0a09 */
[----:B------:R-:W-:Y:S01]  /*5130*/  ISETP.GE.AND P1, PT, R7, RZ, PT ;  /* 0x000000ff0700720c */ /* 0x000fe20003f26270 */
[----:B------:R-:W-:Y:S02]  /*5140*/  @!P5 IMAD.MOV R0, RZ, RZ, -R0 ;  /* 0x000000ffff00d224 */ /* 0x000fe400078e0a00 */
[----:B------:R-:W-:Y:S01]  /*5150*/  IMAD.HI.U32 R7, R24, R12, RZ ;  /* 0x0000000c18077227 */ /* 0x000fe200078e00ff */
[----:B------:R-:W-:Y:S02]  /*5160*/  ISETP.GT.U32.AND P5, PT, R9, R5, PT ;  /* 0x000000050900720c */ /* 0x000fe40003fa4070 */
[----:B------:R0:W-:Y:S01]  /*5170*/  STL [R1+0x1c4], R0 ;  /* 0x0001c40001007387 */ /* 0x0001e20000100800 */
[----:B------:R-:W-:-:S02]  /*5180*/  IMAD.MOV R10, RZ, RZ, -R10 ;  /* 0x000000ffff0a7224 */ /* 0x000fc400078e0a0a */
[C---:B------:R-:W-:Y:S01]  /*5190*/  IMAD R14, R9.reuse, R16, R14 ;  /* 0x00000010090e7224 */ /* 0x040fe200078e020e */
[----:B------:R-:W-:Y:S01]  /*51a0*/  STL [R1+0x1c8], R8 ;  /* 0x0001c80801007387 */ /* 0x000fe20000100800 */
[----:B------:R-:W-:Y:S02]  /*51b0*/  IMAD.MOV R7, RZ, RZ, -R7 ;  /* 0x000000ffff077224 */ /* 0x000fe400078e0a07 */
[C---:B------:R-:W-:Y:S01]  /*51c0*/  IMAD R13, R9.reuse, R10, R13 ;  /* 0x0000000a090d7224 */ /* 0x040fe200078e020d */
[C---:B------:R-:W-:Y:S01]  /*51d0*/  ISETP.GT.U32.AND P4, PT, R9.reuse, R14, PT ;  /* 0x0000000e0900720c */ /* 0x040fe20003f84070 */
[----:B------:R-:W-:Y:S02]  /*51e0*/  IMAD R12, R9, R7, R12 ;  /* 0x00000007090c7224 */ /* 0x000fe400078e020c */
[----:B0-----:R-:W-:Y:S02]  /*51f0*/  IMAD.MOV.U32 R0, RZ, RZ, R6 ;  /* 0x000000ffff007224 */ /* 0x001fe400078e0006 */
[----:B------:R-:W-:Y:S01]  /*5200*/  @!P6 IMAD.IADD R15, R15, 0x1, -R9 ;  /* 0x000000010f0fe824 */ /* 0x000fe200078e0a09 */
[C---:B------:R-:W-:Y:S01]  /*5210*/  ISETP.GT.U32.AND P6, PT, R9.reuse, R12, PT ;  /* 0x0000000c0900720c */ /* 0x040fe20003fc4070 */
[----:B------:R-:W-:Y:S01]  /*5220*/  @!P3 IMAD.MOV R0, RZ, RZ, -R0 ;  /* 0x000000ffff00b224 */ /* 0x000fe200078e0a00 */
[----:B------:R-:W-:Y:S01]  /*5230*/  ISETP.GT.U32.AND P3, PT, R9, R13, PT ;  /* 0x0000000d0900720c */ /* 0x000fe20003f64070 */
[----:B------:R-:W-:-:S02]  /*5240*/  VIADD R11, R4, 0xea ;  /* 0x000000ea040b7836 */ /* 0x000fc40000000000 */
[----:B------:R-:W-:Y:S01]  /*5250*/  VIADD R7, R4, 0xe8 ;  /* 0x000000e804077836 */ /* 0x000fe20000000000 */
[----:B------:R0:W-:Y:S01]  /*5260*/  STL [R1+0x1cc], R0 ;  /* 0x0001cc0001007387 */ /* 0x0001e20000100800 */
[--C-:B------:R-:W-:Y:S01]  /*5270*/  @!P4 IMAD.IADD R14, R14, 0x1, -R9.reuse ;  /* 0x000000010e0ec824 */ /* 0x100fe200078e0a09 */
[----:B------:R-:W-:Y:S01]  /*5280*/  IABS R6, R11 ;  /* 0x0000000b00067213 */ /* 0x000fe20000000000 */
[----:B------:R-:W-:Y:S01]  /*5290*/  @!P5 IMAD.IADD R5, R5, 0x1, -R9 ;  /* 0x000000010505d824 */ /* 0x000fe200078e0a09 */
[----:B------:R-:W-:Y:S01]  /*52a0*/  ISETP.GE.AND P5, PT, R3, RZ, PT ;  /* 0x000000ff0300720c */ /* 0x000fe20003fa6270 */
[----:B------:R-:W-:Y:S01]  /*52b0*/  @!P2 IMAD.MOV R15, RZ, RZ, -R15 ;  /* 0x000000ffff0fa224 */ /* 0x000fe200078e0a0f */
[----:B------:R-:W-:Y:S01]  /*52c0*/  IABS R10, R7 ;  /* 0x00000007000a7213 */ /* 0x000fe20000000000 */
[----:B------:R-:W-:Y:S01]  /*52d0*/  IMAD.HI.U32 R3, R24, R6, RZ ;  /* 0x0000000618037227 */ /* 0x000fe200078e00ff */
[----:B------:R-:W-:-:S03]  /*52e0*/  ISETP.GE.AND P4, PT, R2, RZ, PT ;  /* 0x000000ff0200720c */ /* 0x000fc60003f86270 */
[--C-:B------:R-:W-:Y:S01]  /*52f0*/  @!P3 IMAD.IADD R13, R13, 0x1, -R9.reuse ;  /* 0x000000010d0db824 */ /* 0x100fe200078e0a09 */
[C---:B------:R-:W-:Y:S01]  /*5300*/  ISETP.GT.U32.AND P3, PT, R9.reuse, R14, PT ;  /* 0x0000000e0900720c */ /* 0x040fe20003f64070 */
[----:B------:R-:W-:Y:S02]  /*5310*/  @!P6 IMAD.IADD R12, R12, 0x1, -R9 ;  /* 0x000000010c0ce824 */ /* 0x000fe400078e0a09 */
[----:B0-----:R-:W-:Y:S01]  /*5320*/  IMAD.MOV.U32 R0, RZ, RZ, R5 ;  /* 0x000000ffff007224 */ /* 0x001fe200078e0005 */
[----:B------:R-:W-:Y:S01]  /*5330*/  ISETP.GT.U32.AND P6, PT, R9, R13, PT ;  /* 0x0000000d0900720c */ /* 0x000fe20003fc4070 */
[----:B------:R-:W-:Y:S02]  /*5340*/  IMAD.MOV R3, RZ, RZ, -R3 ;  /* 0x000000ffff037224 */ /* 0x000fe400078e0a03 */
[----:B------:R-:W-:-:S04]  /*5350*/  IMAD.HI.U32 R5, R24, R10, RZ ;  /* 0x0000000a18057227 */ /* 0x000fc800078e00ff */
[C---:B------:R-:W-:Y:S02]  /*5360*/  IMAD R6, R9.reuse, R3, R6 ;  /* 0x0000000309067224 */ /* 0x040fe400078e0206 */
[----:B------:R-:W-:Y:S02]  /*5370*/  IMAD.MOV R5, RZ, RZ, -R5 ;  /* 0x000000ffff057224 */ /* 0x000fe400078e0a05 */
[--C-:B------:R-:W-:Y:S01]  /*5380*/  @!P3 IMAD.IADD R14, R14, 0x1, -R9.reuse ;  /* 0x000000010e0eb824 */ /* 0x100fe200078e0a09 */
[C---:B------:R-:W-:Y:S01]  /*5390*/  ISETP.GT.U32.AND P3, PT, R9.reuse, R6, PT ;  /* 0x000000060900720c */ /* 0x040fe20003f64070 */
[C---:B------:R-:W-:Y:S02]  /*53a0*/  IMAD R10, R9.reuse, R5, R10 ;  /* 0x00000005090a7224 */ /* 0x040fe400078e020a */
[----:B------:R-:W-:Y:S01]  /*53b0*/  @!P0 IMAD.MOV R0, RZ, RZ, -R0 ;  /* 0x000000ffff008224 */ /* 0x000fe200078e0a00 */
[----:B------:R-:W-:Y:S01]  /*53c0*/  ISETP.GT.U32.AND P0, PT, R9, R12, PT ;  /* 0x0000000c0900720c */ /* 0x000fe20003f04070 */
[----:B------:R-:W-:Y:S01]  /*53d0*/  @!P6 IMAD.IADD R13, R13, 0x1, -R9 ;  /* 0x000000010d0de824 */ /* 0x000fe200078e0a09 */
[----:B------:R-:W-:Y:S01]  /*53e0*/  ISETP.GT.U32.AND P6, PT, R9, R10, PT ;  /* 0x0000000a0900720c */ /* 0x000fe20003fc4070 */
[C---:B------:R-:W-:Y:S01]  /*53f0*/  VIADD R2, R4.reuse, 0xe6 ;  /* 0x000000e604027836 */ /* 0x040fe20000000000 */
[----:B------:R0:W-:Y:S01]  /*5400*/  STL [R1+0x1d0], R0 ;  /* 0x0001d00001007387 */ /* 0x0001e20000100800 */
[----:B------:R-:W-:-:S02]  /*5410*/  VIADD R3, R4, 0xe4 ;  /* 0x000000e404037836 */ /* 0x000fc40000000000 */
[----:B------:R-:W-:Y:S01]  /*5420*/  @!P5 IMAD.MOV R13, RZ, RZ, -R13 ;  /* 0x000000ffff0dd224 */ /* 0x000fe200078e0a0d */
[----:B------:R-:W-:Y:S01]  /*5430*/  IABS R16, R2 ;  /* 0x0000000200107213 */ /* 0x000fe20000000000 */
[----:B------:R-:W-:Y:S01]  /*5440*/  @!P3 IMAD.IADD R6, R6, 0x1, -R9 ;  /* 0x000000010606b824 */ /* 0x000fe200078e0a09 */
[----:B------:R-:W-:Y:S01]  /*5450*/  IABS R8, R3 ;  /* 0x0000000300087213 */ /* 0x000fe20000000000 */
[----:B------:R-:W-:Y:S01]  /*5460*/  STL [R1+0x90], R15 ;  /* 0x0000900f01007387 */ /* 0x000fe20000100800 */
[----:B------:R-:W-:Y:S01]  /*5470*/  ISETP.GE.AND P3, PT, R7, RZ, PT ;  /* 0x000000ff0700720c */ /* 0x000fe20003f66270 */
[----:B------:R-:W-:Y:S01]  /*5480*/  IMAD.HI.U32 R18, R24, R16, RZ ;  /* 0x0000001018127227 */ /* 0x000fe200078e00ff */
[----:B------:R-:W-:-:S03]  /*5490*/  ISETP.GE.AND P5, PT, R2, RZ, PT ;  /* 0x000000ff0200720c */ /* 0x000fc60003fa6270 */
[----:B0-----:R-:W-:Y:S02]  /*54a0*/  IMAD.MOV.U32 R0, RZ, RZ, R14 ;  /* 0x000000ffff007224 */ /* 0x001fe400078e000e */
[--C-:B------:R-:W-:Y:S01]  /*54b0*/  @!P0 IMAD.IADD R12, R12, 0x1, -R9.reuse ;  /* 0x000000010c0c8824 */ /* 0x100fe200078e0a09 */
[----:B------:R-:W-:Y:S01]  /*54c0*/  ISETP.GE.AND P0, PT, R11, RZ, PT ;  /* 0x000000ff0b00720c */ /* 0x000fe20003f06270 */
[----:B------:R-:W-:Y:S01]  /*54d0*/  @!P6 IMAD.IADD R10, R10, 0x1, -R9 ;  /* 0x000000010a0ae824 */ /* 0x000fe200078e0a09 */
[----:B------:R-:W-:Y:S01]  /*54e0*/  ISETP.GT.U32.AND P6, PT, R9, R6, PT ;  /* 0x000000060900720c */ /* 0x000fe20003fc4070 */
[----:B------:R-:W-:Y:S02]  /*54f0*/  IMAD.MOV R18, RZ, RZ, -R18 ;  /* 0x000000ffff127224 */ /* 0x000fe400078e0a12 */
[----:B------:R-:W-:-:S04]  /*5500*/  IMAD.HI.U32 R11, R24, R8, RZ ;  /* 0x00000008180b7227 */ /* 0x000fc800078e00ff */
[----:B------:R-:W-:Y:S01]  /*5510*/  @!P1 IMAD.MOV R0, RZ, RZ, -R0 ;  /* 0x000000ffff009224 */ /* 0x000fe200078e0a00 */
[C---:B------:R-:W-:Y:S01]  /*5520*/  ISETP.GT.U32.AND P1, PT, R9.reuse, R10, PT ;  /* 0x0000000a0900720c */ /* 0x040fe20003f24070 */
[C---:B------:R-:W-:Y:S02]  /*5530*/  IMAD R7, R9.reuse, R18, R16 ;  /* 0x0000001209077224 */ /* 0x040fe400078e0210 */
[----:B------:R-:W-:Y:S01]  /*5540*/  IMAD.MOV R11, RZ, RZ, -R11 ;  /* 0x000000ffff0b7224 */ /* 0x000fe200078e0a0b */
[----:B------:R0:W-:Y:S01]  /*5550*/  STL [R1+0x1a4], R0 ;  /* 0x0001a40001007387 */ /* 0x0001e20000100800 */
[----:B------:R-:W-:Y:S01]  /*5560*/  VIADD R5, R4, 0xe2 ;  /* 0x000000e204057836 */ /* 0x000fe20000000000 */
[C---:B------:R-:W-:Y:S01]  /*5570*/  ISETP.GT.U32.AND P2, PT, R9.reuse, R7, PT ;  /* 0x000000070900720c */ /* 0x040fe20003f44070 */
[C---:B------:R-:W-:Y:S01]  /*5580*/  IMAD R2, R9.reuse, R11, R8 ;  /* 0x0000000b09027224 */ /* 0x040fe200078e0208 */
[----:B------:R-:W-:Y:S01]  /*5590*/  STL [R1+0x1ac], R13 ;  /* 0x0001ac0d01007387 */ /* 0x000fe20000100800 */
[--C-:B------:R-:W-:Y:S01]  /*55a0*/  @!P6 IMAD.IADD R6, R6, 0x1, -R9.reuse ;  /* 0x000000010606e824 */ /* 0x100fe200078e0a09 */
[----:B------:R-:W-:Y:S01]  /*55b0*/  IABS R17, R5 ;  /* 0x0000000500117213 */ /* 0x000fe20000000000 */
[----:B------:R-:W-:Y:S01]  /*55c0*/  VIADD R8, R4, 0xdc ;  /* 0x000000dc04087836 */ /* 0x000fe20000000000 */
[----:B------:R-:W-:Y:S01]  /*55d0*/  ISETP.GT.U32.AND P6, PT, R9, R2, PT ;  /* 0x000000020900720c */ /* 0x000fe20003fc4070 */
[----:B------:R-:W-:Y:S01]  /*55e0*/  @!P1 IMAD.IADD R10, R10, 0x1, -R9 ;  /* 0x000000010a0a9824 */ /* 0x000fe200078e0a09 */
[----:B------:R-:W-:Y:S01]  /*55f0*/  ISETP.GE.AND P1, PT, R5, RZ, PT ;  /* 0x000000ff0500720c */ /* 0x000fe20003f26270 */
[----:B0-----:R-:W-:Y:S01]  /*5600*/  IMAD.MOV.U32 R0, RZ, RZ, R12 ;  /* 0x000000ffff007224 */ /* 0x001fe200078e000c */
[----:B------:R-:W-:Y:S01]  /*5610*/  IABS R15, R8 ;  /* 0x00000008000f7213 */ /* 0x000fe20000000000 */
[----:B------:R-:W-:-:S04]  /*5620*/  IMAD.HI.U32 R12, R24, R17, RZ ;  /* 0x00000011180c7227 */ /* 0x000fc800078e00ff */
[----:B------:R-:W-:Y:S01]  /*5630*/  @!P4 IMAD.MOV R0, RZ, RZ, -R0 ;  /* 0x000000ffff00c224 */ /* 0x000fe200078e0a00 */
[----:B------:R-:W-:Y:S01]  /*5640*/  ISETP.GE.AND P4, PT, R3, RZ, PT ;  /* 0x000000ff0300720c */ /* 0x000fe20003f86270 */
[----:B------:R-:W-:Y:S02]  /*5650*/  VIADD R3, R4, 0xe0 ;  /* 0x000000e004037836 */ /* 0x000fe40000000000 */
[----:B------:R-:W-:Y:S01]  /*5660*/  IMAD.MOV R12, RZ, RZ, -R12 ;  /* 0x000000ffff0c7224 */ /* 0x000fe200078e0a0c */
[----:B------:R0:W-:Y:S01]  /*5670*/  STL [R1+0x1b8], R0 ;  /* 0x0001b80001007387 */ /* 0x0001e20000100800 */
[----:B------:R-:W-:Y:S01]  /*5680*/  @!P2 IMAD.IADD R7, R7, 0x1, -R9 ;  /* 0x000000010707a824 */ /* 0x000fe200078e0a09 */
[----:B------:R-:W-:Y:S01]  /*5690*/  IABS R16, R3 ;  /* 0x0000000300107213 */ /* 0x000fe20000000000 */
[----:B------:R-:W-:Y:S01]  /*56a0*/  IMAD R17, R9, R12, R17 ;  /* 0x0000000c09117224 */ /* 0x000fe200078e0211 */
[----:B------:R-:W-:Y:S01]  /*56b0*/  ISETP.GE.AND P2, PT, R3, RZ, PT ;  /* 0x000000ff0300720c */ /* 0x000fe20003f46270 */
[----:B------:R-:W-:Y:S01]  /*56c0*/  @!P6 IMAD.IADD R2, R2, 0x1, -R9 ;  /* 0x000000010202e824 */ /* 0x000fe200078e0a09 */
[----:B------:R-:W-:Y:S01]  /*56d0*/  ISETP.GT.U32.AND P6, PT, R9, R7, PT ;  /* 0x000000070900720c */ /* 0x000fe20003fc4070 */
[----:B------:R-:W-:-:S02]  /*56e0*/  VIADD R5, R4, 0xde ;  /* 0x000000de04057836 */ /* 0x000fc40000000000 */
[----:B------:R-:W-:Y:S02]  /*56f0*/  VIADD R3, R4, 0xda ;  /* 0x000000da04037836 */ /* 0x000fe40000000000 */
[----:B0-----:R-:W-:Y:S01]  /*5700*/  IMAD.MOV.U32 R0, RZ, RZ, R6 ;  /* 0x000000ffff007224 */ /* 0x001fe200078e0006 */
[----:B------:R-:W-:Y:S01]  /*5710*/  IABS R13, R5 ;  /* 0x00000005000d7213 */ /* 0x000fe20000000000 */
[----:B------:R-:W-:Y:S01]  /*5720*/  IMAD.HI.U32 R6, R24, R16, RZ ;  /* 0x0000001018067227 */ /* 0x000fe200078e00ff */
[----:B------:R-:W-:-:S03]  /*5730*/  IABS R14, R3 ;  /* 0x00000003000e7213 */ /* 0x000fc60000000000 */
[----:B------:R-:W-:Y:S01]  /*5740*/  @!P0 IMAD.MOV R0, RZ, RZ, -R0 ;  /* 0x000000ffff008224 */ /* 0x000fe200078e0a00 */
[----:B------:R-:W-:Y:S01]  /*5750*/  ISETP.GT.U32.AND P0, PT, R9, R2, PT ;  /* 0x000000020900720c */ /* 0x000fe20003f04070 */
[----:B------:R-:W-:Y:S02]  /*5760*/  IMAD.MOV R6, RZ, RZ, -R6 ;  /* 0x000000ffff067224 */ /* 0x000fe400078e0a06 */
[----:B------:R-:W-:Y:S01]  /*5770*/  @!P6 IMAD.IADD R7, R7, 0x1, -R9 ;  /* 0x000000010707e824 */ /* 0x000fe200078e0a09 */
[----:B------:R0:W-:Y:S01]  /*5780*/  STL [R1+0x1c0], R0 ;  /* 0x0001c00001007387 */ /* 0x0001e20000100800 */
[----:B------:R-:W-:Y:S02]  /*5790*/  IMAD R16, R9, R6, R16 ;  /* 0x0000000609107224 */ /* 0x000fe400078e0210 */
[----:B------:R-:W-:-:S03]  /*57a0*/  IMAD.HI.U32 R6, R24, R15, RZ ;  /* 0x0000000f18067227 */ /* 0x000fc600078e00ff */
[----:B------:R-:W-:Y:S01]  /*57b0*/  ISETP.GT.U32.AND P6, PT, R9, R16, PT ;  /* 0x000000100900720c */ /* 0x000fe20003fc4070 */
[----:B------:R-:W-:Y:S02]  /*57c0*/  IMAD.MOV R6, RZ, RZ, -R6 ;  /* 0x000000ffff067224 */ /* 0x000fe400078e0a06 */
[----:B------:R-:W-:Y:S01]  /*57d0*/  @!P0 IMAD.IADD R2, R2, 0x1, -R9 ;  /* 0x0000000102028824 */ /* 0x000fe200078e0a09 */
[----:B------:R-:W-:Y:S01]  /*57e0*/  ISETP.GE.AND P0, PT, R5, RZ, PT ;  /* 0x000000ff0500720c */ /* 0x000fe20003f06270 */
[----:B0-----:R-:W-:Y:S02]  /*57f0*/  IMAD.MOV.U32 R0, RZ, RZ, R10 ;  /* 0x000000ffff007224 */ /* 0x001fe400078e000a */
[----:B------:R-:W-:-:S04]  /*5800*/  IMAD.HI.U32 R10, R24, R13, RZ ;  /* 0x0000000d180a7227 */ /* 0x000fc800078e00ff */
[----:B------:R-:W-:Y:S01]  /*5810*/  @!P3 IMAD.MOV R0, RZ, RZ, -R0 ;  /* 0x000000ffff00b224 */ /* 0x000fe200078e0a00 */
[C---:B------:R-:W-:Y:S01]  /*5820*/  ISETP.GT.U32.AND P3, PT, R9.reuse, R17, PT ;  /* 0x000000110900720c */ /* 0x040fe20003f64070 */
[----:B------:R-:W-:Y:S02]  /*5830*/  IMAD.MOV R10, RZ, RZ, -R10 ;  /* 0x000000ffff0a7224 */ /* 0x000fe400078e0a0a */
[----:B------:R-:W-:Y:S01]  /*5840*/  @!P6 IMAD.IADD R16, R16, 0x1, -R9 ;  /* 0x000000011010e824 */ /* 0x000fe200078e0a09 */
[----:B------:R0:W-:Y:S01]  /*5850*/  STL [R1+0x1bc], R0 ;  /* 0x0001bc0001007387 */ /* 0x0001e20000100800 */
[C---:B------:R-:W-:Y:S02]  /*5860*/  IMAD R13, R9.reuse, R10, R13 ;  /* 0x0000000a090d7224 */ /* 0x040fe400078e020d */
[C---:B------:R-:W-:Y:S01]  /*5870*/  IMAD R15, R9.reuse, R6, R15 ;  /* 0x00000006090f7224 */ /* 0x040fe200078e020f */
[----:B------:R-:W-:Y:S01]  /*5880*/  ISETP.GT.U32.AND P6, PT, R9, R16, PT ;  /* 0x000000100900720c */ /* 0x000fe20003fc4070 */
[----:B------:R-:W-:-:S04]  /*5890*/  IMAD.HI.U32 R5, R24, R14, RZ ;  /* 0x0000000e18057227 */ /* 0x000fc800078e00ff */
[----:B------:R-:W-:Y:S01]  /*58a0*/  @!P3 IMAD.IADD R17, R17, 0x1, -R9 ;  /* 0x000000011111b824 */ /* 0x000fe200078e0a09 */
[----:B------:R-:W-:Y:S01]  /*58b0*/  ISETP.GE.AND P3, PT, R8, RZ, PT ;  /* 0x000000ff0800720c */ /* 0x000fe20003f66270 */
[----:B0-----:R-:W-:Y:S02]  /*58c0*/  IMAD.MOV.U32 R0, RZ, RZ, R7 ;  /* 0x000000ffff007224 */ /* 0x001fe400078e0007 */
[----:B------:R-:W-:Y:S02]  /*58d0*/  IMAD.MOV R5, RZ, RZ, -R5 ;  /* 0x000000ffff057224 */ /* 0x000fe400078e0a05 */
[----:B------:R-:W-:Y:S01]  /*58e0*/  @!P5 IMAD.MOV R0, RZ, RZ, -R0 ;  /* 0x000000ffff00d224 */ /* 0x000fe200078e0a00 */
[C---:B------:R-:W-:Y:S01]  /*58f0*/  ISETP.GT.U32.AND P5, PT, R9.reuse, R17, PT ;  /* 0x000000110900720c */ /* 0x040fe20003fa4070 */
[----:B------:R-:W-:Y:S02]  /*5900*/  VIADD R12, R4, 0xd8 ;  /* 0x000000d8040c7836 */ /* 0x000fe40000000000 */
[C---:B------:R-:W-:Y:S01]  /*5910*/  IMAD R14, R9.reuse, R5, R14 ;  /* 0x00000005090e7224 */ /* 0x040fe200078e020e */
[----:B------:R0:W-:Y:S01]  /*5920*/  STL [R1+0x1b0], R0 ;  /* 0x0001b00001007387 */ /* 0x0001e20000100800 */
[----:B------:R-:W-:Y:S01]  /*5930*/  @!P6 IMAD.IADD R16, R16, 0x1, -R9 ;  /* 0x000000011010e824 */ /* 0x000fe200078e0a09 */
[----:B------:R-:W-:Y:S01]  /*5940*/  IABS R10, R12 ;  /* 0x0000000c000a7213 */ /* 0x000fe20000000000 */
[C---:B------:R-:W-:Y:S01]  /*5950*/  VIADD R6, R4.reuse, 0xd6 ;  /* 0x000000d604067836 */ /* 0x040fe20000000000 */
[----:B------:R-:W-:Y:S01]  /*5960*/  ISETP.GT.U32.AND P6, PT, R9, R14, PT ;  /* 0x0000000e0900720c */ /* 0x000fe20003fc4070 */
[----:B------:R-:W-:-:S02]  /*5970*/  VIADD R11, R4, 0xd2 ;  /* 0x000000d2040b7836 */ /* 0x000fc40000000000 */
[----:B------:R-:W-:Y:S01]  /*5980*/  IMAD.HI.U32 R18, R24, R10, RZ ;  /* 0x0000000a18127227 */ /* 0x000fe200078e00ff */
[----:B------:R-:W-:Y:S02]  /*5990*/  IABS R7, R6 ;  /* 0x0000000600077213 */ /* 0x000fe40000000000 */
[----:B------:R-:W-:Y:S01]  /*59a0*/  IABS R5, R11 ;  /* 0x0000000b00057213 */ /* 0x000fe20000000000 */
[----:B0-----:R-:W-:Y:S02]  /*59b0*/  IMAD.MOV.U32 R0, RZ, RZ, R2 ;  /* 0x000000ffff007224 */ /* 0x001fe400078e0002 */
[----:B------:R-:W-:Y:S01]  /*59c0*/  @!P5 IMAD.IADD R17, R17, 0x1, -R9 ;  /* 0x000000011111d824 */ /* 0x000fe200078e0a09 */
[C---:B------:R-:W-:Y:S01]  /*59d0*/  ISETP.GT.U32.AND P5, PT, R9.reuse, R15, PT ;  /* 0x0000000f0900720c */ /* 0x040fe20003fa4070 */
[----:B------:R-:W-:Y:S01]  /*59e0*/  @!P4 IMAD.MOV R0, RZ, RZ, -R0 ;  /* 0x000000ffff00c224 */ /* 0x000fe200078e0a00 */
[----:B------:R-:W-:Y:S01]  /*59f0*/  ISETP.GT.U32.AND P4, PT, R9, R13, PT ;  /* 0x0000000d0900720c */ /* 0x000fe20003f84070 */
[----:B------:R-:W-:-:S02]  /*5a00*/  IMAD.MOV R18, RZ, RZ, -R18 ;  /* 0x000000ffff127224 */ /* 0x000fc400078e0a12 */
[----:B------:R-:W-:Y:S01]  /*5a10*/  IMAD.MOV.U32 R19, RZ, RZ, R17 ;  /* 0x000000ffff137224 */ /* 0x000fe200078e0011 */
[----:B------:R0:W-:Y:S01]  /*5a20*/  STL [R1+0x1b4], R0 ;  /* 0x0001b40001007387 */ /* 0x0001e20000100800 */
[----:B------:R-:W-:Y:S02]  /*5a30*/  IMAD R10, R9, R18, R10 ;  /* 0x00000012090a7224 */ /* 0x000fe400078e020a */
[--C-:B------:R-:W-:Y:S02]  /*5a40*/  @!P6 IMAD.IADD R14, R14, 0x1, -R9.reuse ;  /* 0x000000010e0ee824 */ /* 0x100fe400078e0a09 */
[----:B------:R-:W-:Y:S02]  /*5a50*/  VIADD R2, R4, 0xd4 ;  /* 0x000000d404027836 */ /* 0x000fe40000000000 */
[--C-:B------:R-:W-:Y:S02]  /*5a60*/  @!P5 IMAD.IADD R15, R15, 0x1, -R9.reuse ;  /* 0x000000010f0fd824 */ /* 0x100fe400078e0a09 */
[----:B------:R-:W-:Y:S01]  /*5a70*/  @!P4 IMAD.IADD R13, R13, 0x1, -R9 ;  /* 0x000000010d0dc824 */ /* 0x000fe200078e0a09 */
[----:B------:R-:W-:Y:S01]  /*5a80*/  ISETP.GE.AND P4, PT, R3, RZ, PT ;  /* 0x000000ff0300720c */ /* 0x000fe20003f86270 */
[----:B------:R-:W-:Y:S01]  /*5a90*/  IMAD.HI.U32 R3, R24, R7, RZ ;  /* 0x0000000718037227 */ /* 0x000fe200078e00ff */
[----:B------:R-:W-:-:S02]  /*5aa0*/  ISETP.GT.U32.AND P6, PT, R9, R15, PT ;  /* 0x0000000f0900720c */ /* 0x000fc40003fc4070 */
[C---:B------:R-:W-:Y:S01]  /*5ab0*/  ISETP.GT.U32.AND P5, PT, R9.reuse, R13, PT ;  /* 0x0000000d0900720c */ /* 0x040fe20003fa4070 */
[----:B------:R-:W-:Y:S01]  /*5ac0*/  @!P1 IMAD.MOV R19, RZ, RZ, -R19 ;  /* 0x000000ffff139224 */ /* 0x000fe200078e0a13 */
[C---:B------:R-:W-:Y:S01]  /*5ad0*/  ISETP.GT.U32.AND P1, PT, R9.reuse, R14, PT ;  /* 0x0000000e0900720c */ /* 0x040fe20003f24070 */
[----:B------:R-:W-:Y:S01]  /*5ae0*/  IMAD.MOV R3, RZ, RZ, -R3 ;  /* 0x000000ffff037224 */ /* 0x000fe200078e0a03 */
[----:B------:R-:W-:Y:S01]  /*5af0*/  IABS R8, R2 ;  /* 0x0000000200087213 */ /* 0x000fe20000000000 */
[----:B0-----:R-:W-:Y:S01]  /*5b00*/  IMAD.MOV.U32 R0, RZ, RZ, R16 ;  /* 0x000000ffff007224 */ /* 0x001fe200078e0010 */
[----:B------:R-:W-:Y:S01]  /*5b10*/  STL [R1+0x1a8], R19 ;  /* 0x0001a81301007387 */ /* 0x000fe20000100800 */
[----:B------:R-:W-:Y:S02]  /*5b20*/  IMAD R7, R9, R3, R7 ;  /* 0x0000000309077224 */ /* 0x000fe400078e0207 */
[----:B------:R-:W-:Y:S01]  /*5b30*/  @!P2 IMAD.MOV R0, RZ, RZ, -R0 ;  /* 0x000000ffff00a224 */ /* 0x000fe200078e0a00 */
[----:B------:R-:W-:Y:S01]  /*5b40*/  ISETP.GE.AND P2, PT, R12, RZ, PT ;  /* 0x000000ff0c00720c */ /* 0x000fe20003f46270 */
[----:B------:R-:W-:-:S03]  /*5b50*/  IMAD.HI.U32 R17, R24, R8, RZ ;  /* 0x0000000818117227 */ /* 0x000fc600078e00ff */
[----:B------:R0:W-:Y:S01]  /*5b60*/  STL [R1+0x1a0], R0 ;  /* 0x0001a00001007387 */ /* 0x0001e20000100800 */
[----:B------:R-:W-:Y:S01]  /*5b70*/  @!P5 IMAD.IADD R13, R13, 0x1, -R9 ;  /* 0x000000010d0dd824 */ /* 0x000fe200078e0a09 */
[----:B------:R-:W-:Y:S01]  /*5b80*/  ISETP.GT.U32.AND P5, PT, R9, R10, PT ;  /* 0x0000000a0900720c */ /* 0x000fe20003fa4070 */
[----:B------:R-:W-:-:S04]  /*5b90*/  IMAD.HI.U32 R16, R24, R5, RZ ;  /* 0x0000000518107227 */ /* 0x000fc800078e00ff */
[----:B------:R-:W-:Y:S01]  /*5ba0*/  @!P6 IMAD.IADD R15, R15, 0x1, -R9 ;  /* 0x000000010f0fe824 */ /* 0x000fe200078e0a09 */
[C---:B------:R-:W-:Y:S01]  /*5bb0*/  ISETP.GT.U32.AND P6, PT, R9.reuse, R7, PT ;  /* 0x000000070900720c */ /* 0x040fe20003fc4070 */
[----:B------:R-:W-:Y:S02]  /*5bc0*/  IMAD.MOV R17, RZ, RZ, -R17 ;  /* 0x000000ffff117224 */ /* 0x000fe400078e0a11 */
[----:B------:R-:W-:Y:S02]  /*5bd0*/  IMAD.MOV R16, RZ, RZ, -R16 ;  /* 0x000000ffff107224 */ /* 0x000fe400078e0a10 */
[----:B0-----:R-:W-:Y:S02]  /*5be0*/  IMAD.MOV.U32 R0, RZ, RZ, R13 ;  /* 0x000000ffff007224 */ /* 0x001fe400078e000d */
[--C-:B------:R-:W-:Y:S02]  /*5bf0*/  @!P5 IMAD.IADD R10, R10, 0x1, -R9.reuse ;  /* 0x000000010a0ad824 */ /* 0x100fe400078e0a09 */
[----:B------:R-:W-:Y:S01]  /*5c00*/  @!P1 IMAD.IADD R14, R14, 0x1, -R9 ;  /* 0x000000010e0e9824 */ /* 0x000fe200078e0a09 */
[----:B------:R-:W-:Y:S01]  /*5c10*/  ISETP.GE.AND P1, PT, R6, RZ, PT ;  /* 0x000000ff0600720c */ /* 0x000fe20003f26270 */
[----:B------:R-:W-:-:S02]  /*5c20*/  IMAD R6, R9, R17, R8 ;  /* 0x0000001109067224 */ /* 0x000fc400078e0208 */
[C---:B------:R-:W-:Y:S02]  /*5c30*/  IMAD R5, R9.reuse, R16, R5 ;  /* 0x0000001009057224 */ /* 0x040fe400078e0205 */
[----:B------:R-:W-:Y:S01]  /*5c40*/  @!P0 IMAD.MOV R0, RZ, RZ, -R0 ;  /* 0x000000ffff008224 */ /* 0x000fe200078e0a00 */
[C---:B------:R-:W-:Y:S01]  /*5c50*/  ISETP.GT.U32.AND P0, PT, R9.reuse, R10, PT ;  /* 0x0000000a0900720c */ /* 0x040fe20003f04070 */
[----:B------:R-:W-:Y:S01]  /*5c60*/  IMAD.MOV.U32 R17, RZ, RZ, R15 ;  /* 0x000000ffff117224 */ /* 0x000fe200078e000f */
[C---:B------:R-:W-:Y:S01]  /*5c70*/  ISETP.GT.U32.AND P5, PT, R9.reuse, R6, PT ;  /* 0x000000060900720c */ /* 0x040fe20003fa4070 */
[C---:B------:R-:W-:Y:S01]  /*5c80*/  VIADD R3, R4.reuse, 0xd0 ;  /* 0x000000d004037836 */ /* 0x040fe20000000000 */
[----:B------:R0:W-:Y:S01]  /*5c90*/  STL [R1+0x98], R0 ;  /* 0x0000980001007387 */ /* 0x0001e20000100800 */
[----:B------:R-:W-:Y:S01]  /*5ca0*/  @!P3 IMAD.MOV R17, RZ, RZ, -R17 ;  /* 0x000000ffff11b224 */ /* 0x000fe200078e0a11 */
[----:B------:R-:W-:Y:S01]  /*5cb0*/  ISETP.GT.U32.AND P3, PT, R9, R5, PT ;  /* 0x000000050900720c */ /* 0x000fe20003f64070 */
[----:B------:R-:W-:Y:S01]  /*5cc0*/  @!P6 IMAD.IADD R7, R7, 0x1, -R9 ;  /* 0x000000010707e824 */ /* 0x000fe200078e0a09 */
[----:B------:R-:W-:Y:S01]  /*5cd0*/  IABS R12, R3 ;  /* 0x00000003000c7213 */ /* 0x000fe20000000000 */
[C---:B------:R-:W-:Y:S01]  /*5ce0*/  VIADD R8, R4.reuse, 0xce ;  /* 0x000000ce04087836 */ /* 0x040fe20000000000 */
[----:B------:R-:W-:Y:S01]  /*5cf0*/  STL [R1+0xb8], R17 ;  /* 0x0000b81101007387 */ /* 0x000fe20000100800 */
[----:B------:R-:W-:Y:S01]  /*5d00*/  VIADD R18, R4, 0xc4 ;  /* 0x000000c404127836 */ /* 0x000fe20000000000 */
[----:B------:R-:W-:Y:S01]  /*5d10*/  ISETP.GT.U32.AND P6, PT, R9, R7, PT ;  /* 0x000000070900720c */ /* 0x000fe20003fc4070 */
[----:B------:R-:W-:Y:S01]  /*5d20*/  IMAD.HI.U32 R16, R24, R12, RZ ;  /* 0x0000000c18107227 */ /* 0x000fe200078e00ff */
[----:B------:R-:W-:-:S03]  /*5d30*/  IABS R13, R8 ;  /* 0x00000008000d7213 */ /* 0x000fc60000000000 */
[----:B0-----:R-:W-:Y:S02]  /*5d40*/  IMAD.MOV.U32 R0, RZ, RZ, R14 ;  /* 0x000000ffff007224 */ /* 0x001fe400078e000e */
[--C-:B------:R-:W-:Y:S01]  /*5d50*/  @!P0 IMAD.IADD R10, R10, 0x1, -R9.reuse ;  /* 0x000000010a0a8824 */ /* 0x100fe200078e0a09 */
[----:B------:R-:W-:Y:S01]  /*5d60*/  ISETP.GE.AND P0, PT, R11, RZ, PT ;  /* 0x000000ff0b00720c */ /* 0x000fe20003f06270 */
[----:B------:R-:W-:Y:S01]  /*5d70*/  @!P4 IMAD.MOV R0, RZ, RZ, -R0 ;  /* 0x000000ffff00c224 */ /* 0x000fe200078e0a00 */
[----:B------:R-:W-:Y:S01]  /*5d80*/  ISETP.GE.AND P4, PT, R2, RZ, PT ;  /* 0x000000ff0200720c */ /* 0x000fe20003f86270 */
[----:B------:R-:W-:Y:S02]  /*5d90*/  IMAD.MOV R15, RZ, RZ, -R16 ;  /* 0x000000ffff0f7224 */ /* 0x000fe400078e0a10 */
[----:B------:R-:W-:Y:S01]  /*5da0*/  @!P3 IMAD.IADD R5, R5, 0x1, -R9 ;  /* 0x000000010505b824 */ /* 0x000fe200078e0a09 */
[----:B------:R0:W-:Y:S01]  /*5db0*/  STL [R1+0xc0], R0 ;  /* 0x0000c00001007387 */ /* 0x0001e20000100800 */
[----:B------:R-:W-:Y:S01]  /*5dc0*/  IMAD R2, R9, R15, R12 ;  /* 0x0000000f09027224 */ /* 0x000fe200078e020c */
[----:B------:R-:W-:Y:S01]  /*5dd0*/  ISETP.GE.AND P3, PT, R3, RZ, PT ;  /* 0x000000ff0300720c */ /* 0x000fe20003f66270 */
[----:B------:R-:W-:-:S04]  /*5de0*/  IMAD.HI.U32 R11, R24, R13, RZ ;  /* 0x0000000d180b7227 */ /* 0x000fc800078e00ff */
[----:B------:R-:W-:Y:S01]  /*5df0*/  @!P6 IMAD.IADD R7, R7, 0x1, -R9 ;  /* 0x000000010707e824 */ /* 0x000fe200078e0a09 */
[C---:B------:R-:W-:Y:S01]  /*5e00*/  ISETP.GT.U32.AND P6, PT, R9.reuse, R2, PT ;  /* 0x000000020900720c */ /* 0x040fe20003fc4070 */
[----:B------:R-:W-:Y:S02]  /*5e10*/  IMAD.MOV R11, RZ, RZ, -R11 ;  /* 0x000000ffff0b7224 */ /* 0x000fe400078e0a0b */
[----:B0-----:R-:W-:Y:S02]  /*5e20*/  IMAD.MOV.U32 R0, RZ, RZ, R10 ;  /* 0x000000ffff007224 */ /* 0x001fe400078e000a */
[C---:B------:R-:W-:Y:S02]  /*5e30*/  IMAD R3, R9.reuse, R11, R13 ;  /* 0x0000000b09037224 */ /* 0x040fe400078e020d */
[----:B------:R-:W-:Y:S01]  /*5e40*/  @!P2 IMAD.MOV R0, RZ, RZ, -R0 ;  /* 0x000000ffff00a224 */ /* 0x000fe200078e0a00 */
[----:B------:R-:W-:Y:S01]  /*5e50*/  ISETP.GT.U32.AND P2, PT, R9, R5, PT ;  /* 0x000000050900720c */ /* 0x000fe20003f44070 */
[----:B------:R-:W-:-:S02]  /*5e60*/  @!P5 IMAD.IADD R6, R6, 0x1, -R9 ;  /* 0x000000010606d824 */ /* 0x000fc400078e0a09 */
[----:B------:R-:W-:Y:S01]  /*5e70*/  VIADD R12, R4, 0xcc ;  /* 0x000000cc040c7836 */ /* 0x000fe20000000000 */
[----:B------:R0:W-:Y:S01]  /*5e80*/  STL [R1+0xc8], R0 ;  /* 0x0000c80001007387 */ /* 0x0001e20000100800 */
[--C-:B------:R-:W-:Y:S01]  /*5e90*/  @!P6 IMAD.IADD R2, R2, 0x1, -R9.reuse ;  /* 0x000000010202e824 */ /* 0x100fe200078e0a09 */
[C---:B------:R-:W-:Y:S01]  /*5ea0*/  ISETP.GT.U32.AND P5, PT, R9.reuse, R6, PT ;  /* 0x000000060900720c */ /* 0x040fe20003fa4070 */
[C---:B------:R-:W-:Y:S01]  /*5eb0*/  VIADD R11, R4.reuse, 0xca ;  /* 0x000000ca040b7836 */ /* 0x040fe20000000000 */
[----:B------:R-:W-:Y:S01]  /*5ec0*/  IABS R15, R12 ;  /* 0x0000000c000f7213 */ /* 0x000fe20000000000 */
[C---:B------:R-:W-:Y:S01]  /*5ed0*/  VIADD R10, R4.reuse, 0xc8 ;  /* 0x000000c8040a7836 */ /* 0x040fe20000000000 */
[----:B------:R-:W-:Y:S01]  /*5ee0*/  ISETP.GT.U32.AND P6, PT, R9, R2, PT ;  /* 0x000000020900720c */ /* 0x000fe20003fc4070 */
[----:B------:R-:W-:Y:S02]  /*5ef0*/  VIADD R14, R4, 0xc2 ;  /* 0x000000c2040e7836 */ /* 0x000fe40000000000 */
[----:B------:R-:W-:Y:S01]  /*5f00*/  @!P2 IMAD.IADD R5, R5, 0x1, -R9 ;  /* 0x000000010505a824 */ /* 0x000fe200078e0a09 */
[----:B------:R-:W-:Y:S01]  /*5f10*/  ISETP.GT.U32.AND P2, PT, R9, R3, PT ;  /* 0x000000030900720c */ /* 0x000fe20003f44070 */
[----:B0-----:R-:W-:Y:S01]  /*5f20*/  IMAD.MOV.U32 R0, RZ, RZ, R7 ;  /* 0x000000ffff007224 */ /* 0x001fe200078e0007 */
[----:B------:R-:W-:Y:S01]  /*5f30*/  IABS R17, R14 ;  /* 0x0000000e00117213 */ /* 0x000fe20000000000 */
[----:B------:R-:W-:-:S04]  /*5f40*/  IMAD.HI.U32 R7, R24, R15, RZ ;  /* 0x0000000f18077227 */ /* 0x000fc800078e00ff */
[----:B------:R-:W-:Y:S01]  /*5f50*/  @!P1 IMAD.MOV R0, RZ, RZ, -R0 ;  /* 0x000000ffff009224 */ /* 0x000fe200078e0a00 */
[----:B------:R-:W-:Y:S01]  /*5f60*/  ISETP.GE.AND P1, PT, R12, RZ, PT ;  /* 0x000000ff0c00720c */ /* 0x000fe20003f26270 */
[--C-:B------:R-:W-:Y:S01]  /*5f70*/  @!P5 IMAD.IADD R6, R6, 0x1, -R9.reuse ;  /* 0x000000010606d824 */ /* 0x100fe200078e0a09 */
[----:B------:R-:W-:Y:S01]  /*5f80*/  ISETP.GE.AND P5, PT, R8, RZ, PT ;  /* 0x000000ff0800720c */ /* 0x000fe20003fa6270 */
[--C-:B------:R-:W-:Y:S01]  /*5f90*/  @!P6 IMAD.IADD R2, R2, 0x1, -R9.reuse ;  /* 0x000000010202e824 */ /* 0x100fe200078e0a09 */
[----:B------:R0:W-:Y:S01]  /*5fa0*/  STL [R1+0xd0], R0 ;  /* 0x0000d00001007387 */ /* 0x0001e20000100800 */
[----:B------:R-:W-:Y:S02]  /*5fb0*/  @!P2 IMAD.IADD R3, R3, 0x1, -R9 ;  /* 0x000000010303a824 */ /* 0x000fe400078e0a09 */
[----:B------:R-:W-:Y:S01]  /*5fc0*/  @!P4 IMAD.MOV R6, RZ, RZ, -R6 ;  /* 0x000000ffff06c224 */ /* 0x000fe200078e0a06 */
[----:B------:R-:W-:Y:S01]  /*5fd0*/  ISETP.GE.AND P4, PT, R11, RZ, PT ;  /* 0x000000ff0b00720c */ /* 0x000fe20003f86270 */
[----:B------:R-:W-:Y:S01]  /*5fe0*/  IMAD.MOV R7, RZ, RZ, -R7 ;  /* 0x000000ffff077224 */ /* 0x000fe200078e0a07 */
[----:B------:R-:W-:Y:S01]  /*5ff0*/  ISETP.GT.U32.AND P2, PT, R9, R3, PT ;  /* 0x000000030900720c */ /* 0x000fe20003f44070 */
[----:B------:R-:W-:Y:S01]  /*6000*/  VIADD R8, R4, 0xc6 ;  /* 0x000000c604087836 */ /* 0x000fe20000000000 */
[----:B------:R-:W-:Y:S01]  /*6010*/  IABS R11, R11 ;  /* 0x0000000b000b7213 */ /* 0x000fe20000000000 */
[----:B------:R1:W-:Y:S01]  /*6020*/  STL [R1+0xe0], R6 ;  /* 0x0000e00601007387 */ /* 0x0003e20000100800 */
[----:B0-----:R-:W-:-:S02]  /*6030*/  IMAD.MOV.U32 R0, RZ, RZ, R5 ;  /* 0x000000ffff007224 */ /* 0x001fc400078e0005 */
[----:B------:R-:W-:Y:S01]  /*6040*/  IMAD R15, R9, R7, R15 ;  /* 0x00000007090f7224 */ /* 0x000fe200078e020f */
[----:B------:R-:W-:Y:S01]  /*6050*/  ISETP.GE.AND P6, PT, R8, RZ, PT ;  /* 0x000000ff0800720c */ /* 0x000fe20003fc6270 */
[----:B------:R-:W-:Y:S01]  /*6060*/  @!P0 IMAD.MOV R0, RZ, RZ, -R0 ;  /* 0x000000ffff008224 */ /* 0x000fe200078e0a00 */
[----:B------:R-:W-:Y:S01]  /*6070*/  ISETP.GE.AND P0, PT, R10, RZ, PT ;  /* 0x000000ff0a00720c */ /* 0x000fe20003f06270 */
[----:B------:R-:W-:Y:S01]  /*6080*/  VIADD R7, R4, 0xbe ;  /* 0x000000be04077836 */ /* 0x000fe20000000000 */
[----:B------:R-:W-:Y:S02]  /*6090*/  IABS R10, R10 ;  /* 0x0000000a000a7213 */ /* 0x000fe40000000000 */
[----:B------:R0:W-:Y:S01]  /*60a0*/  STL [R1+0x100], R0 ;  /* 0x0001000001007387 */ /* 0x0001e20000100800 */
[C---:B-1----:R-:W-:Y:S01]  /*60b0*/  IMAD.HI.U32 R6, R24.reuse, R11, RZ ;  /* 0x0000000b18067227 */ /* 0x042fe200078e00ff */
[----:B------:R-:W-:Y:S02]  /*60c0*/  IABS R8, R8 ;  /* 0x0000000800087213 */ /* 0x000fe40000000000 */
[----:B------:R-:W-:Y:S01]  /*60d0*/  IABS R16, R7 ;  /* 0x0000000700107213 */ /* 0x000fe20000000000 */
[----:B------:R-:W-:-:S04]  /*60e0*/  IMAD.HI.U32 R5, R24, R10, RZ ;  /* 0x0000000a18057227 */ /* 0x000fc800078e00ff */
[----:B------:R-:W-:Y:S02]  /*60f0*/  IMAD.MOV R6, RZ, RZ, -R6 ;  /* 0x000000ffff067224 */ /* 0x000fe400078e0a06 */
[----:B0-----:R-:W-:Y:S02]  /*6100*/  IMAD.MOV.U32 R0, RZ, RZ, R2 ;  /* 0x000000ffff007224 */ /* 0x001fe400078e0002 */
[----:B------:R-:W-:Y:S02]  /*6110*/  IMAD.MOV R5, RZ, RZ, -R5 ;  /* 0x000000ffff057224 */ /* 0x000fe400078e0a05 */
[----:B------:R-:W-:Y:S01]  /*6120*/  @!P3 IMAD.MOV R0, RZ, RZ, -R0 ;  /* 0x000000ffff00b224 */ /* 0x000fe200078e0a00 */
[----:B------:R-:W-:Y:S01]  /*6130*/  ISETP.GT.U32.AND P3, PT, R9, R15, PT ;  /* 0x0000000f0900720c */ /* 0x000fe20003f64070 */
[----:B------:R-:W-:Y:S02]  /*6140*/  @!P2 IMAD.IADD R3, R3, 0x1, -R9 ;  /* 0x000000010303a824 */ /* 0x000fe400078e0a09 */
[C---:B------:R-:W-:Y:S01]  /*6150*/  IMAD R11, R9.reuse, R6, R11 ;  /* 0x00000006090b7224 */ /* 0x040fe200078e020b */
[----:B------:R0:W-:Y:S01]  /*6160*/  STL [R1+0x118], R0 ;  /* 0x0001180001007387 */ /* 0x0001e20000100800 */
[----:B------:R-:W-:-:S02]  /*6170*/  IMAD R10, R9, R5, R10 ;  /* 0x00000005090a7224 */ /* 0x000fc400078e020a */
[----:B------:R-:W-:Y:S01]  /*6180*/  IMAD.HI.U32 R2, R24, R8, RZ ;  /* 0x0000000818027227 */ /* 0x000fe200078e00ff */
[----:B------:R-:W-:-:S03]  /*6190*/  ISETP.GT.U32.AND P2, PT, R9, R11, PT ;  /* 0x0000000b0900720c */ /* 0x000fc60003f44070 */
[----:B------:R-:W-:Y:S02]  /*61a0*/  IMAD.MOV R2, RZ, RZ, -R2 ;  /* 0x000000ffff027224 */ /* 0x000fe400078e0a02 */
[----:B------:R-:W-:Y:S02]  /*61b0*/  @!P3 IMAD.IADD R15, R15, 0x1, -R9 ;  /* 0x000000010f0fb824 */ /* 0x000fe400078e0a09 */
[----:B0-----:R-:W-:Y:S01]  /*61c0*/  IMAD.MOV.U32 R0, RZ, RZ, R3 ;  /* 0x000000ffff007224 */ /* 0x001fe200078e0003 */
[----:B------:R-:W-:Y:S01]  /*61d0*/  IABS R3, R18 ;  /* 0x0000001200037213 */ /* 0x000fe20000000000 */
[C---:B------:R-:W-:Y:S01]  /*61e0*/  IMAD R8, R9.reuse, R2, R8 ;  /* 0x0000000209087224 */ /* 0x040fe200078e0208 */
[C---:B------:R-:W-:Y:S01]  /*61f0*/  ISETP.GT.U32.AND P3, PT, R9.reuse, R15, PT ;  /* 0x0000000f0900720c */ /* 0x040fe20003f64070 */
[----:B------:R-:W-:Y:S01]  /*6200*/  @!P5 IMAD.MOV R0, RZ, RZ, -R0 ;  /* 0x000000ffff00d224 */ /* 0x000fe200078e0a00 */
[----:B------:R-:W-:Y:S01]  /*6210*/  ISETP.GT.U32.AND P5, PT, R9, R10, PT ;  /* 0x0000000a0900720c */ /* 0x000fe20003fa4070 */
[----:B------:R-:W-:-:S02]  /*6220*/  @!P2 IMAD.IADD R11, R11, 0x1, -R9 ;  /* 0x000000010b0ba824 */ /* 0x000fc400078e0a09 */
[C---:B------:R-:W-:Y:S01]  /*6230*/  IMAD.HI.U32 R12, R24.reuse, R3, RZ ;  /* 0x00000003180c7227 */ /* 0x040fe200078e00ff */
[----:B------:R0:W-:Y:S02]  /*6240*/  STL [R1+0x120], R0 ;  /* 0x0001200001007387 */ /* 0x0001e40000100800 */
[----:B------:R-:W-:Y:S01]  /*6250*/  ISETP.GT.U32.AND P2, PT, R9, R11, PT ;  /* 0x0000000b0900720c */ /* 0x000fe20003f44070 */
[----:B------:R-:W-:-:S04]  /*6260*/  IMAD.HI.U32 R6, R24, R17, RZ ;  /* 0x0000001118067227 */ /* 0x000fc800078e00ff */
[----:B------:R-:W-:Y:S02]  /*6270*/  IMAD.MOV R12, RZ, RZ, -R12 ;  /* 0x000000ffff0c7224 */ /* 0x000fe400078e0a0c */
[--C-:B------:R-:W-:Y:S02]  /*6280*/  @!P5 IMAD.IADD R10, R10, 0x1, -R9.reuse ;  /* 0x000000010a0ad824 */ /* 0x100fe400078e0a09 */
[----:B------:R-:W-:Y:S02]  /*6290*/  IMAD.MOV R6, RZ, RZ, -R6 ;  /* 0x000000ffff067224 */ /* 0x000fe400078e0a06 */
[----:B------:R-:W-:Y:S01]  /*62a0*/  @!P3 IMAD.IADD R15, R15, 0x1, -R9 ;  /* 0x000000010f0fb824 */ /* 0x000fe200078e0a09 */
[C---:B------:R-:W-:Y:S01]  /*62b0*/  ISETP.GT.U32.AND P5, PT, R9.reuse, R10, PT ;  /* 0x0000000a0900720c */ /* 0x040fe20003fa4070 */
[C---:B------:R-:W-:Y:S01]  /*62c0*/  IMAD R3, R9.reuse, R12, R3 ;  /* 0x0000000c09037224 */ /* 0x040fe200078e0203 */
[C---:B------:R-:W-:Y:S01]  /*62d0*/  ISETP.GT.U32.AND P3, PT, R9.reuse, R8, PT ;  /* 0x000000080900720c */ /* 0x040fe20003f64070 */
[----:B------:R-:W-:-:S02]  /*62e0*/  IMAD R17, R9, R6, R17 ;  /* 0x0000000609117224 */ /* 0x000fc400078e0211 */
[----:B------:R-:W-:Y:S01]  /*62f0*/  @!P2 IMAD.IADD R11, R11, 0x1, -R9 ;  /* 0x000000010b0ba824 */ /* 0x000fe200078e0a09 */
[C---:B------:R-:W-:Y:S01]  /*6300*/  ISETP.GT.U32.AND P2, PT, R9.reuse, R3, PT ;  /* 0x000000030900720c */ /* 0x040fe20003f44070 */
[C---:B------:R-:W-:Y:S02]  /*6310*/  VIADD R5, R4.reuse, 0xc0 ;  /* 0x000000c004057836 */ /* 0x040fe40000000000 */
[----:B------:R-:W-:Y:S02]  /*6320*/  VIADD R6, R4, 0xbc ;  /* 0x000000bc04067836 */ /* 0x000fe40000000000 */
[----:B0-----:R-:W-:Y:S01]  /*6330*/  IMAD.MOV.U32 R0, RZ, RZ, R15 ;  /* 0x000000ffff007224 */ /* 0x001fe200078e000f */
[----:B------:R-:W-:Y:S01]  /*6340*/  IABS R2, R5 ;  /* 0x0000000500027213 */ /* 0x000fe20000000000 */
[--C-:B------:R-:W-:Y:S01]  /*6350*/  @!P5 IMAD.IADD R10, R10, 0x1, -R9.reuse ;  /* 0x000000010a0ad824 */ /* 0x100fe200078e0a09 */
[----:B------:R-:W-:Y:S01]  /*6360*/  ISETP.GT.U32.AND P5, PT, R9, R17, PT ;  /* 0x000000110900720c */ /* 0x000fe20003fa4070 */
[--C-:B------:R-:W-:Y:S01]  /*6370*/  @!P3 IMAD.IADD R8, R8, 0x1, -R9.reuse ;  /* 0x000000010808b824 */ /* 0x100fe200078e0a09 */
[----:B------:R-:W-:Y:S01]  /*6380*/  IABS R15, R6 ;  /* 0x00000006000f7213 */ /* 0x000fe20000000000 */
[----:B------:R-:W-:Y:S01]  /*6390*/  @!P1 IMAD.MOV R0, RZ, RZ, -R0 ;  /* 0x000000ffff009224 */ /* 0x000fe200078e0a00 */
[----:B------:R-:W-:Y:S01]  /*63a0*/  ISETP.GE.AND P3, PT, R18, RZ, PT ;  /* 0x000000ff1200720c */ /* 0x000fe20003f66270 */
[----:B------:R-:W-:Y:S01]  /*63b0*/  @!P2 IMAD.IADD R3, R3, 0x1, -R9 ;  /* 0x000000010303a824 */ /* 0x000fe200078e0a09 */
[----:B------:R-:W-:Y:S01]  /*63c0*/  ISETP.GT.U32.AND P1, PT, R9, R8, PT ;  /* 0x000000080900720c */ /* 0x000fe20003f24070 */
[----:B------:R-:W-:Y:S01]  /*63d0*/  IMAD.HI.U32 R13, R24, R2, RZ ;  /* 0x00000002180d7227 */ /* 0x000fe200078e00ff */
[----:B------:R-:W-:Y:S01]  /*63e0*/  ISETP.GE.AND P2, PT, R14, RZ, PT ;  /* 0x000000ff0e00720c */ /* 0x000fe20003f46270 */
[----:B------:R0:W-:Y:S02]  /*63f0*/  STL [R1+0x124], R0 ;  /* 0x0001240001007387 */ /* 0x0001e40000100800 */
[----:B------:R-:W-:-:S02]  /*6400*/  IMAD.MOV.U32 R14, RZ, RZ, R15 ;  /* 0x000000ffff0e7224 */ /* 0x000fc400078e000f */
[----:B------:R-:W-:Y:S02]  /*6410*/  @!P5 IMAD.IADD R17, R17, 0x1, -R9 ;  /* 0x000000011111d824 */ /* 0x000fe400078e0a09 */
[----:B------:R-:W-:Y:S02]  /*6420*/  IMAD.MOV R13, RZ, RZ, -R13 ;  /* 0x000000ffff0d7224 */ /* 0x000fe400078e0a0d */
[----:B------:R-:W-:Y:S01]  /*6430*/  IMAD.HI.U32 R12, R24, R16, RZ ;  /* 0x00000010180c7227 */ /* 0x000fe200078e00ff */
[----:B------:R-:W-:-:S03]  /*6440*/  ISETP.GT.U32.AND P5, PT, R9, R17, PT ;  /* 0x000000110900720c */ /* 0x000fc60003fa4070 */
[----:B0-----:R-:W-:Y:S02]  /*6450*/  IMAD.MOV.U32 R0, RZ, RZ, R11 ;  /* 0x000000ffff007224 */ /* 0x001fe400078e000b */
[----:B------:R-:W-:-:S04]  /*6460*/  IMAD.HI.U32 R11, R24, R14, RZ ;  /* 0x0000000e180b7227 */ /* 0x000fc800078e00ff */
[----:B------:R-:W-:Y:S01]  /*6470*/  @!P4 IMAD.MOV R0, RZ, RZ, -R0 ;  /* 0x000000ffff00c224 */ /* 0x000fe200078e0a00 */
[C---:B------:R-:W-:Y:S01]  /*6480*/  ISETP.GT.U32.AND P4, PT, R9.reuse, R3, PT ;  /* 0x000000030900720c */ /* 0x040fe20003f84070 */
[C---:B------:R-:W-:Y:S02]  /*6490*/  IMAD R2, R9.reuse, R13, R2 ;  /* 0x0000000d09027224 */ /* 0x040fe400078e0202 */
[----:B------:R-:W-:Y:S01]  /*64a0*/  IMAD.MOV R12, RZ, RZ, -R12 ;  /* 0x000000ffff0c7224 */ /* 0x000fe200078e0a0c */
[----:B------:R0:W-:Y:S01]  /*64b0*/  STL [R1+0x128], R0 ;  /* 0x0001280001007387 */ /* 0x0001e20000100800 */
[----:B------:R-:W-:Y:S01]  /*64c0*/  @!P1 IMAD.IADD R8, R8, 0x1, -R9 ;  /* 0x0000000108089824 */ /* 0x000fe200078e0a09 */
[C---:B------:R-:W-:Y:S01]  /*64d0*/  ISETP.GT.U32.AND P1, PT, R9.reuse, R2, PT ;  /* 0x000000020900720c */ /* 0x040fe20003f24070 */
[----:B------:R-:W-:Y:S02]  /*64e0*/  IMAD.MOV R11, RZ, RZ, -R11 ;  /* 0x000000ffff0b7224 */ /* 0x000fe400078e0a0b */
[----:B------:R-:W-:-:S02]  /*64f0*/  IMAD R16, R9, R12, R16 ;  /* 0x0000000c09107224 */ /* 0x000fc400078e0210 */
[----:B------:R-:W-:Y:S02]  /*6500*/  IMAD R14, R9, R11, R14 ;  /* 0x0000000b090e7224 */ /* 0x000fe400078e020e */
[----:B------:R-:W-:Y:S01]  /*6510*/  @!P0 IMAD.MOV R10, RZ, RZ, -R10 ;  /* 0x000000ffff0a8224 */ /* 0x000fe200078e0a0a */
[----:B------:R-:W-:Y:S01]  /*6520*/  ISETP.GE.AND P0, PT, R5, RZ, PT ;  /* 0x000000ff0500720c */ /* 0x000fe20003f06270 */
[----:B0-----:R-:W-:Y:S02]  /*6530*/  IMAD.MOV.U32 R0, RZ, RZ, R8 ;  /* 0x000000ffff007224 */ /* 0x001fe400078e0008 */
[----:B------:R-:W-:Y:S01]  /*6540*/  @!P5 IMAD.IADD R17, R17, 0x1, -R9 ;  /* 0x000000011111d824 */ /* 0x000fe200078e0a09 */
[C---:B------:R-:W-:Y:S01]  /*6550*/  ISETP.GT.U32.AND P5, PT, R9.reuse, R14, PT ;  /* 0x0000000e0900720c */ /* 0x040fe20003fa4070 */
[----:B------:R-:W-:Y:S01]  /*6560*/  @!P6 IMAD.MOV R0, RZ, RZ, -R0 ;  /* 0x000000ffff00e224 */ /* 0x000fe200078e0a00 */
[----:B------:R-:W-:Y:S01]  /*6570*/  ISETP.GT.U32.AND P6, PT, R9, R16, PT ;  /* 0x000000100900720c */ /* 0x000fe20003fc4070 */
[----:B------:R0:W-:Y:S01]  /*6580*/  STL [R1+0x12c], R10 ;  /* 0x00012c0a01007387 */ /* 0x0001e20000100800 */
[----:B------:R-:W-:-:S02]  /*6590*/  VIADD R5, R4, 0xba ;  /* 0x000000ba04057836 */ /* 0x000fc40000000000 */
[--C-:B------:R-:W-:Y:S01]  /*65a0*/  @!P1 IMAD.IADD R2, R2, 0x1, -R9.reuse ;  /* 0x0000000102029824 */ /* 0x100fe200078e0a09 */
[----:B------:R-:W-:Y:S01]  /*65b0*/  ISETP.GE.AND P1, PT, R6, RZ, PT ;  /* 0x000000ff0600720c */ /* 0x000fe20003f26270 */
[--C-:B------:R-:W-:Y:S01]  /*65c0*/  @!P4 IMAD.IADD R3, R3, 0x1, -R9.reuse ;  /* 0x000000010303c824 */ /* 0x100fe200078e0a09 */
[----:B------:R-:W-:Y:S01]  /*65d0*/  IABS R8, R5 ;  /* 0x0000000500087213 */ /* 0x000fe20000000000 */
[----:B------:R1:W-:Y:S01]  /*65e0*/  STL [R1+0x130], R0 ;  /* 0x0001300001007387 */ /* 0x0003e20000100800 */
[----:B------:R-:W-:Y:S01]  /*65f0*/  ISETP.GE.AND P4, PT, R7, RZ, PT ;  /* 0x000000ff0700720c */ /* 0x000fe20003f86270 */
[C---:B------:R-:W-:Y:S02]  /*6600*/  VIADD R13, R4.reuse, 0xb6 ;  /* 0x000000b6040d7836 */ /* 0x040fe40000000000 */
[----:B0-----:R-:W-:Y:S02]  /*6610*/  VIADD R10, R4, 0xb8 ;  /* 0x000000b8040a7836 */ /* 0x001fe40000000000 */
[--C-:B------:R-:W-:Y:S01]  /*6620*/  @!P6 IMAD.IADD R16, R16, 0x1, -R9.reuse ;  /* 0x000000011010e824 */ /* 0x100fe200078e0a09 */
[C---:B------:R-:W-:Y:S01]  /*6630*/  ISETP.GT.U32.AND P6, PT, R9.reuse, R2, PT ;  /* 0x000000020900720c */ /* 0x040fe20003fc4070 */
[----:B------:R-:W-:Y:S01]  /*6640*/  @!P5 IMAD.IADD R14, R14, 0x1, -R9 ;  /* 0x000000010e0ed824 */ /* 0x000fe200078e0a09 */
[----:B------:R-:W-:Y:S01]  /*6650*/  IABS R6, R10 ;  /* 0x0000000a00067213 */ /* 0x000fe20000000000 */
[----:B-1----:R-:W-:Y:S01]  /*6660*/  IMAD.MOV.U32 R0, RZ, RZ, R3 ;  /* 0x000000ffff007224 */ /* 0x002fe200078e0003 */
[----:B------:R-:W-:Y:S01]  /*6670*/  ISETP.GT.U32.AND P5, PT, R9, R16, PT ;  /* 0x000000100900720c */ /* 0x000fe20003fa4070 */
[----:B------:R-:W-:Y:S01]  /*6680*/  IMAD.HI.U32 R7, R24, R8, RZ ;  /* 0x0000000818077227 */ /* 0x000fe200078e00ff */
[----:B------:R-:W-:-:S03]  /*6690*/  IABS R11, R13 ;  /* 0x0000000d000b7213 */ /* 0x000fc60000000000 */
[----:B------:R-:W-:Y:S02]  /*66a0*/  IMAD.MOV.U32 R3, RZ, RZ, R6 ;  /* 0x000000ffff037224 */ /* 0x000fe400078e0006 */
[----:B------:R-:W-:Y:S01]  /*66b0*/  @!P3 IMAD.MOV R0, RZ, RZ, -R0 ;  /* 0x000000ffff00b224 */ /* 0x000fe200078e0a00 */
[C---:B------:R-:W-:Y:S01]  /*66c0*/  ISETP.GT.U32.AND P3, PT, R9.reuse, R14, PT ;  /* 0x0000000e0900720c */ /* 0x040fe20003f64070 */
[----:B------:R-:W-:Y:S02]  /*66d0*/  IMAD.MOV R7, RZ, RZ, -R7 ;  /* 0x000000ffff077224 */ /* 0x000fe400078e0a07 */
[----:B------:R-:W-:Y:S01]  /*66e0*/  IMAD.HI.U32 R6, R24, R3, RZ ;  /* 0x0000000318067227 */ /* 0x000fe200078e00ff */
[----:B------:R0:W-:Y:S03]  /*66f0*/  STL [R1+0x134], R0 ;  /* 0x0001340001007387 */ /* 0x0001e60000100800 */
[----:B------:R-:W-:-:S02]  /*6700*/  IMAD R8, R9, R7, R8 ;  /* 0x0000000709087224 */ /* 0x000fc400078e0208 */
[----:B------:R-:W-:Y:S02]  /*6710*/  IMAD.MOV R6, RZ, RZ, -R6 ;  /* 0x000000ffff067224 */ /* 0x000fe400078e0a06 */
[----:B------:R-:W-:Y:S01]  /*6720*/  @!P6 IMAD.IADD R2, R2, 0x1, -R9 ;  /* 0x000000010202e824 */ /* 0x000fe200078e0a09 */
[C---:B------:R-:W-:Y:S01]  /*6730*/  ISETP.GT.U32.AND P6, PT, R9.reuse, R8, PT ;  /* 0x000000080900720c */ /* 0x040fe20003fc4070 */
[C---:B------:R-:W-:Y:S02]  /*6740*/  IMAD R3, R9.reuse, R6, R3 ;  /* 0x0000000609037224 */ /* 0x040fe400078e0203 */
[----:B------:R-:W-:Y:S02]  /*6750*/  @!P3 IMAD.IADD R14, R14, 0x1, -R9 ;  /* 0x000000010e0eb824 */ /* 0x000fe400078e0a09 */
[----:B------:R-:W-:Y:S01]  /*6760*/  VIADD R12, R4, 0xb4 ;  /* 0x000000b4040c7836 */ /* 0x000fe20000000000 */
[----:B------:R-:W-:Y:S01]  /*6770*/  ISETP.GT.U32.AND P3, PT, R9, R3, PT ;  /* 0x000000030900720c */ /* 0x000fe20003f64070 */
[----:B------:R-:W-:-:S03]  /*6780*/  IMAD.HI.U32 R6, R24, R11, RZ ;  /* 0x0000000b18067227 */ /* 0x000fc600078e00ff */
[----:B------:R-:W-:Y:S01]  /*6790*/  IABS R15, R12 ;  /* 0x0000000c000f7213 */ /* 0x000fe20000000000 */
[--C-:B------:R-:W-:Y:S01]  /*67a0*/  @!P5 IMAD.IADD R16, R16, 0x1, -R9.reuse ;  /* 0x000000011010d824 */ /* 0x100fe200078e0a09 */
[----:B------:R-:W-:Y:S01]  /*67b0*/  ISETP.GE.AND P5, PT, R5, RZ, PT ;  /* 0x000000ff0500720c */ /* 0x000fe20003fa6270 */
[----:B------:R-:W-:Y:S01]  /*67c0*/  @!P6 IMAD.IADD R8, R8, 0x1, -R9 ;  /* 0x000000010808e824 */ /* 0x000fe200078e0a09 */
[----:B------:R-:W-:Y:S01]  /*67d0*/  ISETP.GE.AND P6, PT, R10, RZ, PT ;  /* 0x000000ff0a00720c */ /* 0x000fe20003fc6270 */
[----:B------:R-:W-:-:S04]  /*67e0*/  IMAD.HI.U32 R7, R24, R15, RZ ;  /* 0x0000000f18077227 */ /* 0x000fc800078e00ff */
[C---:B------:R-:W-:Y:S02]  /*67f0*/  VIADD R5, R4.reuse, 0xb2 ;  /* 0x000000b204057836 */ /* 0x040fe40000000000 */
[----:B------:R-:W-:Y:S02]  /*6800*/  IMAD.MOV R6, RZ, RZ, -R6 ;  /* 0x000000ffff067224 */ /* 0x000fe400078e0a06 */
[----:B------:R-:W-:Y:S02]  /*6810*/  @!P3 IMAD.IADD R3, R3, 0x1, -R9 ;  /* 0x000000010303b824 */ /* 0x000fe400078e0a09 */
[----:B------:R-:W-:Y:S01]  /*6820*/  @!P2 IMAD.MOV R17, RZ, RZ, -R17 ;  /* 0x000000ffff11a224 */ /* 0x000fe200078e0a11 */
[C---:B------:R-:W-:Y:S01]  /*6830*/  ISETP.GT.U32.AND P2, PT, R9.reuse, R8, PT ;  /* 0x000000080900720c */ /* 0x040fe20003f44070 */
[----:B0-----:R-:W-:Y:S01]  /*6840*/  IMAD.MOV.U32 R0, RZ, RZ, R2 ;  /* 0x000000ffff007224 */ /* 0x001fe200078e0002 */
[----:B------:R-:W-:Y:S01]  /*6850*/  ISETP.GT.U32.AND P3, PT, R9, R3, PT ;  /* 0x000000030900720c */ /* 0x000fe20003f64070 */
[----:B------:R-:W-:Y:S01]  /*6860*/  IMAD.MOV R7, RZ, RZ, -R7 ;  /* 0x000000ffff077224 */ /* 0x000fe200078e0a07 */
[----:B------:R-:W-:Y:S01]  /*6870*/  STL [R1+0x138], R17 ;  /* 0x0001381101007387 */ /* 0x000fe20000100800 */
[----:B------:R-:W-:-:S02]  /*6880*/  VIADD R10, R4, 0xb0 ;  /* 0x000000b0040a7836 */ /* 0x000fc40000000000 */
[C---:B------:R-:W-:Y:S01]  /*6890*/  IMAD R11, R9.reuse, R6, R11 ;  /* 0x00000006090b7224 */ /* 0x040fe200078e020b */
[----:B------:R-:W-:Y:S01]  /*68a0*/  IABS R6, R5 ;  /* 0x0000000500067213 */ /* 0x000fe20000000000 */
[----:B------:R-:W-:Y:S02]  /*68b0*/  @!P0 IMAD.MOV R0, RZ, RZ, -R0 ;  /* 0x000000ffff008224 */ /* 0x000fe400078e0a00 */
[C---:B------:R-:W-:Y:S01]  /*68c0*/  IMAD R15, R9.reuse, R7, R15 ;  /* 0x00000007090f7224 */ /* 0x040fe200078e020f */
[----:B------:R-:W-:Y:S01]  /*68d0*/  IABS R7, R10 ;  /* 0x0000000a00077213 */ /* 0x000fe20000000000 */
[----:B------:R-:W-:Y:S01]  /*68e0*/  IMAD.HI.U32 R2, R24, R6, RZ ;  /* 0x0000000618027227 */ /* 0x000fe200078e00ff */
[C---:B------:R-:W-:Y:S01]  /*68f0*/  ISETP.GT.U32.AND P0, PT, R9.reuse, R11, PT ;  /* 0x0000000b0900720c */ /* 0x040fe20003f04070 */
[----:B------:R0:W-:Y:S02]  /*6900*/  STL [R1+0x13c], R0 ;  /* 0x00013c0001007387 */ /* 0x0001e40000100800 */
[----:B------:R-:W-:Y:S01]  /*6910*/  @!P4 IMAD.MOV R16, RZ, RZ, -R16 ;  /* 0x000000ffff10c224 */ /* 0x000fe200078e0a10 */
[----:B------:R-:W-:Y:S01]  /*6920*/  ISETP.GT.U32.AND P4, PT, R9, R15, PT ;  /* 0x0000000f0900720c */ /* 0x000fe20003f84070 */
[--C-:B------:R-:W-:Y:S01]  /*6930*/  @!P2 IMAD.IADD R8, R8, 0x1, -R9.reuse ;  /* 0x000000010808a824 */ /* 0x100fe200078e0a09 */
[----:B------:R-:W-:Y:S01]  /*6940*/  ISETP.GE.AND P2, PT, R12, RZ, PT ;  /* 0x000000ff0c00720c */ /* 0x000fe20003f46270 */
[----:B------:R-:W-:Y:S01]  /*6950*/  IMAD.MOV R2, RZ, RZ, -R2 ;  /* 0x000000ffff027224 */ /* 0x000fe200078e0a02 */
[----:B------:R1:W-:Y:S01]  /*6960*/  STL [R1+0x144], R16 ;  /* 0x0001441001007387 */ /* 0x0003e20000100800 */
[----:B------:R-:W-:Y:S01]  /*6970*/  @!P3 IMAD.IADD R3, R3, 0x1, -R9 ;  /* 0x000000010303b824 */ /* 0x000fe200078e0a09 */
[----:B------:R-:W-:Y:S01]  /*6980*/  ISETP.GE.AND P3, PT, R5, RZ, PT ;  /* 0x000000ff0500720c */ /* 0x000fe20003f66270 */
[----:B0-----:R-:W-:-:S02]  /*6990*/  IMAD.MOV.U32 R0, RZ, RZ, R14 ;  /* 0x000000ffff007224 */ /* 0x001fc400078e000e */
[----:B------:R-:W-:-:S04]  /*69a0*/  IMAD.HI.U32 R14, R24, R7, RZ ;  /* 0x00000007180e7227 */ /* 0x000fc800078e00ff */
[----:B------:R-:W-:Y:S01]  /*69b0*/  @!P1 IMAD.MOV R0, RZ, RZ, -R0 ;  /* 0x000000ffff009224 */ /* 0x000fe200078e0a00 */
[----:B------:R-:W-:Y:S01]  /*69c0*/  ISETP.GE.AND P1, PT, R13, RZ, PT ;  /* 0x000000ff0d00720c */ /* 0x000fe20003f26270 */
[----:B------:R-:W-:Y:S02]  /*69d0*/  IMAD.MOV R14, RZ, RZ, -R14 ;  /* 0x000000ffff0e7224 */ /* 0x000fe400078e0a0e */
[----:B------:R-:W-:Y:S01]  /*69e0*/  IMAD R6, R9, R2, R6 ;  /* 0x0000000209067224 */ /* 0x000fe200078e0206 */
[----:B------:R0:W-:Y:S01]  /*69f0*/  STL [R1+0x148], R0 ;  /* 0x0001480001007387 */ /* 0x0001e20000100800 */
[----:B-1----:R-:W-:Y:S02]  /*6a00*/  IMAD.MOV.U32 R16, RZ, RZ, R8 ;  /* 0x000000ffff107224 */ /* 0x002fe400078e0008 */
[----:B------:R-:W-:Y:S02]  /*6a10*/  @!P0 IMAD.IADD R11, R11, 0x1, -R9 ;  /* 0x000000010b0b8824 */ /* 0x000fe400078e0a09 */
[----:B------:R-:W-:-:S02]  /*6a20*/  IMAD R7, R9, R14, R7 ;  /* 0x0000000e09077224 */ /* 0x000fc400078e0207 */
[----:B------:R-:W-:Y:S01]  /*6a30*/  @!P5 IMAD.MOV R16, RZ, RZ, -R16 ;  /* 0x000000ffff10d224 */ /* 0x000fe200078e0a10 */
[----:B------:R-:W-:Y:S01]  /*6a40*/  ISETP.GT.U32.AND P5, PT, R9, R6, PT ;  /* 0x000000060900720c */ /* 0x000fe20003fa4070 */
[----:B------:R-:W-:Y:S01]  /*6a50*/  @!P4 IMAD.IADD R15, R15, 0x1, -R9 ;  /* 0x000000010f0fc824 */ /* 0x000fe200078e0a09 */
[C---:B------:R-:W-:Y:S01]  /*6a60*/  ISETP.GT.U32.AND P0, PT, R9.reuse, R11, PT ;  /* 0x0000000b0900720c */ /* 0x040fe20003f04070 */
[----:B0-----:R-:W-:Y:S01]  /*6a70*/  IMAD.MOV.U32 R0, RZ, RZ, R3 ;  /* 0x000000ffff007224 */ /* 0x001fe200078e0003 */
[----:B------:R-:W-:Y:S01]  /*6a80*/  STL [R1+0x14c], R16 ;  /* 0x00014c1001007387 */ /* 0x000fe20000100800 */
[C---:B------:R-:W-:Y:S01]  /*6a90*/  VIADD R2, R4.reuse, 0xae ;  /* 0x000000ae04027836 */ /* 0x040fe20000000000 */
[C---:B------:R-:W-:Y:S01]  /*6aa0*/  ISETP.GT.U32.AND P4, PT, R9.reuse, R15, PT ;  /* 0x0000000f0900720c */ /* 0x040fe20003f84070 */
[----:B------:R-:W-:Y:S01]  /*6ab0*/  @!P6 IMAD.MOV R0, RZ, RZ, -R0 ;  /* 0x000000ffff00e224 */ /* 0x000fe200078e0a00 */
[----:B------:R-:W-:Y:S01]  /*6ac0*/  ISETP.GT.U32.AND P6, PT, R9, R7, PT ;  /* 0x000000070900720c */ /* 0x000fe20003fc4070 */
[C---:B------:R-:W-:Y:S01]  /*6ad0*/  VIADD R5, R4.reuse, 0xac ;  /* 0x000000ac04057836 */ /* 0x040fe20000000000 */
[----:B------:R-:W-:Y:S01]  /*6ae0*/  IABS R8, R2 ;  /* 0x0000000200087213 */ /* 0x000fe20000000000 */
[----:B------:R-:W-:Y:S01]  /*6af0*/  VIADD R14, R4, 0xaa ;  /* 0x000000aa040e7836 */ /* 0x000fe20000000000 */
[----:B------:R0:W-:Y:S01]  /*6b00*/  STL [R1+0x164], R0 ;  /* 0x0001640001007387 */ /* 0x0001e20000100800 */
[--C-:B------:R-:W-:Y:S01]  /*6b10*/  @!P5 IMAD.IADD R6, R6, 0x1, -R9.reuse ;  /* 0x000000010606d824 */ /* 0x100fe200078e0a09 */
[----:B------:R-:W-:Y:S01]  /*6b20*/  IABS R3, R5 ;  /* 0x0000000500037213 */ /* 0x000fe20000000000 */
[----:B------:R-:W-:Y:S01]  /*6b30*/  @!P0 IMAD.IADD R11, R11, 0x1, -R9 ;  /* 0x000000010b0b8824 */ /* 0x000fe200078e0a09 */
[----:B------:R-:W-:Y:S01]  /*6b40*/  ISETP.GE.AND P0, PT, R10, RZ, PT ;  /* 0x000000ff0a00720c */ /* 0x000fe20003f06270 */
[----:B------:R-:W-:Y:S01]  /*6b50*/  IMAD.HI.U32 R10, R24, R8, RZ ;  /* 0x00000008180a7227 */ /* 0x000fe200078e00ff */
[----:B------:R-:W-:-:S02]  /*6b60*/  ISETP.GT.U32.AND P5, PT, R9, R6, PT ;  /* 0x000000060900720c */ /* 0x000fc40003fa4070 */
[----:B------:R-:W-:Y:S01]  /*6b70*/  IABS R18, R14 ;  /* 0x0000000e00127213 */ /* 0x000fe20000000000 */
[--C-:B------:R-:W-:Y:S02]  /*6b80*/  @!P6 IMAD.IADD R7, R7, 0x1, -R9.reuse ;  /* 0x000000010707e824 */ /* 0x100fe400078e0a09 */
[----:B------:R-:W-:Y:S01]  /*6b90*/  @!P4 IMAD.IADD R15, R15, 0x1, -R9 ;  /* 0x000000010f0fc824 */ /* 0x000fe200078e0a09 */
[----:B------:R-:W-:Y:S01]  /*6ba0*/  ISETP.GE.AND P4, PT, R2, RZ, PT ;  /* 0x000000ff0200720c */ /* 0x000fe20003f86270 */
[----:B------:R-:W-:Y:S01]  /*6bb0*/  IMAD.HI.U32 R2, R24, R3, RZ ;  /* 0x0000000318027227 */ /* 0x000fe200078e00ff */
[----:B------:R-:W-:-:S03]  /*6bc0*/  ISETP.GT.U32.AND P6, PT, R9, R7, PT ;  /* 0x000000070900720c */ /* 0x000fc60003fc4070 */
[----:B------:R-:W-:Y:S02]  /*6bd0*/  IMAD.MOV R10, RZ, RZ, -R10 ;  /* 0x000000ffff0a7224 */ /* 0x000fe400078e0a0a */
[----:B------:R-:W-:Y:S02]  /*6be0*/  IMAD.MOV R2, RZ, RZ, -R2 ;  /* 0x000000ffff027224 */ /* 0x000fe400078e0a02 */
[C---:B------:R-:W-:Y:S02]  /*6bf0*/  IMAD R8, R9.reuse, R10, R8 ;  /* 0x0000000a09087224 */ /* 0x040fe400078e0208 */
[C---:B------:R-:W-:Y:S02]  /*6c00*/  IMAD R3, R9.reuse, R2, R3 ;  /* 0x0000000209037224 */ /* 0x040fe400078e0203 */
[--C-:B------:R-:W-:Y:S01]  /*6c10*/  @!P5 IMAD.IADD R6, R6, 0x1, -R9.reuse ;  /* 0x000000010606d824 */ /* 0x100fe200078e0a09 */
[----:B------:R-:W-:Y:S01]  /*6c20*/  ISETP.GT.U32.AND P5, PT, R9, R8, PT ;  /* 0x000000080900720c */ /* 0x000fe20003fa4070 */
[----:B------:R-:W-:Y:S01]  /*6c30*/  @!P6 IMAD.IADD R7, R7, 0x1, -R9 ;  /* 0x000000010707e824 */ /* 0x000fe200078e0a09 */
[----:B------:R-:W-:Y:S01]  /*6c40*/  ISETP.GT.U32.AND P6, PT, R9, R3, PT ;  /* 0x000000030900720c */ /* 0x000fe20003fc4070 */
[----:B------:R-:W-:-:S02]  /*6c50*/  VIADD R10, R4, 0xa8 ;  /* 0x000000a8040a7836 */ /* 0x000fc40000000000 */
[----:B0-----:R-:W-:Y:S02]  /*6c60*/  IMAD.MOV.U32 R0, RZ, RZ, R11 ;  /* 0x000000ffff007224 */ /* 0x001fe400078e000b */
[C---:B------:R-:W-:Y:S01]  /*6c70*/  VIADD R11, R4.reuse, 0xa6 ;  /* 0x000000a6040b7836 */ /* 0x040fe20000000000 */
[----:B------:R-:W-:Y:S01]  /*6c80*/  IABS R17, R10 ;  /* 0x0000000a00117213 */ /* 0x000fe20000000000 */
[----:B------:R-:W-:Y:S01]  /*6c90*/  @!P1 IMAD.MOV R0, RZ, RZ, -R0 ;  /* 0x000000ffff009224 */ /* 0x000fe200078e0a00 */
[----:B------:R-:W-:Y:S01]  /*6ca0*/  ISETP.GE.AND P1, PT, R5, RZ, PT ;  /* 0x000000ff0500720c */ /* 0x000fe20003f26270 */
[----:B------:R-:W-:Y:S01]  /*6cb0*/  VIADD R5, R4, 0xa4 ;  /* 0x000000a404057836 */ /* 0x000fe20000000000 */
[----:B------:R-:W-:Y:S01]  /*6cc0*/  IABS R16, R11 ;  /* 0x0000000b00107213 */ /* 0x000fe20000000000 */
[--C-:B------:R-:W-:Y:S01]  /*6cd0*/  @!P5 IMAD.IADD R8, R8, 0x1, -R9.reuse ;  /* 0x000000010808d824 */ /* 0x100fe200078e0a09 */
[----:B------:R0:W-:Y:S01]  /*6ce0*/  STL [R1+0x168], R0 ;  /* 0x0001680001007387 */ /* 0x0001e20000100800 */
[----:B------:R-:W-:Y:S01]  /*6cf0*/  @!P6 IMAD.IADD R3, R3, 0x1, -R9 ;  /* 0x000000010303e824 */ /* 0x000fe200078e0a09 */
[----:B------:R-:W-:Y:S01]  /*6d00*/  IABS R12, R5 ;  /* 0x00000005000c7213 */ /* 0x000fe20000000000 */
[----:B------:R-:W-:Y:S01]  /*6d10*/  IMAD.HI.U32 R19, R24, R17, RZ ;  /* 0x0000001118137227 */ /* 0x000fe200078e00ff */
[----:B------:R-:W-:-:S03]  /*6d20*/  ISETP.GT.U32.AND P6, PT, R9, R8, PT ;  /* 0x000000080900720c */ /* 0x000fc60003fc4070 */
[----:B------:R-:W-:Y:S02]  /*6d30*/  IMAD.MOV R19, RZ, RZ, -R19 ;  /* 0x000000ffff137224 */ /* 0x000fe400078e0a13 */
[----:B------:R-:W-:-:S04]  /*6d40*/  IMAD.HI.U32 R13, R24, R16, RZ ;  /* 0x00000010180d7227 */ /* 0x000fc800078e00ff */
[----:B0-----:R-:W-:Y:S02]  /*6d50*/  IMAD.MOV.U32 R0, RZ, RZ, R15 ;  /* 0x000000ffff007224 */ /* 0x001fe400078e000f */
[C---:B------:R-:W-:Y:S02]  /*6d60*/  IMAD R17, R9.reuse, R19, R17 ;  /* 0x0000001309117224 */ /* 0x040fe400078e0211 */
[----:B------:R-:W-:Y:S01]  /*6d70*/  @!P2 IMAD.MOV R0, RZ, RZ, -R0 ;  /* 0x000000ffff00a224 */ /* 0x000fe200078e0a00 */
[----:B------:R-:W-:Y:S01]  /*6d80*/  ISETP.GE.AND P2, PT, R14, RZ, PT ;  /* 0x000000ff0e00720c */ /* 0x000fe20003f46270 */
[----:B------:R-:W-:Y:S01]  /*6d90*/  @!P6 IMAD.IADD R8, R8, 0x1, -R9 ;  /* 0x000000010808e824 */ /* 0x000fe200078e0a09 */
[----:B------:R-:W-:Y:S01]  /*6da0*/  ISETP.GT.U32.AND P6, PT, R9, R17, PT ;  /* 0x000000110900720c */ /* 0x000fe20003fc4070 */
[----:B------:R-:W-:Y:S01]  /*6db0*/  IMAD.MOV R13, RZ, RZ, -R13 ;  /* 0x000000ffff0d7224 */ /* 0x000fe200078e0a0d */
[----:B------:R0:W-:Y:S01]  /*6dc0*/  STL [R1+0x16c], R0 ;  /* 0x00016c0001007387 */ /* 0x0001e20000100800 */
[----:B------:R-:W-:-:S04]  /*6dd0*/  IMAD.HI.U32 R2, R24, R18, RZ ;  /* 0x0000001218027227 */ /* 0x000fc800078e00ff */
[----:B------:R-:W-:Y:S02]  /*6de0*/  IMAD R16, R9, R13, R16 ;  /* 0x0000000d09107224 */ /* 0x000fe400078e0210 */
[----:B------:R-:W-:Y:S02]  /*6df0*/  IMAD.MOV.U32 R13, RZ, RZ, R7 ;  /* 0x000000ffff0d7224 */ /* 0x000fe400078e0007 */
[----:B------:R-:W-:Y:S02]  /*6e00*/  IMAD.MOV R2, RZ, RZ, -R2 ;  /* 0x000000ffff027224 */ /* 0x000fe400078e0a02 */
[----:B0-----:R-:W-:Y:S02]  /*6e10*/  IMAD.MOV.U32 R0, RZ, RZ, R6 ;  /* 0x000000ffff007224 */ /* 0x001fe400078e0006 */
[----:B------:R-:W-:-:S04]  /*6e20*/  IMAD.HI.U32 R6, R24, R12, RZ ;  /* 0x0000000c18067227 */ /* 0x000fc800078e00ff */
[----:B------:R-:W-:Y:S01]  /*6e30*/  @!P3 IMAD.MOV R0, RZ, RZ, -R0 ;  /* 0x000000ffff00b224 */ /* 0x000fe200078e0a00 */
[----:B------:R-:W-:Y:S01]  /*6e40*/  ISETP.GT.U32.AND P3, PT, R9, R3, PT ;  /* 0x000000030900720c */ /* 0x000fe20003f64070 */
[----:B------:R-:W-:Y:S02]  /*6e50*/  IMAD.MOV R6, RZ, RZ, -R6 ;  /* 0x000000ffff067224 */ /* 0x000fe400078e0a06 */
[----:B------:R-:W-:Y:S01]  /*6e60*/  @!P6 IMAD.IADD R17, R17, 0x1, -R9 ;  /* 0x000000011111e824 */ /* 0x000fe200078e0a09 */
[----:B------:R0:W-:Y:S01]  /*6e70*/  STL [R1+0x170], R0 ;  /* 0x0001700001007387 */ /* 0x0001e20000100800 */
[C---:B------:R-:W-:Y:S02]  /*6e80*/  IMAD R15, R9.reuse, R6, R12 ;  /* 0x00000006090f7224 */ /* 0x040fe400078e020c */
[----:B------:R-:W-:Y:S01]  /*6e90*/  @!P0 IMAD.MOV R13, RZ, RZ, -R13 ;  /* 0x000000ffff0d8224 */ /* 0x000fe200078e0a0d */
[----:B------:R-:W-:Y:S01]  /*6ea0*/  ISETP.GE.AND P0, PT, R10, RZ, PT ;  /* 0x000000ff0a00720c */ /* 0x000fe20003f06270 */
[C---:B------:R-:W-:Y:S01]  /*6eb0*/  IMAD R18, R9.reuse, R2, R18 ;  /* 0x0000000209127224 */ /* 0x040fe200078e0212 */
[----:B------:R-:W-:Y:S01]  /*6ec0*/  ISETP.GT.U32.AND P6, PT, R9, R15, PT ;  /* 0x0000000f0900720c */ /* 0x000fe20003fc4070 */
[C---:B------:R-:W-:Y:S01]  /*6ed0*/  VIADD R2, R4.reuse, 0xa2 ;  /* 0x000000a204027836 */ /* 0x040fe20000000000 */
[----:B------:R1:W-:Y:S01]  /*6ee0*/  STL [R1+0x188], R13 ;  /* 0x0001880d01007387 */ /* 0x0003e20000100800 */
[----:B------:R-:W-:Y:S01]  /*6ef0*/  @!P3 IMAD.IADD R3, R3, 0x1, -R9 ;  /* 0x000000010303b824 */ /* 0x000fe200078e0a09 */
[----:B------:R-:W-:Y:S01]  /*6f00*/  ISETP.GT.U32.AND P5, PT, R9, R18, PT ;  /* 0x000000120900720c */ /* 0x000fe20003fa4070 */
[----:B0-----:R-:W-:Y:S01]  /*6f10*/  IMAD.MOV.U32 R0, RZ, RZ, R8 ;  /* 0x000000ffff007224 */ /* 0x001fe200078e0008 */
[----:B------:R-:W-:Y:S01]  /*6f20*/  IABS R14, R2 ;  /* 0x00000002000e7213 */ /* 0x000fe20000000000 */
[----:B------:R-:W-:Y:S01]  /*6f30*/  VIADD R12, R4, 0xa0 ;  /* 0x000000a0040c7836 */ /* 0x000fe20000000000 */
[----:B------:R-:W-:Y:S01]  /*6f40*/  ISETP.GE.AND P3, PT, R11, RZ, PT ;  /* 0x000000ff0b00720c */ /* 0x000fe20003f66270 */
[----:B------:R-:W-:Y:S01]  /*6f50*/  @!P4 IMAD.MOV R0, RZ, RZ, -R0 ;  /* 0x000000ffff00c224 */ /* 0x000fe200078e0a00 */
[----:B------:R-:W-:Y:S01]  /*6f60*/  ISETP.GT.U32.AND P4, PT, R9, R16, PT ;  /* 0x000000100900720c */ /* 0x000fe20003f84070 */
[----:B------:R-:W-:Y:S01]  /*6f70*/  IMAD.HI.U32 R7, R24, R14, RZ ;  /* 0x0000000e18077227 */ /* 0x000fe200078e00ff */
[----:B-1----:R-:W-:-:S02]  /*6f80*/  IABS R13, R12 ;  /* 0x0000000c000d7213 */ /* 0x002fc40000000000 */
[----:B------:R0:W-:Y:S01]  /*6f90*/  STL [R1+0x190], R0 ;  /* 0x0001900001007387 */ /* 0x0001e20000100800 */
[----:B------:R-:W-:Y:S02]  /*6fa0*/  @!P6 IMAD.IADD R15, R15, 0x1, -R9 ;  /* 0x000000010f0fe824 */ /* 0x000fe400078e0a09 */
[----:B------:R-:W-:Y:S02]  /*6fb0*/  IMAD.MOV R7, RZ, RZ, -R7 ;  /* 0x000000ffff077224 */ /* 0x000fe400078e0a07 */
[--C-:B------:R-:W-:Y:S01]  /*6fc0*/  @!P5 IMAD.IADD R18, R18, 0x1, -R9.reuse ;  /* 0x000000011212d824 */ /* 0x100fe200078e0a09 */
[C---:B------:R-:W-:Y:S01]  /*6fd0*/  ISETP.GT.U32.AND P6, PT, R9.reuse, R15, PT ;  /* 0x0000000f0900720c */ /* 0x040fe20003fc4070 */
[C---:B------:R-:W-:Y:S02]  /*6fe0*/  IMAD R14, R9.reuse, R7, R14 ;  /* 0x00000007090e7224 */ /* 0x040fe400078e020e */
[----:B------:R-:W-:Y:S01]  /*6ff0*/  @!P4 IMAD.IADD R16, R16, 0x1, -R9 ;  /* 0x000000011010c824 */ /* 0x000fe200078e0a09 */
[----:B------:R-:W-:Y:S01]  /*7000*/  ISETP.GT.U32.AND P5, PT, R9, R18, PT ;  /* 0x000000120900720c */ /* 0x000fe20003fa4070 */
[----:B0-----:R-:W-:-:S02]  /*7010*/  IMAD.MOV.U32 R0, RZ, RZ, R3 ;  /* 0x000000ffff007224 */ /* 0x001fc400078e0003 */
[----:B------:R-:W-:Y:S01]  /*7020*/  IMAD.HI.U32 R3, R24, R13, RZ ;  /* 0x0000000d18037227 */ /* 0x000fe200078e00ff */
[----:B------:R-:W-:-:S03]  /*7030*/  ISETP.GT.U32.AND P4, PT, R9, R16, PT ;  /* 0x000000100900720c */ /* 0x000fc60003f84070 */
[----:B------:R-:W-:Y:S01]  /*7040*/  @!P1 IMAD.MOV R0, RZ, RZ, -R0 ;  /* 0x000000ffff009224 */ /* 0x000fe200078e0a00 */
[----:B------:R-:W-:Y:S01]  /*7050*/  ISETP.GT.U32.AND P1, PT, R9, R17, PT ;  /* 0x000000110900720c */ /* 0x000fe20003f24070 */
[----:B------:R-:W-:Y:S02]  /*7060*/  IMAD.MOV R3, RZ, RZ, -R3 ;  /* 0x000000ffff037224 */ /* 0x000fe400078e0a03 */
[----:B------:R-:W-:Y:S01]  /*7070*/  @!P6 IMAD.IADD R15, R15, 0x1, -R9 ;  /* 0x000000010f0fe824 */ /* 0x000fe200078e0a09 */
[----:B------:R0:W-:Y:S01]  /*7080*/  STL [R1+0x198], R0 ;  /* 0x0001980001007387 */ /* 0x0001e20000100800 */
[C---:B------:R-:W-:Y:S02]  /*7090*/  IMAD R13, R9.reuse, R3, R13 ;  /* 0x00000003090d7224 */ /* 0x040fe400078e020d */
[C---:B------:R-:W-:Y:S02]  /*70a0*/  VIADD R11, R4.reuse, 0x9e ;  /* 0x0000009e040b7836 */ /* 0x040fe40000000000 */
[----:B------:R-:W-:Y:S01]  /*70b0*/  VIADD R10, R4, 0x9c ;  /* 0x0000009c040a7836 */ /* 0x000fe20000000000 */
[----:B------:R-:W-:Y:S01]  /*70c0*/  ISETP.GT.U32.AND P6, PT, R9, R13, PT ;  /* 0x0000000d0900720c */ /* 0x000fe20003fc4070 */
[--C-:B------:R-:W-:Y:S01]  /*70d0*/  @!P4 IMAD.IADD R16, R16, 0x1, -R9.reuse ;  /* 0x000000011010c824 */ /* 0x100fe200078e0a09 */
[----:B------:R-:W-:Y:S01]  /*70e0*/  IABS R7, R11 ;  /* 0x0000000b00077213 */ /* 0x000fe20000000000 */
[--C-:B------:R-:W-:Y:S01]  /*70f0*/  @!P1 IMAD.IADD R17, R17, 0x1, -R9.reuse ;  /* 0x0000000111119824 */ /* 0x100fe200078e0a09 */
[----:B------:R-:W-:Y:S01]  /*7100*/  ISETP.GT.U32.AND P1, PT, R9, R14, PT ;  /* 0x0000000e0900720c */ /* 0x000fe20003f24070 */
[----:B------:R-:W-:Y:S01]  /*7110*/  @!P5 IMAD.IADD R18, R18, 0x1, -R9 ;  /* 0x000000011212d824 */ /* 0x000fe200078e0a09 */
[----:B------:R-:W-:Y:S01]  /*7120*/  IABS R6, R10 ;  /* 0x0000000a00067213 */ /* 0x000fe20000000000 */
[----:B0-----:R-:W-:Y:S01]  /*7130*/  IMAD.MOV.U32 R0, RZ, RZ, R17 ;  /* 0x000000ffff007224 */ /* 0x001fe200078e0011 */
[----:B------:R-:W-:Y:S01]  /*7140*/  ISETP.GE.AND P4, PT, R2, RZ, PT ;  /* 0x000000ff0200720c */ /* 0x000fe20003f86270 */
[----:B------:R-:W-:Y:S01]  /*7150*/  IMAD.HI.U32 R2, R24, R7, RZ ;  /* 0x0000000718027227 */ /* 0x000fe200078e00ff */
[----:B------:R-:W-:-:S03]  /*7160*/  ISETP.GE.AND P5, PT, R5, RZ, PT ;  /* 0x000000ff0500720c */ /* 0x000fc60003fa6270 */
[----:B------:R-:W-:Y:S02]  /*7170*/  VIADD R8, R4, 0x9a ;  /* 0x0000009a04087836 */ /* 0x000fe40000000000 */
[--C-:B------:R-:W-:Y:S02]  /*7180*/  @!P6 IMAD.IADD R13, R13, 0x1, -R9.reuse ;  /* 0x000000010d0de824 */ /* 0x100fe400078e0a09 */
[----:B------:R-:W-:Y:S01]  /*7190*/  @!P1 IMAD.IADD R14, R14, 0x1, -R9 ;  /* 0x000000010e0e9824 */ /* 0x000fe200078e0a09 */
[----:B------:R-:W-:Y:S01]  /*71a0*/  IABS R5, R8 ;  /* 0x0000000800057213 */ /* 0x000fe20000000000 */
[----:B------:R-:W-:Y:S01]  /*71b0*/  IMAD.HI.U32 R19, R24, R6, RZ ;  /* 0x0000000618137227 */ /* 0x000fe200078e00ff */
[----:B------:R-:W-:Y:S02]  /*71c0*/  ISETP.GE.AND P1, PT, R12, RZ, PT ;  /* 0x000000ff0c00720c */ /* 0x000fe40003f26270 */
[C---:B------:R-:W-:Y:S01]  /*71d0*/  ISETP.GT.U32.AND P6, PT, R9.reuse, R14, PT ;  /* 0x0000000e0900720c */ /* 0x040fe20003fc4070 */
[----:B------:R-:W-:Y:S01]  /*71e0*/  @!P2 IMAD.MOV R18, RZ, RZ, -R18 ;  /* 0x000000ffff12a224 */ /* 0x000fe200078e0a12 */
[----:B------:R-:W-:Y:S01]  /*71f0*/  ISETP.GT.U32.AND P2, PT, R9, R13, PT ;  /* 0x0000000d0900720c */ /* 0x000fe20003f44070 */
[----:B------:R-:W-:-:S02]  /*7200*/  IMAD.MOV R2, RZ, RZ, -R2 ;  /* 0x000000ffff027224 */ /* 0x000fc400078e0a02 */
[----:B------:R-:W-:Y:S01]  /*7210*/  @!P0 IMAD.MOV R0, RZ, RZ, -R0 ;  /* 0x000000ffff008224 */ /* 0x000fe200078e0a00 */
[----:B------:R-:W-:Y:S01]  /*7220*/  STL [R1+0x19c], R18 ;  /* 0x00019c1201007387 */ /* 0x000fe20000100800 */
[----:B------:R-:W-:Y:S02]  /*7230*/  IMAD.MOV R19, RZ, RZ, -R19 ;  /* 0x000000ffff137224 */ /* 0x000fe400078e0a13 */
[----:B------:R-:W-:Y:S01]  /*7240*/  IMAD R2, R9, R2, R7 ;  /* 0x0000000209027224 */ /* 0x000fe200078e0207 */
[----:B------:R0:W-:Y:S01]  /*7250*/  STL [R1+0x194], R0 ;  /* 0x0001940001007387 */ /* 0x0001e20000100800 */
[----:B------:R-:W-:-:S03]  /*7260*/  IMAD.HI.U32 R3, R24, R5, RZ ;  /* 0x0000000518037227 */ /* 0x000fc600078e00ff */
[C---:B------:R-:W-:Y:S01]  /*7270*/  ISETP.GT.U32.AND P0, PT, R9.reuse, R2, PT ;  /* 0x000000020900720c */ /* 0x040fe20003f04070 */
[C---:B------:R-:W-:Y:S02]  /*7280*/  IMAD R19, R9.reuse, R19, R6 ;  /* 0x0000001309137224 */ /* 0x040fe400078e0206 */
[----:B------:R-:W-:Y:S02]  /*7290*/  VIADD R6, R4, 0x98 ;  /* 0x0000009804067836 */ /* 0x000fe40000000000 */
[----:B------:R-:W-:Y:S01]  /*72a0*/  @!P3 IMAD.MOV R16, RZ, RZ, -R16 ;  /* 0x000000ffff10b224 */ /* 0x000fe200078e0a10 */
[----:B------:R-:W-:Y:S01]  /*72b0*/  ISETP.GT.U32.AND P3, PT, R9, R19, PT ;  /* 0x000000130900720c */ /* 0x000fe20003f64070 */
[----:B0-----:R-:W-:Y:S01]  /*72c0*/  IMAD.MOV.U32 R0, RZ, RZ, R15 ;  /* 0x000000ffff007224 */ /* 0x001fe200078e000f */
[----:B------:R-:W-:Y:S01]  /*72d0*/  IABS R12, R6 ;  /* 0x00000006000c7213 */ /* 0x000fe20000000000 */
[----:B------:R-:W-:Y:S01]  /*72e0*/  IMAD.MOV R3, RZ, RZ, -R3 ;  /* 0x000000ffff037224 */ /* 0x000fe200078e0a03 */
[----:B------:R-:W-:Y:S01]  /*72f0*/  STL [R1+0x18c], R16 ;  /* 0x00018c1001007387 */ /* 0x000fe20000100800 */
[----:B------:R-:W-:Y:S01]  /*7300*/  @!P5 IMAD.MOV R0, RZ, RZ, -R0 ;  /* 0x000000ffff00d224 */ /* 0x000fe200078e0a00 */
[----:B------:R-:W-:Y:S01]  /*7310*/  ISETP.GE.AND P5, PT, R11, RZ, PT ;  /* 0x000000ff0b00720c */ /* 0x000fe20003fa6270 */
[----:B------:R-:W-:-:S02]  /*7320*/  @!P6 IMAD.IADD R14, R14, 0x1, -R9 ;  /* 0x000000010e0ee824 */ /* 0x000fc400078e0a09 */
[----:B------:R-:W-:Y:S01]  /*7330*/  IMAD R3, R9, R3, R5 ;  /* 0x0000000309037224 */ /* 0x000fe200078e0205 */
[----:B------:R0:W-:Y:S01]  /*7340*/  STL [R1+0x184], R0 ;  /* 0x0001840001007387 */ /* 0x0001e20000100800 */
[----:B------:R-:W-:-:S03]  /*7350*/  IMAD.HI.U32 R15, R24, R12, RZ ;  /* 0x0000000c180f7227 */ /* 0x000fc600078e00ff */
[----:B------:R-:W-:Y:S01]  /*7360*/  ISETP.GT.U32.AND P6, PT, R9, R3, PT ;  /* 0x000000030900720c */ /* 0x000fe20003fc4070 */
[----:B------:R-:W-:Y:S02]  /*7370*/  IMAD.MOV R15, RZ, RZ, -R15 ;  /* 0x000000ffff0f7224 */ /* 0x000fe400078e0a0f */
[--C-:B------:R-:W-:Y:S01]  /*7380*/  @!P2 IMAD.IADD R13, R13, 0x1, -R9.reuse ;  /* 0x000000010d0da824 */ /* 0x100fe200078e0a09 */
[----:B------:R-:W-:Y:S01]  /*7390*/  ISETP.GE.AND P2, PT, R10, RZ, PT ;  /* 0x000000ff0a00720c */ /* 0x000fe20003f46270 */
[----:B------:R-:W-:Y:S01]  /*73a0*/  @!P0 IMAD.IADD R2, R2, 0x1, -R9 ;  /* 0x0000000102028824 */ /* 0x000fe200078e0a09 */
[----:B------:R-:W-:Y:S01]  /*73b0*/  ISETP.GE.AND P0, PT, R8, RZ, PT ;  /* 0x000000ff0800720c */ /* 0x000fe20003f06270 */
[----:B0-----:R-:W-:Y:S02]  /*73c0*/  IMAD.MOV.U32 R0, RZ, RZ, R14 ;  /* 0x000000ffff007224 */ /* 0x001fe400078e000e */
[----:B------:R-:W-:Y:S02]  /*73d0*/  IMAD R8, R9, R15, R12 ;  /* 0x0000000f09087224 */ /* 0x000fe400078e020c */
[----:B------:R-:W-:-:S02]  /*73e0*/  @!P4 IMAD.MOV R0, RZ, RZ, -R0 ;  /* 0x000000ffff00c224 */ /* 0x000fc400078e0a00 */
[--C-:B------:R-:W-:Y:S01]  /*73f0*/  @!P3 IMAD.IADD R19, R19, 0x1, -R9.reuse ;  /* 0x000000011313b824 */ /* 0x100fe200078e0a09 */
[----:B------:R-:W-:Y:S01]  /*7400*/  ISETP.GT.U32.AND P3, PT, R9, R2, PT ;  /* 0x000000020900720c */ /* 0x000fe20003f64070 */
[C---:B------:R-:W-:Y:S01]  /*7410*/  VIADD R5, R4.reuse, 0x96 ;  /* 0x0000009604057836 */ /* 0x040fe20000000000 */
[----:B------:R0:W-:Y:S01]  /*7420*/  STL [R1+0x180], R0 ;  /* 0x0001800001007387 */ /* 0x0001e20000100800 */
[----:B------:R-:W-:Y:S01]  /*7430*/  @!P6 IMAD.IADD R3, R3, 0x1, -R9 ;  /* 0x000000010303e824 */ /* 0x000fe200078e0a09 */
[C---:B------:R-:W-:Y:S01]  /*7440*/  ISETP.GT.U32.AND P6, PT, R9.reuse, R19, PT ;  /* 0x000000130900720c */ /* 0x040fe20003fc4070 */
[C---:B------:R-:W-:Y:S01]  /*7450*/  VIADD R11, R4.reuse, 0x92 ;  /* 0x00000092040b7836 */ /* 0x040fe20000000000 */
[----:B------:R-:W-:Y:S01]  /*7460*/  IABS R7, R5 ;  /* 0x0000000500077213 */ /* 0x000fe20000000000 */
[C---:B------:R-:W-:Y:S01]  /*7470*/  VIADD R14, R4.reuse, 0x94 ;  /* 0x00000094040e7836 */ /* 0x040fe20000000000 */
[----:B------:R-:W-:Y:S01]  /*7480*/  ISETP.GT.U32.AND P4, PT, R9, R3, PT ;  /* 0x000000030900720c */ /* 0x000fe20003f84070 */
[----:B------:R-:W-:-:S02]  /*7490*/  VIADD R12, R4, 0x90 ;  /* 0x00000090040c7836 */ /* 0x000fc40000000000 */
[----:B------:R-:W-:-:S04]  /*74a0*/  IMAD.HI.U32 R10, R24, R7, RZ ;  /* 0x00000007180a7227 */ /* 0x000fc800078e00ff */
[----:B0-----:R-:W-:Y:S02]  /*74b0*/  IMAD.MOV.U32 R0, RZ, RZ, R13 ;  /* 0x000000ffff007224 */ /* 0x001fe400078e000d */
[--C-:B------:R-:W-:Y:S01]  /*74c0*/  @!P3 IMAD.IADD R2, R2, 0x1, -R9.reuse ;  /* 0x000000010202b824 */ /* 0x100fe200078e0a09 */
[----:B------:R-:W-:Y:S01]  /*74d0*/  ISETP.GE.AND P3, PT, R6, RZ, PT ;  /* 0x000000ff0600720c */ /* 0x000fe20003f66270 */
[----:B------:R-:W-:Y:S01]  /*74e0*/  @!P1 IMAD.MOV R0, RZ, RZ, -R0 ;  /* 0x000000ffff009224 */ /* 0x000fe200078e0a00 */
[----:B------:R-:W-:Y:S01]  /*74f0*/  ISETP.GT.U32.AND P1, PT, R9, R8, PT ;  /* 0x000000080900720c */ /* 0x000fe20003f24070 */
[----:B------:R-:W-:Y:S01]  /*7500*/  IMAD.MOV R10, RZ, RZ, -R10 ;  /* 0x000000ffff0a7224 */ /* 0x000fe200078e0a0a */
[----:B------:R-:W-:Y:S01]  /*7510*/  IABS R6, R11 ;  /* 0x0000000b00067213 */ /* 0x000fe20000000000 */
[----:B------:R-:W-:Y:S01]  /*7520*/  @!P4 IMAD.IADD R3, R3, 0x1, -R9 ;  /* 0x000000010303c824 */ /* 0x000fe200078e0a09 */
[----:B------:R0:W-:Y:S01]  /*7530*/  STL [R1+0x17c], R0 ;  /* 0x00017c0001007387 */ /* 0x0001e20000100800 */
[----:B------:R-:W-:Y:S01]  /*7540*/  IMAD R10, R9, R10, R7 ;  /* 0x0000000a090a7224 */ /* 0x000fe200078e0207 */
[----:B------:R-:W-:Y:S01]  /*7550*/  ISETP.GE.AND P4, PT, R5, RZ, PT ;  /* 0x000000ff0500720c */ /* 0x000fe20003f86270 */
[----:B------:R-:W-:Y:S01]  /*7560*/  IMAD.HI.U32 R13, R24, R6, RZ ;  /* 0x00000006180d7227 */ /* 0x000fe200078e00ff */
[----:B------:R-:W-:-:S02]  /*7570*/  IABS R7, R14 ;  /* 0x0000000e00077213 */ /* 0x000fc40000000000 */
[----:B------:R-:W-:Y:S01]  /*7580*/  IABS R5, R12 ;  /* 0x0000000c00057213 */ /* 0x000fe20000000000 */
[--C-:B------:R-:W-:Y:S01]  /*7590*/  @!P6 IMAD.IADD R19, R19, 0x1, -R9.reuse ;  /* 0x000000011313e824 */ /* 0x100fe200078e0a09 */
[C---:B------:R-:W-:Y:S01]  /*75a0*/  ISETP.GT.U32.AND P6, PT, R9.reuse, R10, PT ;  /* 0x0000000a0900720c */ /* 0x040fe20003fc4070 */
[----:B------:R-:W-:Y:S01]  /*75b0*/  @!P1 IMAD.IADD R8, R8, 0x1, -R9 ;  /* 0x0000000108089824 */ /* 0x000fe200078e0a09 */
[----:B------:R-:W-:Y:S01]  /*75c0*/  ISETP.GE.AND P1, PT, R14, RZ, PT ;  /* 0x000000ff0e00720c */ /* 0x000fe20003f26270 */
[----:B0-----:R-:W-:Y:S02]  /*75d0*/  IMAD.MOV.U32 R0, RZ, RZ, R2 ;  /* 0x000000ffff007224 */ /* 0x001fe400078e0002 */
[----:B------:R-:W-:Y:S02]  /*75e0*/  IMAD.MOV R2, RZ, RZ, -R13 ;  /* 0x000000ffff027224 */ /* 0x000fe400078e0a0d */
[----:B------:R-:W-:Y:S01]  /*75f0*/  @!P5 IMAD.MOV R0, RZ, RZ, -R0 ;  /* 0x000000ffff00d224 */ /* 0x000fe200078e0a00 */
[----:B------:R-:W-:Y:S01]  /*7600*/  ISETP.GT.U32.AND P5, PT, R9, R8, PT ;  /* 0x000000080900720c */ /* 0x000fe20003fa4070 */
[----:B------:R-:W-:-:S02]  /*7610*/  IMAD.MOV.U32 R13, RZ, RZ, R19 ;  /* 0x000000ffff0d7224 */ /* 0x000fc400078e0013 */
[----:B------:R-:W-:Y:S01]  /*7620*/  IMAD R6, R9, R2, R6 ;  /* 0x0000000209067224 */ /* 0x000fe200078e0206 */
[----:B------:R0:W-:Y:S01]  /*7630*/  STL [R1+0x178], R0 ;  /* 0x0001780001007387 */ /* 0x0001e20000100800 */
[----:B------:R-:W-:-:S04]  /*7640*/  IMAD.HI.U32 R15, R24, R7, RZ ;  /* 0x00000007180f7227 */ /* 0x000fc800078e00ff */
[----:B------:R-:W-:-:S04]  /*7650*/  IMAD.HI.U32 R2, R24, R5, RZ ;  /* 0x0000000518027227 */ /* 0x000fc800078e00ff */
[----:B------:R-:W-:Y:S02]  /*7660*/  @!P2 IMAD.MOV R13, RZ, RZ, -R13 ;  /* 0x000000ffff0da224 */ /* 0x000fe400078e0a0d */
[----:B------:R-:W-:Y:S02]  /*7670*/  IMAD.MOV R15, RZ, RZ, -R15 ;  /* 0x000000ffff0f7224 */ /* 0x000fe400078e0a0f */
[----:B------:R-:W-:Y:S01]  /*7680*/  IMAD.MOV R2, RZ, RZ, -R2 ;  /* 0x000000ffff027224 */ /* 0x000fe200078e0a02 */
[----:B------:R1:W-:Y:S01]  /*7690*/  STL [R1+0x140], R13 ;  /* 0x0001400d01007387 */ /* 0x0003e20000100800 */
[----:B------:R-:W-:Y:S01]  /*76a0*/  @!P5 IMAD.IADD R8, R8, 0x1, -R9 ;  /* 0x000000010808d824 */ /* 0x000fe200078e0a09 */
[C---:B------:R-:W-:Y:S01]  /*76b0*/  ISETP.GT.U32.AND P5, PT, R9.reuse, R6, PT ;  /* 0x000000060900720c */ /* 0x040fe20003fa4070 */
[C---:B------:R-:W-:Y:S02]  /*76c0*/  IMAD R7, R9.reuse, R15, R7 ;  /* 0x0000000f09077224 */ /* 0x040fe400078e0207 */
[----:B------:R-:W-:-:S02]  /*76d0*/  IMAD R5, R9, R2, R5 ;  /* 0x0000000209057224 */ /* 0x000fc400078e0205 */
[----:B------:R-:W-:Y:S01]  /*76e0*/  @!P6 IMAD.IADD R10, R10, 0x1, -R9 ;  /* 0x000000010a0ae824 */ /* 0x000fe200078e0a09 */
[C---:B------:R-:W-:Y:S01]  /*76f0*/  ISETP.GT.U32.AND P2, PT, R9.reuse, R7, PT ;  /* 0x000000070900720c */ /* 0x040fe20003f44070 */
[----:B0-----:R-:W-:Y:S02]  /*7700*/  IMAD.MOV.U32 R0, RZ, RZ, R3 ;  /* 0x000000ffff007224 */ /* 0x001fe400078e0003 */
[----:B-1----:R-:W-:Y:S01]  /*7710*/  IMAD.MOV.U32 R13, RZ, RZ, R8 ;  /* 0x000000ffff0d7224 */ /* 0x002fe200078e0008 */
[----:B------:R-:W-:Y:S01]  /*7720*/  ISETP.GT.U32.AND P6, PT, R9, R10, PT ;  /* 0x0000000a0900720c */ /* 0x000fe20003fc4070 */
[----:B------:R-:W-:Y:S01]  /*7730*/  @!P0 IMAD.MOV R0, RZ, RZ, -R0 ;  /* 0x000000ffff008224 */ /* 0x000fe200078e0a00 */
[----:B------:R-:W-:Y:S01]  /*7740*/  ISETP.GE.AND P0, PT, R11, RZ, PT ;  /* 0x000000ff0b00720c */ /* 0x000fe20003f06270 */
[----:B------:R-:W-:Y:S01]  /*7750*/  @!P3 IMAD.MOV R13, RZ, RZ, -R13 ;  /* 0x000000ffff0db224 */ /* 0x000fe200078e0a0d */
[----:B------:R-:W-:Y:S01]  /*7760*/  ISETP.GT.U32.AND P3, PT, R9, R5, PT ;  /* 0x000000050900720c */ /* 0x000fe20003f64070 */
[----:B------:R-:W-:Y:S01]  /*7770*/  VIADD R11, R4, 0x8c ;  /* 0x0000008c040b7836 */ /* 0x000fe20000000000 */
[----:B------:R0:W-:Y:S01]  /*7780*/  STL [R1+0x150], R0 ;  /* 0x0001500001007387 */ /* 0x0001e20000100800 */
[----:B------:R-:W-:-:S02]  /*7790*/  @!P5 IMAD.IADD R6, R6, 0x1, -R9 ;  /* 0x000000010606d824 */ /* 0x000fc400078e0a09 */
[--C-:B------:R-:W-:Y:S01]  /*77a0*/  @!P2 IMAD.IADD R7, R7, 0x1, -R9.reuse ;  /* 0x000000010707a824 */ /* 0x100fe200078e0a09 */
[----:B------:R-:W-:Y:S01]  /*77b0*/  IABS R20, R11 ;  /* 0x0000000b00147213 */ /* 0x000fe20000000000 */
[----:B------:R-:W-:Y:S01]  /*77c0*/  VIADD R2, R4, 0x8a ;  /* 0x0000008a04027836 */ /* 0x000fe20000000000 */
[C---:B------:R-:W-:Y:S01]  /*77d0*/  ISETP.GT.U32.AND P5, PT, R9.reuse, R6, PT ;  /* 0x000000060900720c */ /* 0x040fe20003fa4070 */
[--C-:B------:R-:W-:Y:S01]  /*77e0*/  @!P6 IMAD.IADD R10, R10, 0x1, -R9.reuse ;  /* 0x000000010a0ae824 */ /* 0x100fe200078e0a09 */
[----:B------:R-:W-:Y:S01]  /*77f0*/  ISETP.GE.AND P6, PT, R12, RZ, PT ;  /* 0x000000ff0c00720c */ /* 0x000fe20003fc6270 */
[----:B------:R-:W-:Y:S01]  /*7800*/  VIADD R12, R4, 0x8e ;  /* 0x0000008e040c7836 */ /* 0x000fe20000000000 */
[----:B------:R-:W-:Y:S01]  /*7810*/  ISETP.GT.U32.AND P2, PT, R9, R7, PT ;  /* 0x000000070900720c */ /* 0x000fe20003f44070 */
[----:B------:R-:W-:Y:S01]  /*7820*/  @!P3 IMAD.IADD R5, R5, 0x1, -R9 ;  /* 0x000000010505b824 */ /* 0x000fe200078e0a09 */
[----:B------:R-:W-:Y:S01]  /*7830*/  IABS R19, R2 ;  /* 0x0000000200137213 */ /* 0x000fe20000000000 */
[----:B0-----:R-:W-:Y:S01]  /*7840*/  IMAD.MOV.U32 R0, RZ, RZ, R10 ;  /* 0x000000ffff007224 */ /* 0x001fe200078e000a */
[----:B------:R-:W-:Y:S01]  /*7850*/  IABS R3, R12 ;  /* 0x0000000c00037213 */ /* 0x000fe20000000000 */
[----:B------:R-:W-:Y:S01]  /*7860*/  IMAD.HI.U32 R10, R24, R20, RZ ;  /* 0x00000014180a7227 */ /* 0x000fe200078e00ff */
[----:B------:R-:W-:Y:S01]  /*7870*/  ISETP.GT.U32.AND P3, PT, R9, R5, PT ;  /* 0x000000050900720c */ /* 0x000fe20003f64070 */
[----:B------:R0:W-:Y:S02]  /*7880*/  STL [R1+0x154], R13 ;  /* 0x0001540d01007387 */ /* 0x0001e40000100800 */
[----:B------:R-:W-:-:S02]  /*7890*/  IMAD.MOV R10, RZ, RZ, -R10 ;  /* 0x000000ffff0a7224 */ /* 0x000fc400078e0a0a */
[----:B------:R-:W-:Y:S01]  /*78a0*/  @!P4 IMAD.MOV R0, RZ, RZ, -R0 ;  /* 0x000000ffff00c224 */ /* 0x000fe200078e0a00 */
[----:B------:R-:W-:Y:S01]  /*78b0*/  ISETP.GE.AND P4, PT, R12, RZ, PT ;  /* 0x000000ff0c00720c */ /* 0x000fe20003f86270 */
[----:B------:R-:W-:Y:S02]  /*78c0*/  IMAD R20, R9, R10, R20 ;  /* 0x0000000a09147224 */ /* 0x000fe400078e0214 */
[----:B------:R-:W-:Y:S01]  /*78d0*/  IMAD.HI.U32 R12, R24, R3, RZ ;  /* 0x00000003180c7227 */ /* 0x000fe200078e00ff */
[----:B------:R1:W-:Y:S03]  /*78e0*/  STL [R1+0x15c], R0 ;  /* 0x00015c0001007387 */ /* 0x0003e60000100800 */
[--C-:B------:R-:W-:Y:S01]  /*78f0*/  @!P2 IMAD.IADD R7, R7, 0x1, -R9.reuse ;  /* 0x000000010707a824 */ /* 0x100fe200078e0a09 */
[----:B------:R-:W-:Y:S01]  /*7900*/  ISETP.GE.AND P2, PT, R11, RZ, PT ;  /* 0x000000ff0b00720c */ /* 0x000fe20003f46270 */
[----:B------:R-:W-:Y:S01]  /*7910*/  @!P3 IMAD.IADD R5, R5, 0x1, -R9 ;  /* 0x000000010505b824 */ /* 0x000fe200078e0a09 */
[----:B------:R-:W-:Y:S01]  /*7920*/  ISETP.GT.U32.AND P3, PT, R9, R20, PT ;  /* 0x000000140900720c */ /* 0x000fe20003f64070 */
[----:B------:R-:W-:-:S02]  /*7930*/  IMAD.MOV R11, RZ, RZ, -R12 ;  /* 0x000000ffff0b7224 */ /* 0x000fc400078e0a0c */
[----:B------:R-:W-:Y:S01]  /*7940*/  @!P5 IMAD.IADD R6, R6, 0x1, -R9 ;  /* 0x000000010606d824 */ /* 0x000fe200078e0a09 */
[----:B------:R-:W-:Y:S01]  /*7950*/  ISETP.GE.AND P5, PT, R2, RZ, PT ;  /* 0x000000ff0200720c */ /* 0x000fe20003fa6270 */
[C---:B------:R-:W-:Y:S02]  /*7960*/  IMAD R2, R9.reuse, R11, R3 ;  /* 0x0000000b09027224 */ /* 0x040fe400078e0203 */
[----:B0-----:R-:W-:Y:S02]  /*7970*/  IMAD.MOV.U32 R13, RZ, RZ, R7 ;  /* 0x000000ffff0d7224 */ /* 0x001fe400078e0007 */
[----:B------:R-:W-:Y:S02]  /*7980*/  VIADD R18, R4, 0x88 ;  /* 0x0000008804127836 */ /* 0x000fe40000000000 */
[----:B-1----:R-:W-:Y:S02]  /*7990*/  IMAD.MOV.U32 R0, RZ, RZ, R6 ;  /* 0x000000ffff007224 */ /* 0x002fe400078e0006 */
[----:B------:R-:W-:Y:S01]  /*79a0*/  @!P1 IMAD.MOV R13, RZ, RZ, -R13 ;  /* 0x000000ffff0d9224 */ /* 0x000fe200078e0a0d */
[----:B------:R-:W-:Y:S01]  /*79b0*/  ISETP.GT.U32.AND P1, PT, R9, R2, PT ;  /* 0x000000020900720c */ /* 0x000fe20003f24070 */
[----:B------:R-:W-:-:S03]  /*79c0*/  IMAD.HI.U32 R8, R24, R19, RZ ;  /* 0x0000001318087227 */ /* 0x000fc600078e00ff */
[----:B------:R-:W-:Y:S01]  /*79d0*/  STL [R1+0x160], R13 ;  /* 0x0001600d01007387 */ /* 0x000fe20000100800 */
[----:B------:R-:W-:Y:S01]  /*79e0*/  @!P0 IMAD.MOV R0, RZ, RZ, -R0 ;  /* 0x000000ffff008224 */ /* 0x000fe200078e0a00 */
[----:B------:R-:W-:Y:S01]  /*79f0*/  ISETP.GE.AND P0, PT, R18, RZ, PT ;  /* 0x000000ff1200720c */ /* 0x000fe20003f06270 */
[----:B------:R-:W-:Y:S01]  /*7a00*/  @!P3 IMAD.IADD R20, R20, 0x1, -R9 ;  /* 0x000000011414b824 */ /* 0x000fe200078e0a09 */
[----:B------:R-:W-:Y:S01]  /*7a10*/  IABS R18, R18 ;  /* 0x0000001200127213 */ /* 0x000fe20000000000 */
[----:B------:R-:W-:Y:S01]  /*7a20*/  IMAD.MOV R8, RZ, RZ, -R8 ;  /* 0x000000ffff087224 */ /* 0x000fe200078e0a08 */
[----:B------:R0:W-:Y:S01]  /*7a30*/  STL [R1+0x174], R0 ;  /* 0x0001740001007387 */ /* 0x0001e20000100800 */
[----:B------:R-:W-:Y:S01]  /*7a40*/  VIADD R7, R4, 0x86 ;  /* 0x0000008604077836 */ /* 0x000fe20000000000 */
[C---:B------:R-:W-:Y:S01]  /*7a50*/  ISETP.GT.U32.AND P3, PT, R9.reuse, R20, PT ;  /* 0x000000140900720c */ /* 0x040fe20003f64070 */
[----:B------:R-:W-:Y:S02]  /*7a60*/  IMAD R19, R9, R8, R19 ;  /* 0x0000000809137224 */ /* 0x000fe400078e0213 */
[----:B------:R-:W-:Y:S01]  /*7a70*/  IMAD.HI.U32 R8, R24, R18, RZ ;  /* 0x0000001218087227 */ /* 0x000fe200078e00ff */
[----:B------:R-:W-:-:S03]  /*7a80*/  IABS R17, R7 ;  /* 0x0000000700117213 */ /* 0x000fc60000000000 */
[----:B------:R-:W-:Y:S02]  /*7a90*/  @!P1 IMAD.IADD R2, R2, 0x1, -R9 ;  /* 0x0000000102029824 */ /* 0x000fe400078e0a09 */
[----:B------:R-:W-:Y:S02]  /*7aa0*/  IMAD.MOV R8, RZ, RZ, -R8 ;  /* 0x000000ffff087224 */ /* 0x000fe400078e0a08 */
[----:B0-----:R-:W-:Y:S01]  /*7ab0*/  IMAD.MOV.U32 R0, RZ, RZ, R5 ;  /* 0x000000ffff007224 */ /* 0x001fe200078e0005 */
[C---:B------:R-:W-:Y:S01]  /*7ac0*/  ISETP.GT.U32.AND P1, PT, R9.reuse, R2, PT ;  /* 0x000000020900720c */ /* 0x040fe20003f24070 */
[C---:B------:R-:W-:Y:S02]  /*7ad0*/  IMAD R18, R9.reuse, R8, R18 ;  /* 0x0000000809127224 */ /* 0x040fe400078e0212 */
[----:B------:R-:W-:Y:S01]  /*7ae0*/  @!P6 IMAD.MOV R0, RZ, RZ, -R0 ;  /* 0x000000ffff00e224 */ /* 0x000fe200078e0a00 */
[C---:B------:R-:W-:Y:S01]  /*7af0*/  ISETP.GT.U32.AND P6, PT, R9.reuse, R19, PT ;  /* 0x000000130900720c */ /* 0x040fe20003fc4070 */
[----:B------:R-:W-:Y:S01]  /*7b00*/  @!P3 IMAD.IADD R20, R20, 0x1, -R9 ;  /* 0x000000011414b824 */ /* 0x000fe200078e0a09 */
[----:B------:R-:W-:Y:S01]  /*7b10*/  ISETP.GT.U32.AND P3, PT, R9, R18, PT ;  /* 0x000000120900720c */ /* 0x000fe20003f64070 */
[----:B------:R-:W-:Y:S01]  /*7b20*/  IMAD.HI.U32 R6, R24, R17, RZ ;  /* 0x0000001118067227 */ /* 0x000fe200078e00ff */
[----:B------:R0:W-:Y:S03]  /*7b30*/  STL [R1+0x158], R0 ;  /* 0x0001580001007387 */ /* 0x0001e60000100800 */
[----:B------:R-:W-:-:S02]  /*7b40*/  IMAD.MOV R6, RZ, RZ, -R6 ;  /* 0x000000ffff067224 */ /* 0x000fc400078e0a06 */
[----:B------:R-:W-:Y:S02]  /*7b50*/  VIADD R14, R4, 0x84 ;  /* 0x00000084040e7836 */ /* 0x000fe40000000000 */
[----:B------:R-:W-:Y:S02]  /*7b60*/  IMAD R17, R9, R6, R17 ;  /* 0x0000000609117224 */ /* 0x000fe400078e0211 */
[--C-:B------:R-:W-:Y:S01]  /*7b70*/  @!P1 IMAD.IADD R2, R2, 0x1, -R9.reuse ;  /* 0x0000000102029824 */ /* 0x100fe200078e0a09 */
[----:B------:R-:W-:Y:S01]  /*7b80*/  ISETP.GE.AND P1, PT, R7, RZ, PT ;  /* 0x000000ff0700720c */ /* 0x000fe20003f26270 */
[C---:B------:R-:W-:Y:S01]  /*7b90*/  VIADD R12, R4.reuse, 0x80 ;  /* 0x00000080040c7836 */ /* 0x040fe20000000000 */
[----:B------:R-:W-:Y:S01]  /*7ba0*/  IABS R16, R14 ;  /* 0x0000000e00107213 */ /* 0x000fe20000000000 */
[--C-:B------:R-:W-:Y:S01]  /*7bb0*/  @!P6 IMAD.IADD R19, R19, 0x1, -R9.reuse ;  /* 0x000000011313e824 */ /* 0x100fe200078e0a09 */
[C---:B------:R-:W-:Y:S01]  /*7bc0*/  ISETP.GT.U32.AND P6, PT, R9.reuse, R17, PT ;  /* 0x000000110900720c */ /* 0x040fe20003fc4070 */
[----:B------:R-:W-:Y:S01]  /*7bd0*/  VIADD R13, R4, 0x82 ;  /* 0x00000082040d7836 */ /* 0x000fe20000000000 */
[----:B------:R-:W-:Y:S01]  /*7be0*/  IABS R7, R12 ;  /* 0x0000000c00077213 */ /* 0x000fe20000000000 */
[----:B------:R-:W-:Y:S01]  /*7bf0*/  @!P3 IMAD.IADD R18, R18, 0x1, -R9 ;  /* 0x000000011212b824 */ /* 0x000fe200078e0a09 */
[----:B------:R-:W-:Y:S01]  /*7c00*/  ISETP.GT.U32.AND P3, PT, R9, R19, PT ;  /* 0x000000130900720c */ /* 0x000fe20003f64070 */
[----:B0-----:R-:W-:Y:S01]  /*7c10*/  IMAD.MOV.U32 R0, RZ, RZ, R2 ;  /* 0x000000ffff007224 */ /* 0x001fe200078e0002 */
[----:B------:R-:W-:Y:S01]  /*7c20*/  IABS R15, R13 ;  /* 0x0000000d000f7213 */ /* 0x000fe20000000000 */
[----:B------:R-:W-:-:S04]  /*7c30*/  IMAD.HI.U32 R10, R24, R16, RZ ;  /* 0x00000010180a7227 */ /* 0x000fc800078e00ff */
[----:B------:R-:W-:Y:S01]  /*7c40*/  @!P4 IMAD.MOV R0, RZ, RZ, -R0 ;  /* 0x000000ffff00c224 */ /* 0x000fe200078e0a00 */
[----:B------:R-:W-:Y:S01]  /*7c50*/  ISETP.GT.U32.AND P4, PT, R9, R18, PT ;  /* 0x000000120900720c */ /* 0x000fe20003f84070 */
[----:B------:R-:W-:-:S03]  /*7c60*/  IMAD.HI.U32 R21, R24, R7, RZ ;  /* 0x0000000718157227 */ /* 0x000fc600078e00ff */
[----:B------:R0:W-:Y:S01]  /*7c70*/  STL [R1+0x11c], R0 ;  /* 0x00011c0001007387 */ /* 0x0001e20000100800 */
[----:B------:R-:W-:Y:S02]  /*7c80*/  VIADD R11, R4, 0x7e ;  /* 0x0000007e040b7836 */ /* 0x000fe40000000000 */
[----:B------:R-:W-:-:S03]  /*7c90*/  IMAD.HI.U32 R3, R24, R15, RZ ;  /* 0x0000000f18037227 */ /* 0x000fc600078e00ff */
[----:B------:R-:W-:Y:S01]  /*7ca0*/  IABS R6, R11 ;  /* 0x0000000b00067213 */ /* 0x000fe20000000000 */
[----:B------:R-:W-:Y:S02]  /*7cb0*/  IMAD.MOV R5, RZ, RZ, -R10 ;  /* 0x000000ffff057224 */ /* 0x000fe400078e0a0a */
[----:B------:R-:W-:Y:S02]  /*7cc0*/  IMAD.MOV R21, RZ, RZ, -R21 ;  /* 0x000000ffff157224 */ /* 0x000fe400078e0a15 */
[----:B------:R-:W-:Y:S02]  /*7cd0*/  @!P6 IMAD.IADD R17, R17, 0x1, -R9 ;  /* 0x000000011111e824 */ /* 0x000fe400078e0a09 */
[----:B------:R-:W-:Y:S02]  /*7ce0*/  IMAD.MOV R3, RZ, RZ, -R3 ;  /* 0x000000ffff037224 */ /* 0x000fe400078e0a03 */
[C---:B------:R-:W-:Y:S01]  /*7cf0*/  IMAD R16, R9.reuse, R5, R16 ;  /* 0x0000000509107224 */ /* 0x040fe200078e0210 */
[----:B------:R-:W-:Y:S01]  /*7d00*/  ISETP.GT.U32.AND P6, PT, R9, R17, PT ;  /* 0x000000110900720c */ /* 0x000fe20003fc4070 */
[----:B0-----:R-:W-:-:S02]  /*7d10*/  IMAD.MOV.U32 R0, RZ, RZ, R20 ;  /* 0x000000ffff007224 */ /* 0x001fc400078e0014 */
[C---:B------:R-:W-:Y:S02]  /*7d20*/  IMAD R7, R9.reuse, R21, R7 ;  /* 0x0000001509077224 */ /* 0x040fe400078e0207 */
[C---:B------:R-:W-:Y:S02]  /*7d30*/  IMAD R15, R9.reuse, R3, R15 ;  /* 0x00000003090f7224 */ /* 0x040fe400078e020f */
[----:B------:R-:W-:Y:S02]  /*7d40*/  VIADD R10, R4, 0x7c ;  /* 0x0000007c040a7836 */ /* 0x000fe40000000000 */
[----:B------:R-:W-:Y:S01]  /*7d50*/  @!P2 IMAD.MOV R0, RZ, RZ, -R0 ;  /* 0x000000ffff00a224 */ /* 0x000fe200078e0a00 */
[C---:B------:R-:W-:Y:S01]  /*7d60*/  ISETP.GT.U32.AND P2, PT, R9.reuse, R16, PT ;  /* 0x000000100900720c */ /* 0x040fe20003f44070 */
[--C-:B------:R-:W-:Y:S01]  /*7d70*/  @!P4 IMAD.IADD R18, R18, 0x1, -R9.reuse ;  /* 0x000000011212c824 */ /* 0x100fe200078e0a09 */
[----:B------:R-:W-:Y:S01]  /*7d80*/  ISETP.GT.U32.AND P4, PT, R9, R7, PT ;  /* 0x000000070900720c */ /* 0x000fe20003f84070 */
[----:B------:R-:W-:Y:S01]  /*7d90*/  IMAD.HI.U32 R2, R24, R6, RZ ;  /* 0x0000000618027227 */ /* 0x000fe200078e00ff */
[----:B------:R-:W-:Y:S01]  /*7da0*/  IABS R5, R10 ;  /* 0x0000000a00057213 */ /* 0x000fe20000000000 */
[----:B------:R0:W-:Y:S02]  /*7db0*/  STL [R1+0x114], R0 ;  /* 0x0001140001007387 */ /* 0x0001e40000100800 */
[----:B------:R-:W-:Y:S01]  /*7dc0*/  @!P3 IMAD.IADD R19, R19, 0x1, -R9 ;  /* 0x000000011313b824 */ /* 0x000fe200078e0a09 */
[----:B------:R-:W-:Y:S01]  /*7dd0*/  ISETP.GT.U32.AND P3, PT, R9, R15, PT ;  /* 0x0000000f0900720c */ /* 0x000fe20003f64070 */
[----:B------:R-:W-:-:S02]  /*7de0*/  IMAD.MOV R2, RZ, RZ, -R2 ;  /* 0x000000ffff027224 */ /* 0x000fc400078e0a02 */
[----:B------:R-:W-:Y:S02]  /*7df0*/  IMAD.MOV.U32 R22, RZ, RZ, R19 ;  /* 0x000000ffff167224 */ /* 0x000fe400078e0013 */
[----:B------:R-:W-:Y:S02]  /*7e00*/  IMAD R2, R9, R2, R6 ;  /* 0x0000000209027224 */ /* 0x000fe400078e0206 */
[----:B0-----:R-:W-:Y:S02]  /*7e10*/  IMAD.MOV.U32 R0, RZ, RZ, R18 ;  /* 0x000000ffff007224 */ /* 0x001fe400078e0012 */
[----:B------:R-:W-:-:S04]  /*7e20*/  IMAD.HI.U32 R20, R24, R5, RZ ;  /* 0x0000000518147227 */ /* 0x000fc800078e00ff */
[----:B------:R-:W-:Y:S02]  /*7e30*/  @!P5 IMAD.MOV R22, RZ, RZ, -R22 ;  /* 0x000000ffff16d224 */ /* 0x000fe400078e0a16 */
[----:B------:R-:W-:Y:S02]  /*7e40*/  @!P0 IMAD.MOV R0, RZ, RZ, -R0 ;  /* 0x000000ffff008224 */ /* 0x000fe400078e0a00 */
[--C-:B------:R-:W-:Y:S01]  /*7e50*/  @!P6 IMAD.IADD R17, R17, 0x1, -R9.reuse ;  /* 0x000000011111e824 */ /* 0x100fe200078e0a09 */
[----:B------:R-:W-:Y:S01]  /*7e60*/  ISETP.GT.U32.AND P6, PT, R9, R2, PT ;  /* 0x000000020900720c */ /* 0x000fe20003fc4070 */
[----:B------:R-:W-:Y:S01]  /*7e70*/  VIADD R8, R4, 0x7a ;  /* 0x0000007a04087836 */ /* 0x000fe20000000000 */
[----:B------:R-:W-:Y:S01]  /*7e80*/  STL [R1+0x110], R22 ;  /* 0x0001101601007387 */ /* 0x000fe20000100800 */
[----:B------:R-:W-:Y:S02]  /*7e90*/  IMAD.MOV R20, RZ, RZ, -R20 ;  /* 0x000000ffff147224 */ /* 0x000fe400078e0a14 */
[--C-:B------:R-:W-:Y:S01]  /*7ea0*/  @!P2 IMAD.IADD R16, R16, 0x1, -R9.reuse ;  /* 0x000000011010a824 */ /* 0x100fe200078e0a09 */
[----:B------:R0:W-:Y:S01]  /*7eb0*/  STL [R1+0x10c], R0 ;  /* 0x00010c0001007387 */ /* 0x0001e20000100800 */
[--C-:B------:R-:W-:Y:S01]  /*7ec0*/  @!P4 IMAD.IADD R7, R7, 0x1, -R9.reuse ;  /* 0x000000010707c824 */ /* 0x100fe200078e0a09 */
[----:B------:R-:W-:Y:S01]  /*7ed0*/  IABS R3, R8 ;  /* 0x0000000800037213 */ /* 0x000fe20000000000 */
[----:B------:R-:W-:Y:S01]  /*7ee0*/  @!P3 IMAD.IADD R15, R15, 0x1, -R9 ;  /* 0x000000010f0fb824 */ /* 0x000fe200078e0a09 */
[C---:B------:R-:W-:Y:S01]  /*7ef0*/  ISETP.GT.U32.AND P4, PT, R9.reuse, R16, PT ;  /* 0x000000100900720c */ /* 0x040fe20003f84070 */
[C---:B------:R-:W-:Y:S01]  /*7f00*/  IMAD R5, R9.reuse, R20, R5 ;  /* 0x0000001409057224 */ /* 0x040fe200078e0205 */
[----:B------:R-:W-:Y:S01]  /*7f10*/  ISETP.GT.U32.AND P0, PT, R9, R7, PT ;  /* 0x000000070900720c */ /* 0x000fe20003f04070 */
[----:B------:R-:W-:Y:S01]  /*7f20*/  IMAD.HI.U32 R21, R24, R3, RZ ;  /* 0x0000000318157227 */ /* 0x000fe200078e00ff */
[----:B------:R-:W-:-:S02]  /*7f30*/  ISETP.GE.AND P3, PT, R13, RZ, PT ;  /* 0x000000ff0d00720c */ /* 0x000fc40003f66270 */
[C---:B------:R-:W-:Y:S01]  /*7f40*/  ISETP.GT.U32.AND P5, PT, R9.reuse, R15, PT ;  /* 0x0000000f0900720c */ /* 0x040fe20003fa4070 */
[----:B0-----:R-:W-:Y:S01]  /*7f50*/  IMAD.MOV.U32 R0, RZ, RZ, R17 ;  /* 0x000000ffff007224 */ /* 0x001fe200078e0011 */
[----:B------:R-:W-:Y:S01]  /*7f60*/  ISETP.GE.AND P2, PT, R14, RZ, PT ;  /* 0x000000ff0e00720c */ /* 0x000fe20003f46270 */
[----:B------:R-:W-:Y:S02]  /*7f70*/  VIADD R13, R4, 0x78 ;  /* 0x00000078040d7836 */ /* 0x000fe40000000000 */
[----:B------:R-:W-:Y:S01]  /*7f80*/  @!P1 IMAD.MOV R0, RZ, RZ, -R0 ;  /* 0x000000ffff009224 */ /* 0x000fe200078e0a00 */
[C---:B------:R-:W-:Y:S01]  /*7f90*/  ISETP.GT.U32.AND P1, PT, R9.reuse, R5, PT ;  /* 0x000000050900720c */ /* 0x040fe20003f24070 */
[----:B------:R-:W-:Y:S01]  /*7fa0*/  @!P6 IMAD.IADD R2, R2, 0x1, -R9 ;  /* 0x000000010202e824 */ /* 0x000fe200078e0a09 */
[----:B------:R-:W-:Y:S01]  /*7fb0*/  IABS R14, R13 ;  /* 0x0000000d000e7213 */ /* 0x000fe20000000000 */
[----:B------:R-:W-:Y:S01]  /*7fc0*/  IMAD.MOV R21, RZ, RZ, -R21 ;  /* 0x000000ffff157224 */ /* 0x000fe200078e0a15 */
[----:B------:R0:W-:Y:S01]  /*7fd0*/  STL [R1+0x108], R0 ;  /* 0x0001080001007387 */ /* 0x0001e20000100800 */
[----:B------:R-:W-:Y:S01]  /*7fe0*/  @!P4 IMAD.IADD R16, R16, 0x1, -R9 ;  /* 0x000000011010c824 */ /* 0x000fe200078e0a09 */
[C---:B------:R-:W-:Y:S01]  /*7ff0*/  ISETP.GT.U32.AND P6, PT, R9.reuse, R2, PT ;  /* 0x000000020900720c */ /* 0x040fe20003fc4070 */
[----:B------:R-:W-:Y:S01]  /*8000*/  IMAD R3, R9, R21, R3 ;  /* 0x0000001509037224 */ /* 0x000fe200078e0203 */
[----:B------:R-:W-:Y:S01]  /*8010*/  ISETP.GE.AND P4, PT, R12, RZ, PT ;  /* 0x000000ff0c00720c */ /* 0x000fe20003f86270 */
[----:B------:R-:W-:Y:S01]  /*8020*/  @!P0 IMAD.IADD R7, R7, 0x1, -R9 ;  /* 0x0000000107078824 */ /* 0x000fe200078e0a09 */
[----:B------:R-:W-:Y:S01]  /*8030*/  ISETP.GE.AND P0, PT, R11, RZ, PT ;  /* 0x000000ff0b00720c */ /* 0x000fe20003f06270 */
[----:B------:R-:W-:-:S02]  /*8040*/  VIADD R6, R4, 0x76 ;  /* 0x0000007604067836 */ /* 0x000fc40000000000 */
[----:B------:R-:W-:-:S03]  /*8050*/  IMAD.HI.U32 R11, R24, R14, RZ ;  /* 0x0000000e180b7227 */ /* 0x000fc600078e00ff */
[----:B------:R-:W-:Y:S01]  /*8060*/  IABS R17, R6 ;  /* 0x0000000600117213 */ /* 0x000fe20000000000 */
[--C-:B------:R-:W-:Y:S01]  /*8070*/  @!P5 IMAD.IADD R15, R15, 0x1, -R9.reuse ;  /* 0x000000010f0fd824 */ /* 0x100fe200078e0a09 */
[----:B------:R-:W-:Y:S01]  /*8080*/  ISETP.GT.U32.AND P5, PT, R9, R3, PT ;  /* 0x000000030900720c */ /* 0x000fe20003fa4070 */
[----:B------:R-:W-:Y:S01]  /*8090*/  @!P1 IMAD.IADD R5, R5, 0x1, -R9 ;  /* 0x0000000105059824 */ /* 0x000fe200078e0a09 */
[----:B------:R-:W-:Y:S01]  /*80a0*/  ISETP.GE.AND P1, PT, R8, RZ, PT ;  /* 0x000000ff0800720c */ /* 0x000fe20003f26270 */
[----:B------:R-:W-:Y:S02]  /*80b0*/  IMAD.MOV R8, RZ, RZ, -R11 ;  /* 0x000000ffff087224 */ /* 0x000fe400078e0a0b */
[----:B------:R-:W-:Y:S02]  /*80c0*/  IMAD.MOV.U32 R18, RZ, RZ, R16 ;  /* 0x000000ffff127224 */ /* 0x000fe400078e0010 */
[----:B0-----:R-:W-:Y:S02]  /*80d0*/  IMAD.MOV.U32 R0, RZ, RZ, R15 ;  /* 0x000000ffff007224 */ /* 0x001fe400078e000f */
[----:B------:R-:W-:Y:S01]  /*80e0*/  @!P2 IMAD.MOV R18, RZ, RZ, -R18 ;  /* 0x000000ffff12a224 */ /* 0x000fe200078e0a12 */
[C---:B------:R-:W-:Y:S01]  /*80f0*/  ISETP.GT.U32.AND P2, PT, R9.reuse, R5, PT ;  /* 0x000000050900720c */ /* 0x040fe20003f44070 */
[----:B------:R-:W-:-:S02]  /*8100*/  IMAD R8, R9, R8, R14 ;  /* 0x0000000809087224 */ /* 0x000fc400078e020e */
[----:B------:R-:W-:Y:S01]  /*8110*/  IMAD.MOV.U32 R12, RZ, RZ, R17 ;  /* 0x000000ffff0c7224 */ /* 0x000fe200078e0011 */
[----:B------:R-:W-:Y:S01]  /*8120*/  STL [R1+0x104], R18 ;  /* 0x0001041201007387 */ /* 0x000fe20000100800 */
[----:B------:R-:W-:Y:S02]  /*8130*/  @!P3 IMAD.MOV R0, RZ, RZ, -R0 ;  /* 0x000000ffff00b224 */ /* 0x000fe400078e0a00 */
[----:B------:R-:W-:Y:S01]  /*8140*/  @!P6 IMAD.IADD R2, R2, 0x1, -R9 ;  /* 0x000000010202e824 */ /* 0x000fe200078e0a09 */
[----:B------:R-:W-:Y:S01]  /*8150*/  ISETP.GE.AND P6, PT, R10, RZ, PT ;  /* 0x000000ff0a00720c */ /* 0x000fe20003fc6270 */
[----:B------:R-:W-:Y:S01]  /*8160*/  @!P4 IMAD.MOV R7, RZ, RZ, -R7 ;  /* 0x000000ffff07c224 */ /* 0x000fe200078e0a07 */
[----:B------:R-:W-:Y:S01]  /*8170*/  ISETP.GT.U32.AND P4, PT, R9, R8, PT ;  /* 0x000000080900720c */ /* 0x000fe20003f84070 */
[----:B------:R-:W-:Y:S01]  /*8180*/  IMAD.HI.U32 R10, R24, R12, RZ ;  /* 0x0000000c180a7227 */ /* 0x000fe200078e00ff */
[----:B------:R0:W-:Y:S03]  /*8190*/  STL [R1+0xfc], R0 ;  /* 0x0000fc0001007387 */ /* 0x0001e60000100800 */
[--C-:B------:R-:W-:Y:S01]  /*81a0*/  @!P5 IMAD.IADD R3, R3, 0x1, -R9.reuse ;  /* 0x000000010303d824 */ /* 0x100fe200078e0a09 */
[----:B------:R1:W-:Y:S01]  /*81b0*/  STL [R1+0xe4], R7 ;  /* 0x0000e40701007387 */ /* 0x0003e20000100800 */
[----:B------:R-:W-:Y:S01]  /*81c0*/  IMAD.MOV R10, RZ, RZ, -R10 ;  /* 0x000000ffff0a7224 */ /* 0x000fe200078e0a0a */
[----:B------:R-:W-:Y:S01]  /*81d0*/  ISETP.GE.AND P5, PT, R13, RZ, PT ;  /* 0x000000ff0d00720c */ /* 0x000fe20003fa6270 */
[----:B------:R-:W-:Y:S01]  /*81e0*/  @!P2 IMAD.IADD R5, R5, 0x1, -R9 ;  /* 0x000000010505a824 */ /* 0x000fe200078e0a09 */
[C---:B------:R-:W-:Y:S01]  /*81f0*/  ISETP.GT.U32.AND P3, PT, R9.reuse, R3, PT ;  /* 0x000000030900720c */ /* 0x040fe20003f64070 */
[----:B------:R-:W-:Y:S01]  /*8200*/  IMAD R10, R9, R10, R12 ;  /* 0x0000000a090a7224 */ /* 0x000fe200078e020c */
[----:B------:R-:W-:Y:S01]  /*8210*/  ISETP.GE.AND P2, PT, R6, RZ, PT ;  /* 0x000000ff0600720c */ /* 0x000fe20003f46270 */
[----:B0-----:R-:W-:-:S02]  /*8220*/  IMAD.MOV.U32 R0, RZ, RZ, R2 ;  /* 0x000000ffff007224 */ /* 0x001fc400078e0002 */
[C---:B------:R-:W-:Y:S02]  /*8230*/  VIADD R2, R4.reuse, 0x72 ;  /* 0x0000007204027836 */ /* 0x040fe40000000000 */
[----:B------:R-:W-:Y:S01]  /*8240*/  @!P0 IMAD.MOV R0, RZ, RZ, -R0 ;  /* 0x000000ffff008224 */ /* 0x000fe200078e0a00 */
[----:B------:R-:W-:Y:S01]  /*8250*/  ISETP.GT.U32.AND P0, PT, R9, R10, PT ;  /* 0x0000000a0900720c */ /* 0x000fe20003f04070 */
[----:B-1----:R-:W-:Y:S01]  /*8260*/  VIADD R7, R4, 0x74 ;  /* 0x0000007404077836 */ /* 0x002fe20000000000 */
[----:B------:R-:W-:Y:S01]  /*8270*/  IABS R6, R2 ;  /* 0x0000000200067213 */ /* 0x000fe20000000000 */
[--C-:B------:R-:W-:Y:S01]  /*8280*/  @!P4 IMAD.IADD R8, R8, 0x1, -R9.reuse ;  /* 0x000000010808c824 */ /* 0x100fe200078e0a09 */
[----:B------:R0:W-:Y:S01]  /*8290*/  STL [R1+0xdc], R0 ;  /* 0x0000dc0001007387 */ /* 0x0001e20000100800 */
[----:B------:R-:W-:Y:S01]  /*82a0*/  @!P3 IMAD.IADD R3, R3, 0x1, -R9 ;  /* 0x000000010303b824 */ /* 0x000fe200078e0a09 */
[----:B------:R-:W-:Y:S01]  /*82b0*/  IABS R11, R7 ;  /* 0x00000007000b7213 */ /* 0x000fe20000000000 */
[----:B------:R-:W-:Y:S01]  /*82c0*/  VIADD R13, R4, 0x70 ;  /* 0x00000070040d7836 */ /* 0x000fe20000000000 */
[----:B------:R-:W-:Y:S01]  /*82d0*/  ISETP.GE.AND P3, PT, R7, RZ, PT ;  /* 0x000000ff0700720c */ /* 0x000fe20003f66270 */
[----:B------:R-:W-:Y:S01]  /*82e0*/  IMAD.MOV.U32 R7, RZ, RZ, R6 ;  /* 0x000000ffff077224 */ /* 0x000fe200078e0006 */
[----:B------:R-:W-:Y:S01]  /*82f0*/  ISETP.GE.AND P4, PT, R2, RZ, PT ;  /* 0x000000ff0200720c */ /* 0x000fe20003f86270 */
[----:B------:R-:W-:-:S02]  /*8300*/  VIADD R12, R4, 0x6c ;  /* 0x0000006c040c7836 */ /* 0x000fc40000000000 */
[----:B------:R-:W-:Y:S02]  /*8310*/  @!P0 IMAD.IADD R10, R10, 0x1, -R9 ;  /* 0x000000010a0a8824 */ /* 0x000fe400078e0a09 */
[----:B0-----:R-:W-:Y:S02]  /*8320*/  IMAD.MOV.U32 R0, RZ, RZ, R5 ;  /* 0x000000ffff007224 */ /* 0x001fe400078e0005 */
[----:B------:R-:W-:Y:S01]  /*8330*/  IMAD.HI.U32 R5, R24, R11, RZ ;  /* 0x0000000b18057227 */ /* 0x000fe200078e00ff */
[----:B------:R-:W-:-:S03]  /*8340*/  ISETP.GT.U32.AND P0, PT, R9, R10, PT ;  /* 0x0000000a0900720c */ /* 0x000fc60003f04070 */
[----:B------:R-:W-:Y:S01]  /*8350*/  @!P6 IMAD.MOV R0, RZ, RZ, -R0 ;  /* 0x000000ffff00e224 */ /* 0x000fe200078e0a00 */
[----:B------:R-:W-:Y:S01]  /*8360*/  ISETP.GT.U32.AND P6, PT, R9, R8, PT ;  /* 0x000000080900720c */ /* 0x000fe20003fc4070 */
[----:B------:R-:W-:-:S03]  /*8370*/  IMAD.HI.U32 R2, R24, R7, RZ ;  /* 0x0000000718027227 */ /* 0x000fc600078e00ff */
[----:B------:R0:W-:Y:S01]  /*8380*/  STL [R1+0xbc], R0 ;  /* 0x0000bc0001007387 */ /* 0x0001e20000100800 */
[----:B------:R-:W-:Y:S02]  /*8390*/  IMAD.MOV R2, RZ, RZ, -R2 ;  /* 0x000000ffff027224 */ /* 0x000fe400078e0a02 */
[----:B------:R-:W-:Y:S02]  /*83a0*/  VIADD R18, R4, 0x68 ;  /* 0x0000006804127836 */ /* 0x000fe40000000000 */
[----:B------:R-:W-:Y:S02]  /*83b0*/  IMAD R7, R9, R2, R7 ;  /* 0x0000000209077224 */ /* 0x000fe400078e0207 */
[--C-:B------:R-:W-:Y:S02]  /*83c0*/  @!P0 IMAD.IADD R10, R10, 0x1, -R9.reuse ;  /* 0x000000010a0a8824 */ /* 0x100fe400078e0a09 */
[----:B------:R-:W-:Y:S02]  /*83d0*/  @!P6 IMAD.IADD R8, R8, 0x1, -R9 ;  /* 0x000000010808e824 */ /* 0x000fe400078e0a09 */
[----:B0-----:R-:W-:-:S02]  /*83e0*/  IMAD.MOV.U32 R0, RZ, RZ, R3 ;  /* 0x000000ffff007224 */ /* 0x001fc400078e0003 */
[----:B------:R-:W-:Y:S02]  /*83f0*/  IMAD.MOV R3, RZ, RZ, -R5 ;  /* 0x000000ffff037224 */ /* 0x000fe400078e0a05 */
[----:B------:R-:W-:Y:S02]  /*8400*/  IMAD.MOV.U32 R6, RZ, RZ, R8 ;  /* 0x000000ffff067224 */ /* 0x000fe400078e0008 */
[C---:B------:R-:W-:Y:S02]  /*8410*/  IMAD R11, R9.reuse, R3, R11 ;  /* 0x00000003090b7224 */ /* 0x040fe400078e020b */
[----:B------:R-:W-:Y:S01]  /*8420*/  @!P5 IMAD.MOV R6, RZ, RZ, -R6 ;  /* 0x000000ffff06d224 */ /* 0x000fe200078e0a06 */
[C---:B------:R-:W-:Y:S01]  /*8430*/  ISETP.GT.U32.AND P5, PT, R9.reuse, R7, PT ;  /* 0x000000070900720c */ /* 0x040fe20003fa4070 */
[----:B------:R-:W-:Y:S01]  /*8440*/  @!P1 IMAD.MOV R0, RZ, RZ, -R0 ;  /* 0x000000ffff009224 */ /* 0x000fe200078e0a00 */
[----:B------:R-:W-:Y:S01]  /*8450*/  ISETP.GT.U32.AND P6, PT, R9, R11, PT ;  /* 0x0000000b0900720c */ /* 0x000fe20003fc4070 */
[C---:B------:R-:W-:Y:S01]  /*8460*/  VIADD R2, R4.reuse, 0x6e ;  /* 0x0000006e04027836 */ /* 0x040fe20000000000 */
[----:B------:R-:W-:Y:S01]  /*8470*/  ISETP.GE.AND P1, PT, R13, RZ, PT ;  /* 0x000000ff0d00720c */ /* 0x000fe20003f26270 */
[----:B------:R-:W-:Y:S01]  /*8480*/  VIADD R3, R4, 0x6a ;  /* 0x0000006a04037836 */ /* 0x000fe20000000000 */
[----:B------:R-:W-:Y:S01]  /*8490*/  IABS R13, R13 ;  /* 0x0000000d000d7213 */ /* 0x000fe20000000000 */
[----:B------:R0:W-:Y:S01]  /*84a0*/  STL [R1+0xe8], R0 ;  /* 0x0000e80001007387 */ /* 0x0001e20000100800 */
[----:B------:R-:W-:Y:S01]  /*84b0*/  ISETP.GE.AND P0, PT, R2, RZ, PT ;  /* 0x000000ff0200720c */ /* 0x000fe20003f06270 */
[----:B------:R-:W-:Y:S01]  /*84c0*/  VIADD R15, R4, 0x66 ;  /* 0x00000066040f7836 */ /* 0x000fe20000000000 */
[----:B------:R-:W-:Y:S01]  /*84d0*/  IABS R2, R2 ;  /* 0x0000000200027213 */ /* 0x000fe20000000000 */
[----:B------:R-:W-:Y:S01]  /*84e0*/  IMAD.HI.U32 R5, R24, R13, RZ ;  /* 0x0000000d18057227 */ /* 0x000fe200078e00ff */
[----:B------:R1:W-:Y:S03]  /*84f0*/  STL [R1+0xec], R6 ;  /* 0x0000ec0601007387 */ /* 0x0003e60000100800 */
[----:B------:R-:W-:-:S02]  /*8500*/  @!P6 IMAD.IADD R11, R11, 0x1, -R9 ;  /* 0x000000010b0be824 */ /* 0x000fc400078e0a09 */
[----:B0-----:R-:W-:Y:S01]  /*8510*/  IMAD.MOV.U32 R0, RZ, RZ, R10 ;  /* 0x000000ffff007224 */ /* 0x001fe200078e000a */
[----:B------:R-:W-:Y:S01]  /*8520*/  IABS R10, R3 ;  /* 0x00000003000a7213 */ /* 0x000fe20000000000 */
[----:B------:R-:W-:Y:S01]  /*8530*/  @!P5 IMAD.IADD R7, R7, 0x1, -R9 ;  /* 0x000000010707d824 */ /* 0x000fe200078e0a09 */
[C---:B------:R-:W-:Y:S01]  /*8540*/  ISETP.GT.U32.AND P6, PT, R9.reuse, R11, PT ;  /* 0x0000000b0900720c */ /* 0x040fe20003fc4070 */
[----:B------:R-:W-:Y:S01]  /*8550*/  @!P2 IMAD.MOV R0, RZ, RZ, -R0 ;  /* 0x000000ffff00a224 */ /* 0x000fe200078e0a00 */
[----:B------:R-:W-:Y:S01]  /*8560*/  ISETP.GE.AND P2, PT, R12, RZ, PT ;  /* 0x000000ff0c00720c */ /* 0x000fe20003f46270 */
[----:B------:R-:W-:Y:S01]  /*8570*/  IMAD.MOV R5, RZ, RZ, -R5 ;  /* 0x000000ffff057224 */ /* 0x000fe200078e0a05 */
[----:B------:R-:W-:Y:S01]  /*8580*/  IABS R12, R12 ;  /* 0x0000000c000c7213 */ /* 0x000fe20000000000 */
[----:B------:R-:W-:Y:S01]  /*8590*/  IMAD.MOV.U32 R8, RZ, RZ, R2 ;  /* 0x000000ffff087224 */ /* 0x000fe200078e0002 */
[C---:B------:R-:W-:Y:S01]  /*85a0*/  ISETP.GT.U32.AND P5, PT, R9.reuse, R7, PT ;  /* 0x000000070900720c */ /* 0x040fe20003fa4070 */
[----:B------:R-:W-:Y:S01]  /*85b0*/  IMAD R13, R9, R5, R13 ;  /* 0x00000005090d7224 */ /* 0x000fe200078e020d */
[----:B------:R0:W-:Y:S01]  /*85c0*/  STL [R1+0xf8], R0 ;  /* 0x0000f80001007387 */ /* 0x0001e20000100800 */
[----:B------:R-:W-:-:S04]  /*85d0*/  IMAD.HI.U32 R5, R24, R12, RZ ;  /* 0x0000000c18057227 */ /* 0x000fc800078e00ff */
[----:B------:R-:W-:-:S04]  /*85e0*/  IMAD.HI.U32 R2, R24, R8, RZ ;  /* 0x0000000818027227 */ /* 0x000fc800078e00ff */
[----:B------:R-:W-:Y:S02]  /*85f0*/  IMAD.MOV R5, RZ, RZ, -R5 ;  /* 0x000000ffff057224 */ /* 0x000fe400078e0a05 */
[----:B------:R-:W-:Y:S01]  /*8600*/  @!P6 IMAD.IADD R11, R11, 0x1, -R9 ;  /* 0x000000010b0be824 */ /* 0x000fe200078e0a09 */
[C---:B------:R-:W-:Y:S01]  /*8610*/  ISETP.GT.U32.AND P6, PT, R9.reuse, R13, PT ;  /* 0x0000000d0900720c */ /* 0x040fe20003fc4070 */
[----:B------:R-:W-:Y:S02]  /*8620*/  IMAD.MOV R2, RZ, RZ, -R2 ;  /* 0x000000ffff027224 */ /* 0x000fe400078e0a02 */
[----:B------:R-:W-:Y:S02]  /*8630*/  IMAD R12, R9, R5, R12 ;  /* 0x00000005090c7224 */ /* 0x000fe400078e020c */
[----:B-1----:R-:W-:-:S04]  /*8640*/  IMAD.HI.U32 R6, R24, R10, RZ ;  /* 0x0000000a18067227 */ /* 0x002fc800078e00ff */
[----:B------:R-:W-:Y:S01]  /*8650*/  IMAD R8, R9, R2, R8 ;  /* 0x0000000209087224 */ /* 0x000fe200078e0208 */
[----:B------:R-:W-:Y:S01]  /*8660*/  IABS R2, R18 ;  /* 0x0000001200027213 */ /* 0x000fe20000000000 */
[----:B0-----:R-:W-:Y:S01]  /*8670*/  IMAD.MOV.U32 R0, RZ, RZ, R11 ;  /* 0x000000ffff007224 */ /* 0x001fe200078e000b */
[----:B------:R-:W-:Y:S01]  /*8680*/  IABS R11, R15 ;  /* 0x0000000f000b7213 */ /* 0x000fe20000000000 */
[----:B------:R-:W-:Y:S01]  /*8690*/  @!P5 IMAD.IADD R7, R7, 0x1, -R9 ;  /* 0x000000010707d824 */ /* 0x000fe200078e0a09 */
[C---:B------:R-:W-:Y:S01]  /*86a0*/  ISETP.GT.U32.AND P5, PT, R9.reuse, R12, PT ;  /* 0x0000000c0900720c */ /* 0x040fe20003fa4070 */
[----:B------:R-:W-:Y:S02]  /*86b0*/  IMAD.MOV R6, RZ, RZ, -R6 ;  /* 0x000000ffff067224 */ /* 0x000fe400078e0a06 */
[----:B------:R-:W-:Y:S01]  /*86c0*/  @!P3 IMAD.MOV R0, RZ, RZ, -R0 ;  /* 0x000000ffff00b224 */ /* 0x000fe200078e0a00 */
[C---:B------:R-:W-:Y:S01]  /*86d0*/  ISETP.GT.U32.AND P3, PT, R9.reuse, R8, PT ;  /* 0x000000080900720c */ /* 0x040fe20003f64070 */
[----:B------:R-:W-:-:S02]  /*86e0*/  IMAD R10, R9, R6, R10 ;  /* 0x00000006090a7224 */ /* 0x000fc400078e020a */
[----:B------:R-:W-:Y:S01]  /*86f0*/  @!P6 IMAD.IADD R13, R13, 0x1, -R9 ;  /* 0x000000010d0de824 */ /* 0x000fe200078e0a09 */
[----:B------:R0:W-:Y:S01]  /*8700*/  STL [R1+0xf4], R0 ;  /* 0x0000f40001007387 */ /* 0x0001e20000100800 */
[----:B------:R-:W-:Y:S01]  /*8710*/  IMAD.HI.U32 R5, R24, R2, RZ ;  /* 0x0000000218057227 */ /* 0x000fe200078e00ff */
[----:B------:R-:W-:-:S03]  /*8720*/  ISETP.GT.U32.AND P6, PT, R9, R10, PT ;  /* 0x0000000a0900720c */ /* 0x000fc60003fc4070 */
[----:B------:R-:W-:Y:S02]  /*8730*/  @!P5 IMAD.IADD R12, R12, 0x1, -R9 ;  /* 0x000000010c0cd824 */ /* 0x000fe400078e0a09 */
[----:B------:R-:W-:Y:S02]  /*8740*/  IMAD.MOV R5, RZ, RZ, -R5 ;  /* 0x000000ffff057224 */ /* 0x000fe400078e0a05 */
[----:B------:R-:W-:Y:S01]  /*8750*/  @!P3 IMAD.IADD R8, R8, 0x1, -R9 ;  /* 0x000000010808b824 */ /* 0x000fe200078e0a09 */
[C---:B------:R-:W-:Y:S01]  /*8760*/  ISETP.GT.U32.AND P3, PT, R9.reuse, R13, PT ;  /* 0x0000000d0900720c */ /* 0x040fe20003f64070 */
[----:B0-----:R-:W-:Y:S02]  /*8770*/  IMAD.MOV.U32 R0, RZ, RZ, R7 ;  /* 0x000000ffff007224 */ /* 0x001fe400078e0007 */
[----:B------:R-:W-:Y:S01]  /*8780*/  IMAD.HI.U32 R7, R24, R11, RZ ;  /* 0x0000000b18077227 */ /* 0x000fe200078e00ff */
[----:B------:R-:W-:-:S03]  /*8790*/  ISETP.GT.U32.AND P5, PT, R9, R8, PT ;  /* 0x000000080900720c */ /* 0x000fc60003fa4070 */
[----:B------:R-:W-:Y:S01]  /*87a0*/  @!P4 IMAD.MOV R0, RZ, RZ, -R0 ;  /* 0x000000ffff00c224 */ /* 0x000fe200078e0a00 */
[C---:B------:R-:W-:Y:S01]  /*87b0*/  ISETP.GT.U32.AND P4, PT, R9.reuse, R12, PT ;  /* 0x0000000c0900720c */ /* 0x040fe20003f84070 */
[----:B------:R-:W-:Y:S02]  /*87c0*/  @!P6 IMAD.IADD R10, R10, 0x1, -R9 ;  /* 0x000000010a0ae824 */ /* 0x000fe400078e0a09 */
[----:B------:R-:W-:Y:S01]  /*87d0*/  IMAD.MOV R7, RZ, RZ, -R7 ;  /* 0x000000ffff077224 */ /* 0x000fe200078e0a07 */
[----:B------:R0:W-:Y:S01]  /*87e0*/  STL [R1+0xf0], R0 ;  /* 0x0000f00001007387 */ /* 0x0001e20000100800 */
[C---:B------:R-:W-:Y:S01]  /*87f0*/  IMAD R2, R9.reuse, R5, R2 ;  /* 0x0000000509027224 */ /* 0x040fe200078e0202 */
[C---:B------:R-:W-:Y:S01]  /*8800*/  ISETP.GT.U32.AND P6, PT, R9.reuse, R10, PT ;  /* 0x0000000a0900720c */ /* 0x040fe20003fc4070 */
[----:B------:R-:W-:Y:S02]  /*8810*/  IMAD R11, R9, R7, R11 ;  /* 0x00000007090b7224 */ /* 0x000fe400078e020b */
[--C-:B------:R-:W-:Y:S01]  /*8820*/  @!P3 IMAD.IADD R13, R13, 0x1, -R9.reuse ;  /* 0x000000010d0db824 */ /* 0x100fe200078e0a09 */
[----:B------:R-:W-:Y:S01]  /*8830*/  ISETP.GT.U32.AND P3, PT, R9, R2, PT ;  /* 0x000000020900720c */ /* 0x000fe20003f64070 */
[--C-:B------:R-:W-:Y:S01]  /*8840*/  @!P5 IMAD.IADD R8, R8, 0x1, -R9.reuse ;  /* 0x000000010808d824 */ /* 0x100fe200078e0a09 */
[----:B------:R-:W-:Y:S01]  /*8850*/  ISETP.GE.AND P5, PT, R3, RZ, PT ;  /* 0x000000ff0300720c */ /* 0x000fe20003fa6270 */
[----:B------:R-:W-:Y:S01]  /*8860*/  @!P4 IMAD.IADD R12, R12, 0x1, -R9 ;  /* 0x000000010c0cc824 */ /* 0x000fe200078e0a09 */
[----:B------:R-:W-:Y:S01]  /*8870*/  ISETP.GT.U32.AND P4, PT, R9, R11, PT ;  /* 0x0000000b0900720c */ /* 0x000fe20003f84070 */
[----:B------:R-:W-:-:S02]  /*8880*/  VIADD R3, R4, 0x60 ;  /* 0x0000006004037836 */ /* 0x000fc40000000000 */
[----:B------:R-:W-:Y:S02]  /*8890*/  VIADD R6, R4, 0x64 ;  /* 0x0000006404067836 */ /* 0x000fe40000000000 */
[--C-:B------:R-:W-:Y:S01]  /*88a0*/  @!P6 IMAD.IADD R10, R10, 0x1, -R9.reuse ;  /* 0x000000010a0ae824 */ /* 0x100fe200078e0a09 */
[----:B------:R-:W-:Y:S01]  /*88b0*/  ISETP.GE.AND P6, PT, R18, RZ, PT ;  /* 0x000000ff1200720c */ /* 0x000fe20003fc6270 */
[----:B0-----:R-:W-:Y:S01]  /*88c0*/  IMAD.MOV.U32 R0, RZ, RZ, R8 ;  /* 0x000000ffff007224 */ /* 0x001fe200078e0008 */
[----:B------:R-:W-:Y:S01]  /*88d0*/  IABS R18, R3 ;  /* 0x0000000300127213 */ /* 0x000fe20000000000 */
[--C-:B------:R-:W-:Y:S01]  /*88e0*/  @!P3 IMAD.IADD R2, R2, 0x1, -R9.reuse ;  /* 0x000000010202b824 */ /* 0x100fe200078e0a09 */
[----:B------:R-:W-:Y:S01]  /*88f0*/  IABS R17, R6 ;  /* 0x0000000600117213 */ /* 0x000fe20000000000 */
[----:B------:R-:W-:Y:S01]  /*8900*/  VIADD R5, R4, 0x62 ;  /* 0x0000006204057836 */ /* 0x000fe20000000000 */
[----:B------:R-:W-:Y:S01]  /*8910*/  ISETP.GE.AND P3, PT, R15, RZ, PT ;  /* 0x000000ff0f00720c */ /* 0x000fe20003f66270 */
[----:B------:R-:W-:-:S02]  /*8920*/  @!P4 IMAD.IADD R11, R11, 0x1, -R9 ;  /* 0x000000010b0bc824 */ /* 0x000fc400078e0a09 */
[----:B------:R-:W-:Y:S01]  /*8930*/  IMAD.MOV.U32 R15, RZ, RZ, R18 ;  /* 0x000000ffff0f7224 */ /* 0x000fe200078e0012 */
[----:B------:R-:W-:Y:S01]  /*8940*/  IABS R16, R5 ;  /* 0x0000000500107213 */ /* 0x000fe20000000000 */
[----:B------:R-:W-:Y:S01]  /*8950*/  @!P0 IMAD.MOV R0, RZ, RZ, -R0 ;  /* 0x000000ffff008224 */ /* 0x000fe200078e0a00 */
[----:B------:R-:W-:Y:S01]  /*8960*/  ISETP.GT.U32.AND P0, PT, R9, R11, PT ;  /* 0x0000000b0900720c */ /* 0x000fe20003f04070 */
[----:B------:R-:W-:-:S04]  /*8970*/  IMAD.HI.U32 R14, R24, R17, RZ ;  /* 0x00000011180e7227 */ /* 0x000fc800078e00ff */
[----:B------:R-:W-:Y:S02]  /*8980*/  IMAD.MOV.U32 R19, RZ, RZ, R13 ;  /* 0x000000ffff137224 */ /* 0x000fe400078e000d */
[----:B------:R-:W-:-:S04]  /*8990*/  IMAD.HI.U32 R13, R24, R15, RZ ;  /* 0x0000000f180d7227 */ /* 0x000fc800078e00ff */
[----:B------:R-:W-:Y:S02]  /*89a0*/  IMAD.MOV R14, RZ, RZ, -R14 ;  /* 0x000000ffff0e7224 */ /* 0x000fe400078e0a0e */
[----:B------:R-:W-:Y:S02]  /*89b0*/  IMAD.MOV R8, RZ, RZ, -R13 ;  /* 0x000000ffff087224 */ /* 0x000fe400078e0a0d */
[----:B------:R-:W-:Y:S01]  /*89c0*/  @!P1 IMAD.MOV R19, RZ, RZ, -R19 ;  /* 0x000000ffff139224 */ /* 0x000fe200078e0a13 */
[C---:B------:R-:W-:Y:S01]  /*89d0*/  ISETP.GT.U32.AND P1, PT, R9.reuse, R2, PT ;  /* 0x000000020900720c */ /* 0x040fe20003f24070 */
[C---:B------:R-:W-:Y:S02]  /*89e0*/  IMAD R17, R9.reuse, R14, R17 ;  /* 0x0000000e09117224 */ /* 0x040fe400078e0211 */
[----:B------:R-:W-:Y:S01]  /*89f0*/  IMAD.HI.U32 R7, R24, R16, RZ ;  /* 0x0000001018077227 */ /* 0x000fe200078e00ff */
[----:B------:R-:W-:Y:S02]  /*8a00*/  STL [R1+0x7c], R19 ;  /* 0x00007c1301007387 */ /* 0x000fe40000100800 */
[C---:B------:R-:W-:Y:S01]  /*8a10*/  ISETP.GT.U32.AND P4, PT, R9.reuse, R17, PT ;  /* 0x000000110900720c */ /* 0x040fe20003f84070 */
[----:B------:R-:W-:Y:S01]  /*8a20*/  IMAD R15, R9, R8, R15 ;  /* 0x00000008090f7224 */ /* 0x000fe200078e020f */
[----:B------:R0:W-:Y:S01]  /*8a30*/  STL [R1+0xc4], R0 ;  /* 0x0000c40001007387 */ /* 0x0001e20000100800 */
[----:B------:R-:W-:-:S02]  /*8a40*/  IMAD.MOV R7, RZ, RZ, -R7 ;  /* 0x000000ffff077224 */ /* 0x000fc400078e0a07 */
[--C-:B------:R-:W-:Y:S01]  /*8a50*/  @!P0 IMAD.IADD R11, R11, 0x1, -R9.reuse ;  /* 0x000000010b0b8824 */ /* 0x100fe200078e0a09 */
[C---:B------:R-:W-:Y:S01]  /*8a60*/  ISETP.GT.U32.AND P0, PT, R9.reuse, R15, PT ;  /* 0x0000000f0900720c */ /* 0x040fe20003f04070 */
[----:B------:R-:W-:Y:S02]  /*8a70*/  IMAD R16, R9, R7, R16 ;  /* 0x0000000709107224 */ /* 0x000fe400078e0210 */
[--C-:B------:R-:W-:Y:S01]  /*8a80*/  @!P1 IMAD.IADD R2, R2, 0x1, -R9.reuse ;  /* 0x0000000102029824 */ /* 0x100fe200078e0a09 */
[----:B------:R-:W-:Y:S01]  /*8a90*/  ISETP.GE.AND P1, PT, R5, RZ, PT ;  /* 0x000000ff0500720c */ /* 0x000fe20003f26270 */
[----:B------:R-:W-:Y:S02]  /*8aa0*/  VIADD R5, R4, 0x5c ;  /* 0x0000005c04057836 */ /* 0x000fe40000000000 */
[----:B0-----:R-:W-:Y:S02]  /*8ab0*/  IMAD.MOV.U32 R0, RZ, RZ, R10 ;  /* 0x000000ffff007224 */ /* 0x001fe400078e000a */
[----:B------:R-:W-:Y:S01]  /*8ac0*/  @!P2 IMAD.MOV R12, RZ, RZ, -R12 ;  /* 0x000000ffff0ca224 */ /* 0x000fe200078e0a0c */
[----:B------:R-:W-:Y:S01]  /*8ad0*/  ISETP.GE.AND P2, PT, R6, RZ, PT ;  /* 0x000000ff0600720c */ /* 0x000fe20003f46270 */
[----:B------:R-:W-:Y:S01]  /*8ae0*/  @!P5 IMAD.MOV R0, RZ, RZ, -R0 ;  /* 0x000000ffff00d224 */ /* 0x000fe200078e0a00 */
[----:B------:R-:W-:Y:S01]  /*8af0*/  ISETP.GT.U32.AND P5, PT, R9, R16, PT ;  /* 0x000000100900720c */ /* 0x000fe20003fa4070 */
[--C-:B------:R-:W-:Y:S01]  /*8b00*/  @!P4 IMAD.IADD R17, R17, 0x1, -R9.reuse ;  /* 0x000000011111c824 */ /* 0x100fe200078e0a09 */
[----:B------:R-:W-:Y:S01]  /*8b10*/  ISETP.GE.AND P4, PT, R3, RZ, PT ;  /* 0x000000ff0300720c */ /* 0x000fe20003f86270 */
[----:B------:R-:W-:Y:S01]  /*8b20*/  @!P0 IMAD.IADD R15, R15, 0x1, -R9 ;  /* 0x000000010f0f8824 */ /* 0x000fe200078e0a09 */
[----:B------:R-:W-:Y:S01]  /*8b30*/  IABS R3, R5 ;  /* 0x0000000500037213 */ /* 0x000fe20000000000 */
[C---:B------:R-:W-:Y:S01]  /*8b40*/  VIADD R7, R4.reuse, 0x5e ;  /* 0x0000005e04077836 */ /* 0x040fe20000000000 */
[----:B------:R0:W-:Y:S01]  /*8b50*/  STL [R1+0xcc], R12 ;  /* 0x0000cc0c01007387 */ /* 0x0001e20000100800 */
[----:B------:R-:W-:Y:S01]  /*8b60*/  VIADD R6, R4, 0x5a ;  /* 0x0000005a04067836 */ /* 0x000fe20000000000 */
[----:B------:R-:W-:Y:S01]  /*8b70*/  ISETP.GT.U32.AND P0, PT, R9, R15, PT ;  /* 0x0000000f0900720c */ /* 0x000fe20003f04070 */
[----:B------:R-:W-:Y:S01]  /*8b80*/  IMAD.MOV.U32 R19, RZ, RZ, R11 ;  /* 0x000000ffff137224 */ /* 0x000fe200078e000b */
[----:B------:R1:W-:Y:S01]  /*8b90*/  STL [R1+0xd4], R0 ;  /* 0x0000d40001007387 */ /* 0x0003e20000100800 */
[----:B------:R-:W-:-:S02]  /*8ba0*/  IABS R10, R7 ;  /* 0x00000007000a7213 */ /* 0x000fc40000000000 */
[----:B------:R-:W-:Y:S01]  /*8bb0*/  @!P5 IMAD.IADD R16, R16, 0x1, -R9 ;  /* 0x000000011010d824 */ /* 0x000fe200078e0a09 */
[----:B------:R-:W-:Y:S01]  /*8bc0*/  IABS R14, R6 ;  /* 0x00000006000e7213 */ /* 0x000fe20000000000 */
[----:B------:R-:W-:Y:S02]  /*8bd0*/  @!P3 IMAD.MOV R19, RZ, RZ, -R19 ;  /* 0x000000ffff13b224 */ /* 0x000fe400078e0a13 */
[----:B0-----:R-:W-:Y:S01]  /*8be0*/  IMAD.HI.U32 R12, R24, R3, RZ ;  /* 0x00000003180c7227 */ /* 0x001fe200078e00ff */
[----:B------:R-:W-:-:S03]  /*8bf0*/  ISETP.GT.U32.AND P5, PT, R9, R16, PT ;  /* 0x000000100900720c */ /* 0x000fc60003fa4070 */
[----:B-1----:R-:W-:Y:S02]  /*8c00*/  IMAD.MOV.U32 R0, RZ, RZ, R2 ;  /* 0x000000ffff007224 */ /* 0x002fe400078e0002 */
[----:B------:R-:W-:Y:S02]  /*8c10*/  IMAD.MOV R12, RZ, RZ, -R12 ;  /* 0x000000ffff0c7224 */ /* 0x000fe400078e0a0c */
[----:B------:R-:W-:Y:S01]  /*8c20*/  @!P6 IMAD.MOV R0, RZ, RZ, -R0 ;  /* 0x000000ffff00e224 */ /* 0x000fe200078e0a00 */
[----:B------:R-:W-:Y:S01]  /*8c30*/  ISETP.GT.U32.AND P6, PT, R9, R17, PT ;  /* 0x000000110900720c */ /* 0x000fe20003fc4070 */
[----:B------:R-:W-:-:S03]  /*8c40*/  IMAD.HI.U32 R8, R24, R10, RZ ;  /* 0x0000000a18087227 */ /* 0x000fc600078e00ff */
[----:B------:R0:W-:Y:S01]  /*8c50*/  STL [R1+0xd8], R0 ;  /* 0x0000d80001007387 */ /* 0x0001e20000100800 */
[----:B------:R-:W-:Y:S02]  /*8c60*/  IMAD R3, R9, R12, R3 ;  /* 0x0000000c09037224 */ /* 0x000fe400078e0203 */
[----:B------:R-:W-:Y:S01]  /*8c70*/  IMAD.MOV R8, RZ, RZ, -R8 ;  /* 0x000000ffff087224 */ /* 0x000fe200078e0a08 */
[----:B------:R-:W-:Y:S01]  /*8c80*/  STL [R1+0x74], R19 ;  /* 0x0000741301007387 */ /* 0x000fe20000100800 */
[--C-:B------:R-:W-:Y:S01]  /*8c90*/  @!P0 IMAD.IADD R15, R15, 0x1, -R9.reuse ;  /* 0x000000010f0f8824 */ /* 0x100fe200078e0a09 */
[C---:B------:R-:W-:Y:S01]  /*8ca0*/  ISETP.GT.U32.AND P0, PT, R9.reuse, R3, PT ;  /* 0x000000030900720c */ /* 0x040fe20003f04070 */
[----:B------:R-:W-:Y:S02]  /*8cb0*/  IMAD R10, R9, R8, R10 ;  /* 0x00000008090a7224 */ /* 0x000fe400078e020a */
[--C-:B------:R-:W-:Y:S02]  /*8cc0*/  @!P6 IMAD.IADD R17, R17, 0x1, -R9.reuse ;  /* 0x000000011111e824 */ /* 0x100fe400078e0a09 */
[----:B------:R-:W-:Y:S01]  /*8cd0*/  @!P5 IMAD.IADD R16, R16, 0x1, -R9 ;  /* 0x000000011010d824 */ /* 0x000fe200078e0a09 */
[----:B------:R-:W-:Y:S01]  /*8ce0*/  ISETP.GT.U32.AND P6, PT, R9, R10, PT ;  /* 0x0000000a0900720c */ /* 0x000fe20003fc4070 */
[----:B0-----:R-:W-:Y:S01]  /*8cf0*/  IMAD.MOV.U32 R0, RZ, RZ, R17 ;  /* 0x000000ffff007224 */ /* 0x001fe200078e0011 */
[----:B------:R-:W-:Y:S01]  /*8d00*/  ISETP.GE.AND P5, PT, R7, RZ, PT ;  /* 0x000000ff0700720c */ /* 0x000fe20003fa6270 */
[----:B------:R-:W-:-:S02]  /*8d10*/  VIADD R7, R4, 0x56 ;  /* 0x0000005604077836 */ /* 0x000fc40000000000 */
[----:B------:R-:W-:Y:S02]  /*8d20*/  VIADD R2, R4, 0x58 ;  /* 0x0000005804027836 */ /* 0x000fe40000000000 */
[--C-:B------:R-:W-:Y:S01]  /*8d30*/  @!P0 IMAD.IADD R3, R3, 0x1, -R9.reuse ;  /* 0x0000000103038824 */ /* 0x100fe200078e0a09 */
[----:B------:R-:W-:Y:S01]  /*8d40*/  IABS R13, R7 ;  /* 0x00000007000d7213 */ /* 0x000fe20000000000 */
[----:B------:R-:W-:Y:S01]  /*8d50*/  IMAD.HI.U32 R18, R24, R14, RZ ;  /* 0x0000000e18127227 */ /* 0x000fe200078e00ff */
[----:B------:R-:W-:Y:S02]  /*8d60*/  IABS R8, R2 ;  /* 0x0000000200087213 */ /* 0x000fe40000000000 */
[----:B------:R-:W-:Y:S01]  /*8d70*/  ISETP.GT.U32.AND P3, PT, R9, R3, PT ;  /* 0x000000030900720c */ /* 0x000fe20003f64070 */
[----:B------:R-:W-:Y:S01]  /*8d80*/  @!P6 IMAD.IADD R10, R10, 0x1, -R9 ;  /* 0x000000010a0ae824 */ /* 0x000fe200078e0a09 */
[----:B------:R-:W-:Y:S01]  /*8d90*/  ISETP.GE.AND P6, PT, R5, RZ, PT ;  /* 0x000000ff0500720c */ /* 0x000fe20003fc6270 */
[----:B------:R-:W-:-:S03]  /*8da0*/  IMAD.HI.U32 R11, R24, R13, RZ ;  /* 0x0000000d180b7227 */ /* 0x000fc600078e00ff */
[C---:B------:R-:W-:Y:S01]  /*8db0*/  ISETP.GT.U32.AND P0, PT, R9.reuse, R10, PT ;  /* 0x0000000a0900720c */ /* 0x040fe20003f04070 */
[----:B------:R-:W-:Y:S02]  /*8dc0*/  IMAD.MOV R11, RZ, RZ, -R11 ;  /* 0x000000ffff0b7224 */ /* 0x000fe400078e0a0b */
[----:B------:R-:W-:Y:S02]  /*8dd0*/  @!P2 IMAD.MOV R0, RZ, RZ, -R0 ;  /* 0x000000ffff00a224 */ /* 0x000fe400078e0a00 */
[----:B------:R-:W-:Y:S02]  /*8de0*/  IMAD.MOV R18, RZ, RZ, -R18 ;  /* 0x000000ffff127224 */ /* 0x000fe400078e0a12 */
[C---:B------:R-:W-:Y:S01]  /*8df0*/  IMAD R13, R9.reuse, R11, R13 ;  /* 0x0000000b090d7224 */ /* 0x040fe200078e020d */
[----:B------:R0:W-:Y:S01]  /*8e00*/  STL [R1+0x6c], R0 ;  /* 0x00006c0001007387 */ /* 0x0001e20000100800 */
[----:B------:R-:W-:Y:S02]  /*8e10*/  IMAD R14, R9, R18, R14 ;  /* 0x00000012090e7224 */ /* 0x000fe400078e020e */
[----:B------:R-:W-:Y:S01]  /*8e20*/  @!P3 IMAD.IADD R3, R3, 0x1, -R9 ;  /* 0x000000010303b824 */ /* 0x000fe200078e0a09 */
[C---:B------:R-:W-:Y:S01]  /*8e30*/  ISETP.GT.U32.AND P3, PT, R9.reuse, R13, PT ;  /* 0x0000000d0900720c */ /* 0x040fe20003f64070 */
[----:B------:R-:W-:Y:S01]  /*8e40*/  IMAD.HI.U32 R12, R24, R8, RZ ;  /* 0x00000008180c7227 */ /* 0x000fe200078e00ff */
[----:B------:R-:W-:-:S03]  /*8e50*/  ISETP.GT.U32.AND P2, PT, R9, R14, PT ;  /* 0x0000000e0900720c */ /* 0x000fc60003f44070 */
[----:B------:R-:W-:Y:S01]  /*8e60*/  @!P1 IMAD.MOV R16, RZ, RZ, -R16 ;  /* 0x000000ffff109224 */ /* 0x000fe200078e0a10 */
[----:B------:R-:W-:Y:S01]  /*8e70*/  ISETP.GE.AND P1, PT, R6, RZ, PT ;  /* 0x000000ff0600720c */ /* 0x000fe20003f26270 */
[----:B0-----:R-:W-:Y:S02]  /*8e80*/  IMAD.MOV.U32 R0, RZ, RZ, R15 ;  /* 0x000000ffff007224 */ /* 0x001fe400078e000f */
[----:B------:R-:W-:Y:S01]  /*8e90*/  @!P0 IMAD.IADD R10, R10, 0x1, -R9 ;  /* 0x000000010a0a8824 */ /* 0x000fe200078e0a09 */
[----:B------:R-:W-:Y:S01]  /*8ea0*/  STL [R1+0x64], R16 ;  /* 0x0000641001007387 */ /* 0x000fe20000100800 */
[----:B------:R-:W-:Y:S01]  /*8eb0*/  @!P4 IMAD.MOV R0, RZ, RZ, -R0 ;  /* 0x000000ffff00c224 */ /* 0x000fe200078e0a00 */
[----:B------:R-:W-:Y:S01]  /*8ec0*/  ISETP.GE.AND P0, PT, R2, RZ, PT ;  /* 0x000000ff0200720c */ /* 0x000fe20003f06270 */
[----:B------:R-:W-:Y:S02]  /*8ed0*/  IMAD.MOV R12, RZ, RZ, -R12 ;  /* 0x000000ffff0c7224 */ /* 0x000fe400078e0a0c */
[----:B------:R-:W-:Y:S01]  /*8ee0*/  VIADD R2, R4, 0x52 ;  /* 0x0000005204027836 */ /* 0x000fe20000000000 */
[----:B------:R0:W-:Y:S01]  /*8ef0*/  STL [R1+0xa8], R0 ;  /* 0x0000a80001007387 */ /* 0x0001e20000100800 */
[----:B------:R-:W-:-:S02]  /*8f00*/  IMAD R8, R9, R12, R8 ;  /* 0x0000000c09087224 */ /* 0x000fc400078e0208 */
[--C-:B------:R-:W-:Y:S01]  /*8f10*/  @!P3 IMAD.IADD R13, R13, 0x1, -R9.reuse ;  /* 0x000000010d0db824 */ /* 0x100fe200078e0a09 */
[----:B------:R-:W-:Y:S01]  /*8f20*/  IABS R11, R2 ;  /* 0x00000002000b7213 */ /* 0x000fe20000000000 */
[----:B------:R-:W-:Y:S01]  /*8f30*/  VIADD R5, R4, 0x54 ;  /* 0x0000005404057836 */ /* 0x000fe20000000000 */
[C---:B------:R-:W-:Y:S01]  /*8f40*/  ISETP.GT.U32.AND P4, PT, R9.reuse, R8, PT ;  /* 0x000000080900720c */ /* 0x040fe20003f84070 */
[----:B------:R-:W-:Y:S01]  /*8f50*/  @!P2 IMAD.IADD R14, R14, 0x1, -R9 ;  /* 0x000000010e0ea824 */ /* 0x000fe200078e0a09 */
[----:B------:R-:W-:Y:S01]  /*8f60*/  ISETP.GT.U32.AND P3, PT, R9, R13, PT ;  /* 0x0000000d0900720c */ /* 0x000fe20003f64070 */
[----:B0-----:R-:W-:Y:S01]  /*8f70*/  IMAD.MOV.U32 R0, RZ, RZ, R10 ;  /* 0x000000ffff007224 */ /* 0x001fe200078e000a */
[----:B------:R-:W-:Y:S02]  /*8f80*/  IABS R12, R5 ;  /* 0x00000005000c7213 */ /* 0x000fe40000000000 */
[----:B------:R-:W-:Y:S01]  /*8f90*/  ISETP.GE.AND P2, PT, R7, RZ, PT ;  /* 0x000000ff0700720c */ /* 0x000fe20003f46270 */
[----:B------:R-:W-:Y:S01]  /*8fa0*/  @!P5 IMAD.MOV R0, RZ, RZ, -R0 ;  /* 0x000000ffff00d224 */ /* 0x000fe200078e0a00 */
[----:B------:R-:W-:Y:S01]  /*8fb0*/  ISETP.GT.U32.AND P5, PT, R9, R14, PT ;  /* 0x0000000e0900720c */ /* 0x000fe20003fa4070 */
[----:B------:R-:W-:-:S03]  /*8fc0*/  IMAD.HI.U32 R6, R24, R12, RZ ;  /* 0x0000000c18067227 */ /* 0x000fc600078e00ff */
[----:B------:R0:W-:Y:S01]  /*8fd0*/  STL [R1+0xac], R0 ;  /* 0x0000ac0001007387 */ /* 0x0001e20000100800 */
[--C-:B------:R-:W-:Y:S02]  /*8fe0*/  @!P4 IMAD.IADD R8, R8, 0x1, -R9.reuse ;  /* 0x000000010808c824 */ /* 0x100fe400078e0a09 */
[----:B------:R-:W-:Y:S02]  /*8ff0*/  IMAD.MOV R6, RZ, RZ, -R6 ;  /* 0x000000ffff067224 */ /* 0x000fe400078e0a06 */
[----:B------:R-:W-:Y:S01]  /*9000*/  VIADD R7, R4, 0x50 ;  /* 0x0000005004077836 */ /* 0x000fe20000000000 */
[----:B------:R-:W-:Y:S01]  /*9010*/  ISETP.GT.U32.AND P4, PT, R9, R8, PT ;  /* 0x000000080900720c */ /* 0x000fe20003f84070 */
[----:B------:R-:W-:Y:S02]  /*9020*/  @!P3 IMAD.IADD R13, R13, 0x1, -R9 ;  /* 0x000000010d0db824 */ /* 0x000fe400078e0a09 */
[----:B------:R-:W-:Y:S01]  /*9030*/  IMAD R12, R9, R6, R12 ;  /* 0x00000006090c7224 */ /* 0x000fe200078e020c */
[----:B------:R-:W-:Y:S01]  /*9040*/  IABS R10, R7 ;  /* 0x00000007000a7213 */ /* 0x000fe20000000000 */
[----:B0-----:R-:W-:-:S02]  /*9050*/  IMAD.MOV.U32 R0, RZ, RZ, R3 ;  /* 0x000000ffff007224 */ /* 0x001fc400078e0003 */
[----:B------:R-:W-:-:S04]  /*9060*/  IMAD.HI.U32 R3, R24, R11, RZ ;  /* 0x0000000b18037227 */ /* 0x000fc800078e00ff */
[----:B------:R-:W-:Y:S02]  /*9070*/  IMAD.MOV R3, RZ, RZ, -R3 ;  /* 0x000000ffff037224 */ /* 0x000fe400078e0a03 */
[----:B------:R-:W-:Y:S01]  /*9080*/  @!P6 IMAD.MOV R0, RZ, RZ, -R0 ;  /* 0x000000ffff00e224 */ /* 0x000fe200078e0a00 */
[----:B------:R-:W-:Y:S01]  /*9090*/  ISETP.GE.AND P6, PT, R5, RZ, PT ;  /* 0x000000ff0500720c */ /* 0x000fe20003fc6270 */
[C---:B------:R-:W-:Y:S02]  /*90a0*/  IMAD R11, R9.reuse, R3, R11 ;  /* 0x00000003090b7224 */ /* 0x040fe400078e020b */
[----:B------:R-:W-:Y:S01]  /*90b0*/  @!P5 IMAD.IADD R14, R14, 0x1, -R9 ;  /* 0x000000010e0ed824 */ /* 0x000fe200078e0a09 */
[----:B------:R0:W-:Y:S01]  /*90c0*/  STL [R1+0xb4], R0 ;  /* 0x0000b40001007387 */ /* 0x0001e20000100800 */
[C---:B------:R-:W-:Y:S01]  /*90d0*/  ISETP.GT.U32.AND P5, PT, R9.reuse, R12, PT ;  /* 0x0000000c0900720c */ /* 0x040fe20003fa4070 */
[----:B------:R-:W-:Y:S01]  /*90e0*/  VIADD R5, R4, 0x4e ;  /* 0x0000004e04057836 */ /* 0x000fe20000000000 */
[----:B------:R-:W-:Y:S01]  /*90f0*/  ISETP.GT.U32.AND P3, PT, R9, R11, PT ;  /* 0x0000000b0900720c */ /* 0x000fe20003f64070 */
[----:B------:R-:W-:-:S03]  /*9100*/  IMAD.HI.U32 R15, R24, R10, RZ ;  /* 0x0000000a180f7227 */ /* 0x000fc600078e00ff */
[----:B------:R-:W-:Y:S01]  /*9110*/  IABS R3, R5 ;  /* 0x0000000500037213 */ /* 0x000fe20000000000 */
[----:B------:R-:W-:Y:S01]  /*9120*/  @!P4 IMAD.IADD R8, R8, 0x1, -R9 ;  /* 0x000000010808c824 */ /* 0x000fe200078e0a09 */
[----:B------:R-:W-:Y:S01]  /*9130*/  ISETP.GE.AND P4, PT, R2, RZ, PT ;  /* 0x000000ff0200720c */ /* 0x000fe20003f86270 */
[----:B0-----:R-:W-:Y:S02]  /*9140*/  IMAD.MOV.U32 R0, RZ, RZ, R14 ;  /* 0x000000ffff007224 */ /* 0x001fe400078e000e */
[----:B------:R-:W-:Y:S02]  /*9150*/  IMAD.MOV R15, RZ, RZ, -R15 ;  /* 0x000000ffff0f7224 */ /* 0x000fe400078e0a0f */
[----:B------:R-:W-:Y:S01]  /*9160*/  @!P1 IMAD.MOV R0, RZ, RZ, -R0 ;  /* 0x000000ffff009224 */ /* 0x000fe200078e0a00 */
[----:B------:R-:W-:Y:S01]  /*9170*/  ISETP.GE.AND P1, PT, R7, RZ, PT ;  /* 0x000000ff0700720c */ /* 0x000fe20003f26270 */
[--C-:B------:R-:W-:Y:S02]  /*9180*/  @!P3 IMAD.IADD R11, R11, 0x1, -R9.reuse ;  /* 0x000000010b0bb824 */ /* 0x100fe400078e0a09 */
[C---:B------:R-:W-:Y:S01]  /*9190*/  IMAD R10, R9.reuse, R15, R10 ;  /* 0x0000000f090a7224 */ /* 0x040fe200078e020a */
[----:B------:R0:W-:Y:S01]  /*91a0*/  STL [R1+0xb0], R0 ;  /* 0x0000b00001007387 */ /* 0x0001e20000100800 */
[----:B------:R-:W-:Y:S01]  /*91b0*/  IMAD.MOV.U32 R14, RZ, RZ, R8 ;  /* 0x000000ffff0e7224 */ /* 0x000fe200078e0008 */
[----:B------:R-:W-:Y:S01]  /*91c0*/  ISETP.GT.U32.AND P3, PT, R9, R11, PT ;  /* 0x0000000b0900720c */ /* 0x000fe20003f64070 */
[----:B------:R-:W-:-:S02]  /*91d0*/  @!P5 IMAD.IADD R12, R12, 0x1, -R9 ;  /* 0x000000010c0cd824 */ /* 0x000fc400078e0a09 */
[----:B------:R-:W-:-:S03]  /*91e0*/  IMAD.HI.U32 R7, R24, R3, RZ ;  /* 0x0000000318077227 */ /* 0x000fc600078e00ff */
[C---:B------:R-:W-:Y:S01]  /*91f0*/  ISETP.GT.U32.AND P5, PT, R9.reuse, R12, PT ;  /* 0x0000000c0900720c */ /* 0x040fe20003fa4070 */
[----:B------:R-:W-:Y:S01]  /*9200*/  @!P0 IMAD.MOV R14, RZ, RZ, -R14 ;  /* 0x000000ffff0e8224 */ /* 0x000fe200078e0a0e */
[----:B------:R-:W-:Y:S01]  /*9210*/  ISETP.GT.U32.AND P0, PT, R9, R10, PT ;  /* 0x0000000a0900720c */ /* 0x000fe20003f04070 */
[----:B0-----:R-:W-:Y:S02]  /*9220*/  IMAD.MOV.U32 R0, RZ, RZ, R13 ;  /* 0x000000ffff007224 */ /* 0x001fe400078e000d */
[----:B------:R-:W-:Y:S01]  /*9230*/  VIADD R6, R4, 0x4c ;  /* 0x0000004c04067836 */ /* 0x000fe20000000000 */
[----:B------:R-:W-:Y:S01]  /*9240*/  STL [R1+0x5c], R14 ;  /* 0x00005c0e01007387 */ /* 0x000fe20000100800 */
[----:B------:R-:W-:Y:S01]  /*9250*/  @!P2 IMAD.MOV R0, RZ, RZ, -R0 ;  /* 0x000000ffff00a224 */ /* 0x000fe200078e0a00 */
[----:B------:R-:W-:Y:S01]  /*9260*/  ISETP.GE.AND P2, PT, R5, RZ, PT ;  /* 0x000000ff0500720c */ /* 0x000fe20003f46270 */
[----:B------:R-:W-:Y:S01]  /*9270*/  IMAD.MOV R5, RZ, RZ, -R7 ;  /* 0x000000ffff057224 */ /* 0x000fe200078e0a07 */
[----:B------:R-:W-:Y:S01]  /*9280*/  IABS R2, R6 ;  /* 0x0000000600027213 */ /* 0x000fe20000000000 */
[----:B------:R-:W-:Y:S01]  /*9290*/  @!P3 IMAD.IADD R11, R11, 0x1, -R9 ;  /* 0x000000010b0bb824 */ /* 0x000fe200078e0a09 */
[----:B------:R0:W-:Y:S01]  /*92a0*/  STL [R1+0x88], R0 ;  /* 0x0000880001007387 */ /* 0x0001e20000100800 */
[----:B------:R-:W-:-:S02]  /*92b0*/  IMAD R3, R9, R5, R3 ;  /* 0x0000000509037224 */ /* 0x000fc400078e0203 */
[----:B------:R-:W-:-:S03]  /*92c0*/  IMAD.HI.U32 R8, R24, R2, RZ ;  /* 0x0000000218087227 */ /* 0x000fc600078e00ff */
[C---:B------:R-:W-:Y:S01]  /*92d0*/  ISETP.GT.U32.AND P3, PT, R9.reuse, R3, PT ;  /* 0x000000030900720c */ /* 0x040fe20003f64070 */
[--C-:B------:R-:W-:Y:S02]  /*92e0*/  @!P0 IMAD.IADD R10, R10, 0x1, -R9.reuse ;  /* 0x000000010a0a8824 */ /* 0x100fe400078e0a09 */
[----:B------:R-:W-:Y:S02]  /*92f0*/  IMAD.MOV R8, RZ, RZ, -R8 ;  /* 0x000000ffff087224 */ /* 0x000fe400078e0a08 */
[--C-:B------:R-:W-:Y:S01]  /*9300*/  @!P5 IMAD.IADD R12, R12, 0x1, -R9.reuse ;  /* 0x000000010c0cd824 */ /* 0x100fe200078e0a09 */
[C---:B------:R-:W-:Y:S01]  /*9310*/  ISETP.GT.U32.AND P0, PT, R9.reuse, R10, PT ;  /* 0x0000000a0900720c */ /* 0x040fe20003f04070 */
[----:B------:R-:W-:Y:S01]  /*9320*/  VIADD R7, R4, 0x4a ;  /* 0x0000004a04077836 */ /* 0x000fe20000000000 */
[----:B------:R-:W-:Y:S01]  /*9330*/  ISETP.GE.AND P5, PT, R6, RZ, PT ;  /* 0x000000ff0600720c */ /* 0x000fe20003fa6270 */
[----:B------:R-:W-:Y:S02]  /*9340*/  IMAD R2, R9, R8, R2 ;  /* 0x0000000809027224 */ /* 0x000fe400078e0202 */
[----:B------:R-:W-:Y:S01]  /*9350*/  IMAD.MOV.U32 R13, RZ, RZ, R12 ;  /* 0x000000ffff0d7224 */ /* 0x000fe200078e000c */
[----:B------:R-:W-:Y:S01]  /*9360*/  IABS R15, R7 ;  /* 0x00000007000f7213 */ /* 0x000fe20000000000 */
[----:B------:R-:W-:-:S02]  /*9370*/  @!P3 IMAD.IADD R3, R3, 0x1, -R9 ;  /* 0x000000010303b824 */ /* 0x000fc400078e0a09 */
[----:B------:R-:W-:Y:S01]  /*9380*/  @!P6 IMAD.MOV R13, RZ, RZ, -R13 ;  /* 0x000000ffff0de224 */ /* 0x000fe200078e0a0d */
[C---:B------:R-:W-:Y:S01]  /*9390*/  ISETP.GT.U32.AND P6, PT, R9.reuse, R2, PT ;  /* 0x000000020900720c */ /* 0x040fe20003fc4070 */
[----:B0-----:R-:W-:Y:S01]  /*93a0*/  IMAD.MOV.U32 R0, RZ, RZ, R11 ;  /* 0x000000ffff007224 */ /* 0x001fe200078e000b */
[----:B------:R-:W-:Y:S01]  /*93b0*/  ISETP.GT.U32.AND P3, PT, R9, R3, PT ;  /* 0x000000030900720c */ /* 0x000fe20003f64070 */
[----:B------:R-:W-:Y:S01]  /*93c0*/  VIADD R6, R4, 0x48 ;  /* 0x0000004804067836 */ /* 0x000fe20000000000 */
[----:B------:R-:W-:Y:S01]  /*93d0*/  STL [R1+0xa4], R13 ;  /* 0x0000a40d01007387 */ /* 0x000fe20000100800 */
[----:B------:R-:W-:-:S03]  /*93e0*/  IMAD.HI.U32 R11, R24, R15, RZ ;  /* 0x0000000f180b7227 */ /* 0x000fc600078e00ff */
[----:B------:R-:W-:Y:S01]  /*93f0*/  IABS R8, R6 ;  /* 0x0000000600087213 */ /* 0x000fe20000000000 */
[----:B------:R-:W-:Y:S01]  /*9400*/  @!P4 IMAD.MOV R0, RZ, RZ, -R0 ;  /* 0x000000ffff00c224 */ /* 0x000fe200078e0a00 */
[----:B------:R-:W-:Y:S01]  /*9410*/  ISETP.GE.AND P4, PT, R7, RZ, PT ;  /* 0x000000ff0700720c */ /* 0x000fe20003f86270 */
[----:B------:R-:W-:Y:S01]  /*9420*/  @!P0 IMAD.IADD R10, R10, 0x1, -R9 ;  /* 0x000000010a0a8824 */ /* 0x000fe200078e0a09 */
[----:B------:R-:W-:Y:S01]  /*9430*/  ISETP.GE.AND P0, PT, R6, RZ, PT ;  /* 0x000000ff0600720c */ /* 0x000fe20003f06270 */
[----:B------:R-:W-:Y:S01]  /*9440*/  IMAD.MOV R11, RZ, RZ, -R11 ;  /* 0x000000ffff0b7224 */ /* 0x000fe200078e0a0b */
[----:B------:R0:W-:Y:S01]  /*9450*/  STL [R1+0xa0], R0 ;  /* 0x0000a00001007387 */ /* 0x0001e20000100800 */
[----:B------:R-:W-:-:S04]  /*9460*/  IMAD.HI.U32 R6, R24, R8, RZ ;  /* 0x0000000818067227 */ /* 0x000fc800078e00ff */
[C---:B------:R-:W-:Y:S02]  /*9470*/  IMAD R15, R9.reuse, R11, R15 ;  /* 0x0000000b090f7224 */ /* 0x040fe400078e020f */
[--C-:B------:R-:W-:Y:S02]  /*9480*/  @!P6 IMAD.IADD R2, R2, 0x1, -R9.reuse ;  /* 0x000000010202e824 */ /* 0x100fe400078e0a09 */
[----:B------:R-:W-:Y:S02]  /*9490*/  VIADD R5, R4, 0x46 ;  /* 0x0000004604057836 */ /* 0x000fe40000000000 */
[----:B0-----:R-:W-:Y:S01]  /*94a0*/  IMAD.MOV.U32 R0, RZ, RZ, R10 ;  /* 0x000000ffff007224 */ /* 0x001fe200078e000a */
[----:B------:R-:W-:Y:S01]  /*94b0*/  ISETP.GT.U32.AND P6, PT, R9, R2, PT ;  /* 0x000000020900720c */ /* 0x000fe20003fc4070 */
[----:B------:R-:W-:Y:S01]  /*94c0*/  IMAD.MOV R6, RZ, RZ, -R6 ;  /* 0x000000ffff067224 */ /* 0x000fe200078e0a06 */
[----:B------:R-:W-:Y:S01]  /*94d0*/  IABS R14, R5 ;  /* 0x00000005000e7213 */ /* 0x000fe20000000000 */
[----:B------:R-:W-:Y:S01]  /*94e0*/  @!P1 IMAD.MOV R0, RZ, RZ, -R0 ;  /* 0x000000ffff009224 */ /* 0x000fe200078e0a00 */
[----:B------:R-:W-:Y:S01]  /*94f0*/  ISETP.GE.AND P1, PT, R5, RZ, PT ;  /* 0x000000ff0500720c */ /* 0x000fe20003f26270 */
[----:B------:R-:W-:Y:S01]  /*9500*/  @!P3 IMAD.IADD R3, R3, 0x1, -R9 ;  /* 0x000000010303b824 */ /* 0x000fe200078e0a09 */
[C---:B------:R-:W-:Y:S01]  /*9510*/  ISETP.GT.U32.AND P3, PT, R9.reuse, R15, PT ;  /* 0x0000000f0900720c */ /* 0x040fe20003f64070 */
[----:B------:R-:W-:Y:S01]  /*9520*/  IMAD R8, R9, R6, R8 ;  /* 0x0000000609087224 */ /* 0x000fe200078e0208 */
[----:B------:R0:W-:Y:S01]  /*9530*/  STL [R1+0x94], R0 ;  /* 0x0000940001007387 */ /* 0x0001e20000100800 */
[----:B------:R-:W-:-:S04]  /*9540*/  IMAD.HI.U32 R7, R24, R14, RZ ;  /* 0x0000000e18077227 */ /* 0x000fc800078e00ff */
[----:B------:R-:W-:Y:S02]  /*9550*/  IMAD.MOV R7, RZ, RZ, -R7 ;  /* 0x000000ffff077224 */ /* 0x000fe400078e0a07 */
[----:B------:R-:W-:Y:S02]  /*9560*/  @!P6 IMAD.IADD R2, R2, 0x1, -R9 ;  /* 0x000000010202e824 */ /* 0x000fe400078e0a09 */
[C---:B------:R-:W-:Y:S02]  /*9570*/  VIADD R13, R4.reuse, 0x44 ;  /* 0x00000044040d7836 */ /* 0x040fe40000000000 */
[----:B0-----:R-:W-:Y:S02]  /*9580*/  IMAD.MOV.U32 R0, RZ, RZ, R3 ;  /* 0x000000ffff007224 */ /* 0x001fe400078e0003 */
[----:B------:R-:W-:Y:S01]  /*9590*/  @!P3 IMAD.IADD R15, R15, 0x1, -R9 ;  /* 0x000000010f0fb824 */ /* 0x000fe200078e0a09 */
[----:B------:R-:W-:Y:S01]  /*95a0*/  ISETP.GE.AND P6, PT, R13, RZ, PT ;  /* 0x000000ff0d00720c */ /* 0x000fe20003fc6270 */
[----:B------:R-:W-:Y:S01]  /*95b0*/  @!P2 IMAD.MOV R0, RZ, RZ, -R0 ;  /* 0x000000ffff00a224 */ /* 0x000fe200078e0a00 */
[C---:B------:R-:W-:Y:S01]  /*95c0*/  ISETP.GT.U32.AND P2, PT, R9.reuse, R8, PT ;  /* 0x000000080900720c */ /* 0x040fe20003f44070 */
[C---:B------:R-:W-:Y:S01]  /*95d0*/  IMAD R14, R9.reuse, R7, R14 ;  /* 0x00000007090e7224 */ /* 0x040fe200078e020e */
[----:B------:R-:W-:Y:S01]  /*95e0*/  ISETP.GT.U32.AND P3, PT, R9, R15, PT ;  /* 0x0000000f0900720c */ /* 0x000fe20003f64070 */
[C---:B------:R-:W-:Y:S01]  /*95f0*/  VIADD R5, R4.reuse, 0x42 ;  /* 0x0000004204057836 */ /* 0x040fe20000000000 */
[----:B------:R0:W-:Y:S01]  /*9600*/  STL [R1+0x9c], R0 ;  /* 0x00009c0001007387 */ /* 0x0001e20000100800 */
[----:B------:R-:W-:Y:S01]  /*9610*/  IABS R13, R13 ;  /* 0x0000000d000d7213 */ /* 0x000fe20000000000 */
[----:B------:R-:W-:-:S02]  /*9620*/  VIADD R10, R4, 0x3e ;  /* 0x0000003e040a7836 */ /* 0x000fc40000000000 */
[----:B------:R-:W-:Y:S01]  /*9630*/  IABS R12, R5 ;  /* 0x00000005000c7213 */ /* 0x000fe20000000000 */
[----:B------:R-:W-:Y:S02]  /*9640*/  VIADD R3, R4, 0x40 ;  /* 0x0000004004037836 */ /* 0x000fe40000000000 */
[----:B------:R-:W-:Y:S01]  /*9650*/  IMAD.HI.U32 R11, R24, R13, RZ ;  /* 0x0000000d180b7227 */ /* 0x000fe200078e00ff */
[----:B------:R-:W-:Y:S02]  /*9660*/  IABS R7, R10 ;  /* 0x0000000a00077213 */ /* 0x000fe40000000000 */
[----:B------:R-:W-:Y:S01]  /*9670*/  IABS R6, R3 ;  /* 0x0000000300067213 */ /* 0x000fe20000000000 */
[----:B0-----:R-:W-:Y:S02]  /*9680*/  IMAD.MOV.U32 R0, RZ, RZ, R2 ;  /* 0x000000ffff007224 */ /* 0x001fe400078e0002 */
[----:B------:R-:W-:Y:S02]  /*9690*/  @!P2 IMAD.IADD R8, R8, 0x1, -R9 ;  /* 0x000000010808a824 */ /* 0x000fe400078e0a09 */
[----:B------:R-:W-:Y:S01]  /*96a0*/  @!P5 IMAD.MOV R0, RZ, RZ, -R0 ;  /* 0x000000ffff00d224 */ /* 0x000fe200078e0a00 */
[C---:B------:R-:W-:Y:S01]  /*96b0*/  ISETP.GT.U32.AND P5, PT, R9.reuse, R14, PT ;  /* 0x0000000e0900720c */ /* 0x040fe20003fa4070 */
[----:B------:R-:W-:Y:S01]  /*96c0*/  IMAD.HI.U32 R2, R24, R12, RZ ;  /* 0x0000000c18027227 */ /* 0x000fe200078e00ff */
[----:B------:R-:W-:-:S02]  /*96d0*/  ISETP.GT.U32.AND P2, PT, R9, R8, PT ;  /* 0x000000080900720c */ /* 0x000fc40003f44070 */
[----:B------:R0:W-:Y:S01]  /*96e0*/  STL [R1+0x8c], R0 ;  /* 0x00008c0001007387 */ /* 0x0001e20000100800 */
[----:B------:R-:W-:Y:S02]  /*96f0*/  IMAD.MOV R11, RZ, RZ, -R11 ;  /* 0x000000ffff0b7224 */ /* 0x000fe400078e0a0b */
[----:B------:R-:W-:Y:S02]  /*9700*/  IMAD.MOV R2, RZ, RZ, -R2 ;  /* 0x000000ffff027224 */ /* 0x000fe400078e0a02 */
[----:B------:R-:W-:Y:S01]  /*9710*/  @!P3 IMAD.IADD R15, R15, 0x1, -R9 ;  /* 0x000000010f0fb824 */ /* 0x000fe200078e0a09 */
[----:B------:R-:W-:Y:S01]  /*9720*/  ISETP.GE.AND P3, PT, R5, RZ, PT ;  /* 0x000000ff0500720c */ /* 0x000fe20003f66270 */
[C---:B------:R-:W-:Y:S02]  /*9730*/  IMAD R13, R9.reuse, R11, R13 ;  /* 0x0000000b090d7224 */ /* 0x040fe400078e020d */
[----:B------:R-:W-:Y:S02]  /*9740*/  IMAD R12, R9, R2, R12 ;  /* 0x00000002090c7224 */ /* 0x000fe400078e020c */
[----:B------:R-:W-:-:S02]  /*9750*/  @!P5 IMAD.IADD R14, R14, 0x1, -R9 ;  /* 0x000000010e0ed824 */ /* 0x000fc400078e0a09 */
[----:B------:R-:W-:Y:S02]  /*9760*/  IMAD.MOV.U32 R16, RZ, RZ, R15 ;  /* 0x000000ffff107224 */ /* 0x000fe400078e000f */
[----:B------:R-:W-:Y:S01]  /*9770*/  @!P2 IMAD.IADD R8, R8, 0x1, -R9 ;  /* 0x000000010808a824 */ /* 0x000fe200078e0a09 */
[C---:B------:R-:W-:Y:S01]  /*9780*/  ISETP.GT.U32.AND P2, PT, R9.reuse, R13, PT ;  /* 0x0000000d0900720c */ /* 0x040fe20003f44070 */
[----:B------:R-:W-:Y:S01]  /*9790*/  @!P4 IMAD.MOV R16, RZ, RZ, -R16 ;  /* 0x000000ffff10c224 */ /* 0x000fe200078e0a10 */
[C---:B------:R-:W-:Y:S01]  /*97a0*/  ISETP.GT.U32.AND P5, PT, R9.reuse, R14, PT ;  /* 0x0000000e0900720c */ /* 0x040fe20003fa4070 */
[----:B------:R-:W-:Y:S01]  /*97b0*/  IMAD.MOV.U32 R5, RZ, RZ, R7 ;  /* 0x000000ffff057224 */ /* 0x000fe200078e0007 */
[----:B------:R-:W-:Y:S01]  /*97c0*/  ISETP.GT.U32.AND P4, PT, R9, R12, PT ;  /* 0x0000000c0900720c */ /* 0x000fe20003f84070 */
[----:B0-----:R-:W-:Y:S01]  /*97d0*/  IMAD.MOV.U32 R0, RZ, RZ, R8 ;  /* 0x000000ffff007224 */ /* 0x001fe200078e0008 */
[----:B------:R-:W-:Y:S01]  /*97e0*/  STL [R1+0x54], R16 ;  /* 0x0000541001007387 */ /* 0x000fe20000100800 */
[----:B------:R-:W-:-:S04]  /*97f0*/  IMAD.HI.U32 R2, R24, R5, RZ ;  /* 0x0000000518027227 */ /* 0x000fc800078e00ff */
[----:B------:R-:W-:-:S04]  /*9800*/  IMAD.HI.U32 R7, R24, R6, RZ ;  /* 0x0000000618077227 */ /* 0x000fc800078e00ff */
[----:B------:R-:W-:Y:S02]  /*9810*/  VIADD R11, R4, 0x3c ;  /* 0x0000003c040b7836 */ /* 0x000fe40000000000 */
[----:B------:R-:W-:Y:S02]  /*9820*/  IMAD.MOV R2, RZ, RZ, -R2 ;  /* 0x000000ffff027224 */ /* 0x000fe400078e0a02 */
[----:B------:R-:W-:Y:S01]  /*9830*/  @!P0 IMAD.MOV R0, RZ, RZ, -R0 ;  /* 0x000000ffff008224 */ /* 0x000fe200078e0a00 */
[----:B------:R-:W-:Y:S01]  /*9840*/  ISETP.GE.AND P0, PT, R3, RZ, PT ;  /* 0x000000ff0300720c */ /* 0x000fe20003f06270 */
[----:B------:R-:W-:Y:S02]  /*9850*/  IMAD.MOV R7, RZ, RZ, -R7 ;  /* 0x000000ffff077224 */ /* 0x000fe400078e0a07 */
[----:B------:R-:W-:Y:S01]  /*9860*/  IMAD R5, R9, R2, R5 ;  /* 0x0000000209057224 */ /* 0x000fe200078e0205 */
[----:B------:R-:W-:Y:S01]  /*9870*/  IABS R2, R11 ;  /* 0x0000000b00027213 */ /* 0x000fe20000000000 */
[--C-:B------:R-:W-:Y:S01]  /*9880*/  @!P2 IMAD.IADD R13, R13, 0x1, -R9.reuse ;  /* 0x000000010d0da824 */ /* 0x100fe200078e0a09 */
[----:B------:R0:W-:Y:S01]  /*9890*/  STL [R1+0x84], R0 ;  /* 0x0000840001007387 */ /* 0x0001e20000100800 */
[----:B------:R-:W-:-:S02]  /*98a0*/  @!P5 IMAD.IADD R14, R14, 0x1, -R9 ;  /* 0x000000010e0ed824 */ /* 0x000fc400078e0a09 */
[----:B------:R-:W-:Y:S01]  /*98b0*/  @!P4 IMAD.IADD R12, R12, 0x1, -R9 ;  /* 0x000000010c0cc824 */ /* 0x000fe200078e0a09 */
[C---:B------:R-:W-:Y:S01]  /*98c0*/  ISETP.GT.U32.AND P2, PT, R9.reuse, R13, PT ;  /* 0x0000000d0900720c */ /* 0x040fe20003f44070 */
[C---:B------:R-:W-:Y:S02]  /*98d0*/  IMAD R6, R9.reuse, R7, R6 ;  /* 0x0000000709067224 */ /* 0x040fe400078e0206 */
[----:B------:R-:W-:Y:S01]  /*98e0*/  IMAD.HI.U32 R15, R24, R2, RZ ;  /* 0x00000002180f7227 */ /* 0x000fe200078e00ff */
[C---:B------:R-:W-:Y:S02]  /*98f0*/  ISETP.GT.U32.AND P4, PT, R9.reuse, R12, PT ;  /* 0x0000000c0900720c */ /* 0x040fe40003f84070 */
[----:B------:R-:W-:Y:S01]  /*9900*/  ISETP.GT.U32.AND P5, PT, R9, R6, PT ;  /* 0x000000060900720c */ /* 0x000fe20003fa4070 */
[----:B0-----:R-:W-:Y:S02]  /*9910*/  IMAD.MOV.U32 R0, RZ, RZ, R14 ;  /* 0x000000ffff007224 */ /* 0x001fe400078e000e */
[----:B------:R-:W-:-:S02]  /*9920*/  IMAD.MOV R15, RZ, RZ, -R15 ;  /* 0x000000ffff0f7224 */ /* 0x000fc400078e0a0f */
[----:B------:R-:W-:Y:S01]  /*9930*/  @!P1 IMAD.MOV R0, RZ, RZ, -R0 ;  /* 0x000000ffff009224 */ /* 0x000fe200078e0a00 */
[C---:B------:R-:W-:Y:S01]  /*9940*/  ISETP.GT.U32.AND P1, PT, R9.reuse, R5, PT ;  /* 0x000000050900720c */ /* 0x040fe20003f24070 */
[----:B------:R-:W-:Y:S02]  /*9950*/  IMAD R2, R9, R15, R2 ;  /* 0x0000000f09027224 */ /* 0x000fe400078e0202 */
[--C-:B------:R-:W-:Y:S01]  /*9960*/  @!P2 IMAD.IADD R13, R13, 0x1, -R9.reuse ;  /* 0x000000010d0da824 */ /* 0x100fe200078e0a09 */
[----:B------:R0:W-:Y:S01]  /*9970*/  STL [R1+0x80], R0 ;  /* 0x0000800001007387 */ /* 0x0001e20000100800 */
[--C-:B------:R-:W-:Y:S01]  /*9980*/  @!P4 IMAD.IADD R12, R12, 0x1, -R9.reuse ;  /* 0x000000010c0cc824 */ /* 0x100fe200078e0a09 */
[----:B------:R-:W-:Y:S01]  /*9990*/  ISETP.GT.U32.AND P4, PT, R9, R2, PT ;  /* 0x000000020900720c */ /* 0x000fe20003f84070 */
[----:B------:R-:W-:Y:S01]  /*99a0*/  @!P5 IMAD.IADD R6, R6, 0x1, -R9 ;  /* 0x000000010606d824 */ /* 0x000fe200078e0a09 */
[----:B------:R-:W-:Y:S01]  /*99b0*/  ISETP.GE.AND P2, PT, R10, RZ, PT ;  /* 0x000000ff0a00720c */ /* 0x000fe20003f46270 */
[----:B------:R-:W-:-:S02]  /*99c0*/  VIADD R7, R4, 0x38 ;  /* 0x0000003804077836 */ /* 0x000fc40000000000 */
[----:B------:R-:W-:Y:S01]  /*99d0*/  VIADD R3, R4, 0x3a ;  /* 0x0000003a04037836 */ /* 0x000fe20000000000 */
[----:B------:R-:W-:Y:S01]  /*99e0*/  ISETP.GT.U32.AND P5, PT, R9, R6, PT ;  /* 0x000000060900720c */ /* 0x000fe20003fa4070 */
[----:B------:R-:W-:Y:S01]  /*99f0*/  @!P1 IMAD.IADD R5, R5, 0x1, -R9 ;  /* 0x0000000105059824 */ /* 0x000fe200078e0a09 */
[----:B------:R-:W-:Y:S01]  /*9a00*/  IABS R14, R7 ;  /* 0x00000007000e7213 */ /* 0x000fe20000000000 */
[----:B0-----:R-:W-:Y:S01]  /*9a10*/  IMAD.MOV.U32 R0, RZ, RZ, R13 ;  /* 0x000000ffff007224 */ /* 0x001fe200078e000d */
[----:B------:R-:W-:Y:S02]  /*9a20*/  IABS R8, R3 ;  /* 0x0000000300087213 */ /* 0x000fe40000000000 */
[----:B------:R-:W-:Y:S01]  /*9a30*/  ISETP.GE.AND P1, PT, R11, RZ, PT ;  /* 0x000000ff0b00720c */ /* 0x000fe20003f26270 */
[----:B------:R-:W-:Y:S01]  /*9a40*/  @!P6 IMAD.MOV R0, RZ, RZ, -R0 ;  /* 0x000000ffff00e224 */ /* 0x000fe200078e0a00 */
[----:B------:R-:W-:Y:S01]  /*9a50*/  ISETP.GT.U32.AND P6, PT, R9, R5, PT ;  /* 0x000000050900720c */ /* 0x000fe20003fc4070 */
[----:B------:R-:W-:-:S02]  /*9a60*/  @!P4 IMAD.IADD R2, R2, 0x1, -R9 ;  /* 0x000000010202c824 */ /* 0x000fc400078e0a09 */
[----:B------:R-:W-:Y:S01]  /*9a70*/  IMAD.HI.U32 R11, R24, R14, RZ ;  /* 0x0000000e180b7227 */ /* 0x000fe200078e00ff */
[----:B------:R0:W-:Y:S02]  /*9a80*/  STL [R1+0x48], R0 ;  /* 0x0000480001007387 */ /* 0x0001e40000100800 */
[----:B------:R-:W-:Y:S01]  /*9a90*/  ISETP.GT.U32.AND P4, PT, R9, R2, PT ;  /* 0x000000020900720c */ /* 0x000fe20003f84070 */
[----:B------:R-:W-:Y:S01]  /*9aa0*/  @!P5 IMAD.IADD R6, R6, 0x1, -R9 ;  /* 0x000000010606d824 */ /* 0x000fe200078e0a09 */
[----:B------:R-:W-:Y:S01]  /*9ab0*/  ISETP.GE.AND P5, PT, R7, RZ, PT ;  /* 0x000000ff0700720c */ /* 0x000fe20003fa6270 */
[----:B------:R-:W-:-:S04]  /*9ac0*/  IMAD.HI.U32 R10, R24, R8, RZ ;  /* 0x00000008180a7227 */ /* 0x000fc800078e00ff */
[----:B------:R-:W-:Y:S02]  /*9ad0*/  @!P6 IMAD.IADD R5, R5, 0x1, -R9 ;  /* 0x000000010505e824 */ /* 0x000fe400078e0a09 */
[----:B0-----:R-:W-:Y:S02]  /*9ae0*/  IMAD.MOV.U32 R0, RZ, RZ, R12 ;  /* 0x000000ffff007224 */ /* 0x001fe400078e000c */
[----:B------:R-:W-:Y:S02]  /*9af0*/  IMAD.MOV.U32 R13, RZ, RZ, R6 ;  /* 0x000000ffff0d7224 */ /* 0x000fe400078e0006 */
[----:B------:R-:W-:Y:S01]  /*9b00*/  @!P3 IMAD.MOV R0, RZ, RZ, -R0 ;  /* 0x000000ffff00b224 */ /* 0x000fe200078e0a00 */
[----:B------:R-:W-:Y:S01]  /*9b10*/  ISETP.GE.AND P3, PT, R3, RZ, PT ;  /* 0x000000ff0300720c */ /* 0x000fe20003f66270 */
[----:B------:R-:W-:Y:S02]  /*9b20*/  @!P0 IMAD.MOV R13, RZ, RZ, -R13 ;  /* 0x000000ffff0d8224 */ /* 0x000fe400078e0a0d */
[----:B------:R-:W-:Y:S01]  /*9b30*/  IMAD.MOV R11, RZ, RZ, -R11 ;  /* 0x000000ffff0b7224 */ /* 0x000fe200078e0a0b */
[----:B------:R0:W-:Y:S01]  /*9b40*/  STL [R1+0x44], R0 ;  /* 0x0000440001007387 */ /* 0x0001e20000100800 */
[----:B------:R-:W-:-:S02]  /*9b50*/  @!P4 IMAD.IADD R2, R2, 0x1, -R9 ;  /* 0x000000010202c824 */ /* 0x000fc400078e0a09 */
[----:B------:R-:W-:Y:S01]  /*9b60*/  IMAD.MOV R10, RZ, RZ, -R10 ;  /* 0x000000ffff0a7224 */ /* 0x000fe200078e0a0a */
[----:B------:R1:W-:Y:S01]  /*9b70*/  STL [R1+0x3c], R13 ;  /* 0x00003c0d01007387 */ /* 0x0003e20000100800 */
[C---:B------:R-:W-:Y:S02]  /*9b80*/  IMAD R14, R9.reuse, R11, R14 ;  /* 0x0000000b090e7224 */ /* 0x040fe400078e020e */
[C---:B------:R-:W-:Y:S02]  /*9b90*/  IMAD R3, R9.reuse, R10, R8 ;  /* 0x0000000a09037224 */ /* 0x040fe400078e0208 */
[C---:B------:R-:W-:Y:S02]  /*9ba0*/  VIADD R7, R4.reuse, 0x36 ;  /* 0x0000003604077836 */ /* 0x040fe40000000000 */
[----:B0-----:R-:W-:Y:S01]  /*9bb0*/  IMAD.MOV.U32 R0, RZ, RZ, R5 ;  /* 0x000000ffff007224 */ /* 0x001fe200078e0005 */
[----:B------:R-:W-:Y:S01]  /*9bc0*/  ISETP.GT.U32.AND P6, PT, R9, R3, PT ;  /* 0x000000030900720c */ /* 0x000fe20003fc4070 */
[C---:B------:R-:W-:Y:S01]  /*9bd0*/  VIADD R12, R4.reuse, 0x34 ;  /* 0x00000034040c7836 */ /* 0x040fe20000000000 */
[----:B------:R-:W-:Y:S01]  /*9be0*/  IABS R16, R7 ;  /* 0x0000000700107213 */ /* 0x000fe20000000000 */
[----:B------:R-:W-:Y:S01]  /*9bf0*/  @!P2 IMAD.MOV R0, RZ, RZ, -R0 ;  /* 0x000000ffff00a224 */ /* 0x000fe200078e0a00 */
[----:B------:R-:W-:Y:S01]  /*9c00*/  ISETP.GE.AND P0, PT, R7, RZ, PT ;  /* 0x000000ff0700720c */ /* 0x000fe20003f06270 */
[----:B------:R-:W-:Y:S01]  /*9c10*/  VIADD R11, R4, 0x32 ;  /* 0x00000032040b7836 */ /* 0x000fe20000000000 */
[----:B------:R-:W-:Y:S01]  /*9c20*/  ISETP.GE.AND P2, PT, R12, RZ, PT ;  /* 0x000000ff0c00720c */ /* 0x000fe20003f46270 */
[C---:B------:R-:W-:Y:S01]  /*9c30*/  VIADD R7, R4.reuse, 0x30 ;  /* 0x0000003004077836 */ /* 0x040fe20000000000 */
[----:B------:R0:W-:Y:S01]  /*9c40*/  STL [R1+0x34], R0 ;  /* 0x0000340001007387 */ /* 0x0001e20000100800 */
[----:B------:R-:W-:Y:S01]  /*9c50*/  IABS R12, R12 ;  /* 0x0000000c000c7213 */ /* 0x000fe20000000000 */
[C---:B------:R-:W-:Y:S01]  /*9c60*/  VIADD R6, R4.reuse, 0x2e ;  /* 0x0000002e04067836 */ /* 0x040fe20000000000 */
[----:B------:R-:W-:Y:S01]  /*9c70*/  ISETP.GE.AND P4, PT, R11, RZ, PT ;  /* 0x000000ff0b00720c */ /* 0x000fe20003f86270 */
[----:B-1----:R-:W-:Y:S01]  /*9c80*/  VIADD R13, R4, 0x2c ;  /* 0x0000002c040d7836 */ /* 0x002fe20000000000 */
[----:B------:R-:W-:Y:S01]  /*9c90*/  IABS R10, R7 ;  /* 0x00000007000a7213 */ /* 0x000fe20000000000 */
[----:B------:R-:W-:Y:S01]  /*9ca0*/  @!P6 IMAD.IADD R3, R3, 0x1, -R9 ;  /* 0x000000010303e824 */ /* 0x000fe200078e0a09 */
[----:B------:R-:W-:-:S02]  /*9cb0*/  IABS R11, R11 ;  /* 0x0000000b000b7213 */ /* 0x000fc40000000000 */
[----:B------:R-:W-:Y:S01]  /*9cc0*/  IABS R8, R6 ;  /* 0x0000000600087213 */ /* 0x000fe20000000000 */
[----:B0-----:R-:W-:Y:S01]  /*9cd0*/  IMAD.MOV.U32 R0, RZ, RZ, R2 ;  /* 0x000000ffff007224 */ /* 0x001fe200078e0002 */
[----:B------:R-:W-:Y:S01]  /*9ce0*/  ISETP.GT.U32.AND P6, PT, R9, R3, PT ;  /* 0x000000030900720c */ /* 0x000fe20003fc4070 */
[----:B------:R-:W-:-:S04]  /*9cf0*/  IMAD.HI.U32 R2, R24, R16, RZ ;  /* 0x0000001018027227 */ /* 0x000fc800078e00ff */
[----:B------:R-:W-:Y:S01]  /*9d00*/  @!P1 IMAD.MOV R0, RZ, RZ, -R0 ;  /* 0x000000ffff009224 */ /* 0x000fe200078e0a00 */
[C---:B------:R-:W-:Y:S01]  /*9d10*/  ISETP.GT.U32.AND P1, PT, R9.reuse, R14, PT ;  /* 0x0000000e0900720c */ /* 0x040fe20003f24070 */
[----:B------:R-:W-:Y:S02]  /*9d20*/  IMAD.MOV R2, RZ, RZ, -R2 ;  /* 0x000000ffff027224 */ /* 0x000fe400078e0a02 */
[C---:B------:R-:W-:Y:S01]  /*9d30*/  IMAD.HI.U32 R15, R24.reuse, R10, RZ ;  /* 0x0000000a180f7227 */ /* 0x040fe200078e00ff */
[----:B------:R0:W-:Y:S03]  /*9d40*/  STL [R1+0x24], R0 ;  /* 0x0000240001007387 */ /* 0x0001e60000100800 */
[----:B------:R-:W-:Y:S02]  /*9d50*/  IMAD R16, R9, R2, R16 ;  /* 0x0000000209107224 */ /* 0x000fe400078e0210 */
[----:B------:R-:W-:-:S04]  /*9d60*/  IMAD.HI.U32 R2, R24, R12, RZ ;  /* 0x0000000c18027227 */ /* 0x000fc800078e00ff */
[----:B------:R-:W-:Y:S02]  /*9d70*/  @!P1 IMAD.IADD R14, R14, 0x1, -R9 ;  /* 0x000000010e0e9824 */ /* 0x000fe400078e0a09 */
[----:B------:R-:W-:Y:S02]  /*9d80*/  IMAD.MOV R2, RZ, RZ, -R2 ;  /* 0x000000ffff027224 */ /* 0x000fe400078e0a02 */
[----:B------:R-:W-:Y:S01]  /*9d90*/  IMAD.HI.U32 R5, R24, R11, RZ ;  /* 0x0000000b18057227 */ /* 0x000fe200078e00ff */
[----:B------:R-:W-:-:S03]  /*9da0*/  ISETP.GT.U32.AND P1, PT, R9, R14, PT ;  /* 0x0000000e0900720c */ /* 0x000fc60003f24070 */
[----:B------:R-:W-:Y:S02]  /*9db0*/  IMAD R12, R9, R2, R12 ;  /* 0x00000002090c7224 */ /* 0x000fe400078e020c */
[----:B------:R-:W-:Y:S02]  /*9dc0*/  IMAD.MOV R15, RZ, RZ, -R15 ;  /* 0x000000ffff0f7224 */ /* 0x000fe400078e0a0f */
[----:B------:R-:W-:Y:S01]  /*9dd0*/  @!P6 IMAD.IADD R3, R3, 0x1, -R9 ;  /* 0x000000010303e824 */ /* 0x000fe200078e0a09 */
[----:B------:R-:W-:Y:S01]  /*9de0*/  ISETP.GT.U32.AND P6, PT, R9, R16, PT ;  /* 0x000000100900720c */ /* 0x000fe20003fc4070 */
[----:B------:R-:W-:Y:S02]  /*9df0*/  IMAD.MOV R5, RZ, RZ, -R5 ;  /* 0x000000ffff057224 */ /* 0x000fe400078e0a05 */
[----:B------:R-:W-:-:S04]  /*9e00*/  IMAD.HI.U32 R2, R24, R8, RZ ;  /* 0x0000000818027227 */ /* 0x000fc800078e00ff */
[----:B------:R-:W-:Y:S01]  /*9e10*/  @!P1 IMAD.IADD R14, R14, 0x1, -R9 ;  /* 0x000000010e0e9824 */ /* 0x000fe200078e0a09 */
[C---:B------:R-:W-:Y:S01]  /*9e20*/  ISETP.GT.U32.AND P1, PT, R9.reuse, R12, PT ;  /* 0x0000000c0900720c */ /* 0x040fe20003f24070 */
[C---:B------:R-:W-:Y:S02]  /*9e30*/  IMAD R10, R9.reuse, R15, R10 ;  /* 0x0000000f090a7224 */ /* 0x040fe400078e020a */
[----:B------:R-:W-:Y:S01]  /*9e40*/  IMAD R11, R9, R5, R11 ;  /* 0x00000005090b7224 */ /* 0x000fe200078e020b */
[----:B------:R-:W-:Y:S01]  /*9e50*/  IABS R5, R13 ;  /* 0x0000000d00057213 */ /* 0x000fe20000000000 */
[----:B------:R-:W-:Y:S02]  /*9e60*/  IMAD.MOV R15, RZ, RZ, -R2 ;  /* 0x000000ffff0f7224 */ /* 0x000fe400078e0a02 */
[----:B------:R-:W-:Y:S02]  /*9e70*/  IMAD.MOV.U32 R17, RZ, RZ, R3 ;  /* 0x000000ffff117224 */ /* 0x000fe400078e0003 */
[----:B0-----:R-:W-:-:S02]  /*9e80*/  IMAD.MOV.U32 R0, RZ, RZ, R14 ;  /* 0x000000ffff007224 */ /* 0x001fc400078e000e */
[C---:B------:R-:W-:Y:S02]  /*9e90*/  IMAD R8, R9.reuse, R15, R8 ;  /* 0x0000000f09087224 */ /* 0x040fe400078e0208 */
[----:B------:R-:W-:Y:S01]  /*9ea0*/  @!P3 IMAD.MOV R17, RZ, RZ, -R17 ;  /* 0x000000ffff11b224 */ /* 0x000fe200078e0a11 */
[C---:B------:R-:W-:Y:S01]  /*9eb0*/  ISETP.GT.U32.AND P3, PT, R9.reuse, R11, PT ;  /* 0x0000000b0900720c */ /* 0x040fe20003f64070 */
[----:B------:R-:W-:Y:S01]  /*9ec0*/  @!P5 IMAD.MOV R0, RZ, RZ, -R0 ;  /* 0x000000ffff00d224 */ /* 0x000fe200078e0a00 */
[C---:B------:R-:W-:Y:S01]  /*9ed0*/  ISETP.GT.U32.AND P5, PT, R9.reuse, R10, PT ;  /* 0x0000000a0900720c */ /* 0x040fe20003fa4070 */
[--C-:B------:R-:W-:Y:S01]  /*9ee0*/  @!P1 IMAD.IADD R12, R12, 0x1, -R9.reuse ;  /* 0x000000010c0c9824 */ /* 0x100fe200078e0a09 */
[----:B------:R-:W-:Y:S01]  /*9ef0*/  ISETP.GT.U32.AND P1, PT, R9, R8, PT ;  /* 0x000000080900720c */ /* 0x000fe20003f24070 */
[----:B------:R-:W-:Y:S01]  /*9f00*/  @!P6 IMAD.IADD R16, R16, 0x1, -R9 ;  /* 0x000000011010e824 */ /* 0x000fe200078e0a09 */
[----:B------:R0:W-:Y:S01]  /*9f10*/  STL [R1+0x20], R17 ;  /* 0x0000201101007387 */ /* 0x0001e20000100800 */
[----:B------:R-:W-:-:S02]  /*9f20*/  VIADD R3, R4, 0x2a ;  /* 0x0000002a04037836 */ /* 0x000fc40000000000 */
[----:B------:R-:W-:Y:S01]  /*9f30*/  IMAD.MOV.U32 R2, RZ, RZ, R5 ;  /* 0x000000ffff027224 */ /* 0x000fe200078e0005 */
[----:B------:R-:W-:Y:S01]  /*9f40*/  ISETP.GT.U32.AND P6, PT, R9, R16, PT ;  /* 0x000000100900720c */ /* 0x000fe20003fc4070 */
[----:B------:R1:W-:Y:S01]  /*9f50*/  STL [R1+0x1c], R0 ;  /* 0x00001c0001007387 */ /* 0x0003e20000100800 */
[----:B------:R-:W-:Y:S01]  /*9f60*/  IABS R14, R3 ;  /* 0x00000003000e7213 */ /* 0x000fe20000000000 */
[--C-:B------:R-:W-:Y:S01]  /*9f70*/  @!P3 IMAD.IADD R11, R11, 0x1, -R9.reuse ;  /* 0x000000010b0bb824 */ /* 0x100fe200078e0a09 */
[C---:B------:R-:W-:Y:S01]  /*9f80*/  ISETP.GT.U32.AND P3, PT, R9.reuse, R12, PT ;  /* 0x0000000c0900720c */ /* 0x040fe20003f64070 */
[----:B------:R-:W-:Y:S02]  /*9f90*/  @!P5 IMAD.IADD R10, R10, 0x1, -R9 ;  /* 0x000000010a0ad824 */ /* 0x000fe400078e0a09 */
[----:B------:R-:W-:Y:S01]  /*9fa0*/  IMAD.HI.U32 R5, R24, R2, RZ ;  /* 0x0000000218057227 */ /* 0x000fe200078e00ff */
[----:B------:R-:W-:-:S03]  /*9fb0*/  ISETP.GT.U32.AND P5, PT, R9, R11, PT ;  /* 0x0000000b0900720c */ /* 0x000fc60003fa4070 */
[----:B------:R-:W-:Y:S01]  /*9fc0*/  @!P1 IMAD.IADD R8, R8, 0x1, -R9 ;  /* 0x0000000108089824 */ /* 0x000fe200078e0a09 */
[----:B------:R-:W-:Y:S01]  /*9fd0*/  ISETP.GT.U32.AND P1, PT, R9, R10, PT ;  /* 0x0000000a0900720c */ /* 0x000fe20003f24070 */
[----:B------:R-:W-:Y:S02]  /*9fe0*/  IMAD.MOV R5, RZ, RZ, -R5 ;  /* 0x000000ffff057224 */ /* 0x000fe400078e0a05 */
[----:B0-----:R-:W-:-:S04]  /*9ff0*/  IMAD.HI.U32 R17, R24, R14, RZ ;  /* 0x0000000e18117227 */ /* 0x001fc800078e00ff */
[----:B------:R-:W-:Y:S01]  /*a000*/  @!P6 IMAD.IADD R16, R16, 0x1, -R9 ;  /* 0x000000011010e824 */ /* 0x000fe200078e0a09 */
[----:B------:R-:W-:Y:S01]  /*a010*/  ISETP.GE.AND P6, PT, R7, RZ, PT ;  /* 0x000000ff0700720c */ /* 0x000fe20003fc6270 */
[C---:B------:R-:W-:Y:S02]  /*a020*/  IMAD R2, R9.reuse, R5, R2 ;  /* 0x0000000509027224 */ /* 0x040fe400078e0202 */
[----:B------:R-:W-:Y:S02]  /*a030*/  IMAD.MOV R17, RZ, RZ, -R17 ;  /* 0x000000ffff117224 */ /* 0x000fe400078e0a11 */
[----:B-1----:R-:W-:Y:S02]  /*a040*/  IMAD.MOV.U32 R0, RZ, RZ, R16 ;  /* 0x000000ffff007224 */ /* 0x002fe400078e0010 */
[----:B------:R-:W-:Y:S01]  /*a050*/  @!P3 IMAD.IADD R12, R12, 0x1, -R9 ;  /* 0x000000010c0cb824 */ /* 0x000fe200078e0a09 */
[C---:B------:R-:W-:Y:S01]  /*a060*/  ISETP.GT.U32.AND P3, PT, R9.reuse, R2, PT ;  /* 0x000000020900720c */ /* 0x040fe20003f64070 */
[----:B------:R-:W-:-:S02]  /*a070*/  IMAD R14, R9, R17, R14 ;  /* 0x00000011090e7224 */ /* 0x000fc400078e020e */
[----:B------:R-:W-:Y:S01]  /*a080*/  @!P0 IMAD.MOV R0, RZ, RZ, -R0 ;  /* 0x000000ffff008224 */ /* 0x000fe200078e0a00 */
[C---:B------:R-:W-:Y:S01]  /*a090*/  ISETP.GT.U32.AND P0, PT, R9.reuse, R8, PT ;  /* 0x000000080900720c */ /* 0x040fe20003f04070 */
[--C-:B------:R-:W-:Y:S01]  /*a0a0*/  @!P1 IMAD.IADD R10, R10, 0x1, -R9.reuse ;  /* 0x000000010a0a9824 */ /* 0x100fe200078e0a09 */
[----:B------:R-:W-:Y:S01]  /*a0b0*/  ISETP.GT.U32.AND P1, PT, R9, R14, PT ;  /* 0x0000000e0900720c */ /* 0x000fe20003f24070 */
[C---:B------:R-:W-:Y:S01]  /*a0c0*/  VIADD R5, R4.reuse, 0x26 ;  /* 0x0000002604057836 */ /* 0x040fe20000000000 */
[----:B------:R0:W-:Y:S01]  /*a0d0*/  STL [R1+0x18], R0 ;  /* 0x0000180001007387 */ /* 0x0001e20000100800 */
[----:B------:R-:W-:Y:S02]  /*a0e0*/  VIADD R7, R4, 0x28 ;  /* 0x0000002804077836 */ /* 0x000fe40000000000 */
[--C-:B------:R-:W-:Y:S01]  /*a0f0*/  @!P5 IMAD.IADD R11, R11, 0x1, -R9.reuse ;  /* 0x000000010b0bd824 */ /* 0x100fe200078e0a09 */
[----:B------:R-:W-:Y:S01]  /*a100*/  IABS R16, R5 ;  /* 0x0000000500107213 */ /* 0x000fe20000000000 */
[----:B------:R-:W-:Y:S01]  /*a110*/  @!P3 IMAD.IADD R2, R2, 0x1, -R9 ;  /* 0x000000010202b824 */ /* 0x000fe200078e0a09 */
[----:B------:R-:W-:Y:S01]  /*a120*/  IABS R15, R7 ;  /* 0x00000007000f7213 */ /* 0x000fe20000000000 */
[----:B------:R-:W-:Y:S01]  /*a130*/  IMAD.MOV.U32 R18, RZ, RZ, R12 ;  /* 0x000000ffff127224 */ /* 0x000fe200078e000c */
[----:B------:R-:W-:Y:S01]  /*a140*/  ISETP.GE.AND P5, PT, R6, RZ, PT ;  /* 0x000000ff0600720c */ /* 0x000fe20003fa6270 */
[----:B------:R-:W-:Y:S01]  /*a150*/  IMAD.HI.U32 R6, R24, R16, RZ ;  /* 0x0000001018067227 */ /* 0x000fe200078e00ff */
[----:B------:R-:W-:-:S03]  /*a160*/  ISETP.GE.AND P3, PT, R3, RZ, PT ;  /* 0x000000ff0300720c */ /* 0x000fc60003f66270 */
[----:B------:R-:W-:-:S04]  /*a170*/  IMAD.HI.U32 R17, R24, R15, RZ ;  /* 0x0000000f18117227 */ /* 0x000fc800078e00ff */
[--C-:B------:R-:W-:Y:S01]  /*a180*/  @!P0 IMAD.IADD R8, R8, 0x1, -R9.reuse ;  /* 0x0000000108088824 */ /* 0x100fe200078e0a09 */
[----:B------:R-:W-:Y:S01]  /*a190*/  ISETP.GE.AND P0, PT, R13, RZ, PT ;  /* 0x000000ff0d00720c */ /* 0x000fe20003f06270 */
[----:B------:R-:W-:Y:S01]  /*a1a0*/  @!P1 IMAD.IADD R14, R14, 0x1, -R9 ;  /* 0x000000010e0e9824 */ /* 0x000fe200078e0a09 */
[----:B------:R-:W-:Y:S01]  /*a1b0*/  ISETP.GT.U32.AND P1, PT, R9, R2, PT ;  /* 0x000000020900720c */ /* 0x000fe20003f24070 */
[----:B0-----:R-:W-:Y:S02]  /*a1c0*/  IMAD.MOV.U32 R0, RZ, RZ, R11 ;  /* 0x000000ffff007224 */ /* 0x001fe400078e000b */
[----:B------:R-:W-:Y:S02]  /*a1d0*/  IMAD.MOV R13, RZ, RZ, -R6 ;  /* 0x000000ffff0d7224 */ /* 0x000fe400078e0a06 */
[----:B------:R-:W-:Y:S02]  /*a1e0*/  IMAD.MOV R17, RZ, RZ, -R17 ;  /* 0x000000ffff117224 */ /* 0x000fe400078e0a11 */
[----:B------:R-:W-:-:S02]  /*a1f0*/  VIADD R6, R4, 0x24 ;  /* 0x0000002404067836 */ /* 0x000fc40000000000 */
[----:B------:R-:W-:Y:S01]  /*a200*/  @!P2 IMAD.MOV R18, RZ, RZ, -R18 ;  /* 0x000000ffff12a224 */ /* 0x000fe200078e0a12 */
[C---:B------:R-:W-:Y:S01]  /*a210*/  ISETP.GT.U32.AND P2, PT, R9.reuse, R14, PT ;  /* 0x0000000e0900720c */ /* 0x040fe20003f44070 */
[----:B------:R-:W-:Y:S02]  /*a220*/  @!P4 IMAD.MOV R0, RZ, RZ, -R0 ;  /* 0x000000ffff00c224 */ /* 0x000fe400078e0a00 */
[----:B------:R-:W-:Y:S01]  /*a230*/  VIADD R3, R4, 0x22 ;  /* 0x0000002204037836 */ /* 0x000fe20000000000 */
[----:B------:R0:W-:Y:S01]  /*a240*/  STL [R1+0x10], R18 ;  /* 0x0000101201007387 */ /* 0x0001e20000100800 */
[----:B------:R-:W-:Y:S01]  /*a250*/  IMAD R15, R9, R17, R15 ;  /* 0x00000011090f7224 */ /* 0x000fe200078e020f */
[----:B------:R-:W-:Y:S01]  /*a260*/  IABS R17, R6 ;  /* 0x0000000600117213 */ /* 0x000fe20000000000 */
[----:B------:R-:W-:Y:S01]  /*a270*/  @!P6 IMAD.MOV R10, RZ, RZ, -R10 ;  /* 0x000000ffff0ae224 */ /* 0x000fe200078e0a0a */
[----:B------:R1:W-:Y:S01]  /*a280*/  STL [R1+0xc], R0 ;  /* 0x00000c0001007387 */ /* 0x0003e20000100800 */
[----:B------:R-:W-:Y:S01]  /*a290*/  IABS R19, R3 ;  /* 0x0000000300137213 */ /* 0x000fe20000000000 */
[----:B------:R-:W-:Y:S01]  /*a2a0*/  @!P1 IMAD.IADD R2, R2, 0x1, -R9 ;  /* 0x0000000102029824 */ /* 0x000fe200078e0a09 */
[----:B------:R-:W-:Y:S01]  /*a2b0*/  ISETP.GE.AND P6, PT, R7, RZ, PT ;  /* 0x000000ff0700720c */ /* 0x000fe20003fc6270 */
[C---:B------:R-:W-:Y:S01]  /*a2c0*/  IMAD.HI.U32 R7, R24.reuse, R17, RZ ;  /* 0x0000001118077227 */ /* 0x040fe200078e00ff */
[----:B------:R-:W-:Y:S01]  /*a2d0*/  ISETP.GE.AND P1, PT, R5, RZ, PT ;  /* 0x000000ff0500720c */ /* 0x000fe20003f26270 */
[----:B------:R-:W-:Y:S01]  /*a2e0*/  STL [R1+0x8], R10 ;  /* 0x0000080a01007387 */ /* 0x000fe20000100800 */
[----:B------:R-:W-:Y:S01]  /*a2f0*/  ISETP.GT.U32.AND P4, PT, R9, R15, PT ;  /* 0x0000000f0900720c */ /* 0x000fe20003f84070 */
[----:B------:R-:W-:Y:S01]  /*a300*/  IMAD.HI.U32 R5, R24, R19, RZ ;  /* 0x0000001318057227 */ /* 0x000fe200078e00ff */
[----:B0-----:R-:W-:-:S03]  /*a310*/  IABS R18, R25 ;  /* 0x0000001900127213 */ /* 0x001fc60000000000 */
[----:B-1----:R-:W-:Y:S02]  /*a320*/  IMAD.MOV.U32 R0, RZ, RZ, R8 ;  /* 0x000000ffff007224 */ /* 0x002fe400078e0008 */
[----:B------:R-:W-:Y:S02]  /*a330*/  IMAD.MOV R7, RZ, RZ, -R7 ;  /* 0x000000ffff077224 */ /* 0x000fe400078e0a07 */
[----:B------:R-:W-:Y:S02]  /*a340*/  @!P5 IMAD.MOV R0, RZ, RZ, -R0 ;  /* 0x000000ffff00d224 */ /* 0x000fe400078e0a00 */
[C---:B------:R-:W-:Y:S02]  /*a350*/  IMAD R16, R9.reuse, R13, R16 ;  /* 0x0000000d09107224 */ /* 0x040fe400078e0210 */
[----:B------:R-:W-:Y:S01]  /*a360*/  IMAD.MOV R5, RZ, RZ, -R5 ;  /* 0x000000ffff057224 */ /* 0x000fe200078e0a05 */
[----:B------:R0:W-:Y:S01]  /*a370*/  STL [R1+0x4], R0 ;  /* 0x0000040001007387 */ /* 0x0001e20000100800 */
[C---:B------:R-:W-:Y:S01]  /*a380*/  IMAD R17, R9.reuse, R7, R17 ;  /* 0x0000000709117224 */ /* 0x040fe200078e0211 */
[C---:B------:R-:W-:Y:S01]  /*a390*/  ISETP.GT.U32.AND P5, PT, R9.reuse, R16, PT ;  /* 0x000000100900720c */ /* 0x040fe20003fa4070 */
[----:B------:R-:W-:Y:S01]  /*a3a0*/  @!P2 IMAD.IADD R14, R14, 0x1, -R9 ;  /* 0x000000010e0ea824 */ /* 0x000fe200078e0a09 */
[----:B------:R-:W-:Y:S01]  /*a3b0*/  ISETP.GE.AND P2, PT, R6, RZ, PT ;  /* 0x000000ff0600720c */ /* 0x000fe20003f46270 */
[----:B------:R-:W-:-:S02]  /*a3c0*/  IMAD R19, R9, R5, R19 ;  /* 0x0000000509137224 */ /* 0x000fc400078e0213 */
[----:B------:R-:W-:Y:S02]  /*a3d0*/  @!P3 IMAD.MOV R14, RZ, RZ, -R14 ;  /* 0x000000ffff0eb224 */ /* 0x000fe400078e0a0e */
[--C-:B------:R-:W-:Y:S01]  /*a3e0*/  @!P4 IMAD.IADD R15, R15, 0x1, -R9.reuse ;  /* 0x000000010f0fc824 */ /* 0x100fe200078e0a09 */
[C---:B------:R-:W-:Y:S01]  /*a3f0*/  ISETP.GT.U32.AND P3, PT, R9.reuse, R19, PT ;  /* 0x000000130900720c */ /* 0x040fe20003f64070 */
[----:B0-----:R-:W-:Y:S02]  /*a400*/  IMAD.MOV.U32 R0, RZ, RZ, R2 ;  /* 0x000000ffff007224 */ /* 0x001fe400078e0002 */
[----:B------:R-:W-:Y:S01]  /*a410*/  VIADD R10, R4, 0x16 ;  /* 0x00000016040a7836 */ /* 0x000fe20000000000 */
[C---:B------:R-:W-:Y:S01]  /*a420*/  ISETP.GT.U32.AND P4, PT, R9.reuse, R15, PT ;  /* 0x0000000f0900720c */ /* 0x040fe20003f84070 */
[----:B------:R-:W-:Y:S01]  /*a430*/  @!P0 IMAD.MOV R0, RZ, RZ, -R0 ;  /* 0x000000ffff008224 */ /* 0x000fe200078e0a00 */
[----:B------:R-:W-:Y:S01]  /*a440*/  ISETP.GT.U32.AND P0, PT, R9, R17, PT ;  /* 0x000000110900720c */ /* 0x000fe20003f04070 */
[----:B------:R-:W-:-:S02]  /*a450*/  @!P5 IMAD.IADD R16, R16, 0x1, -R9 ;  /* 0x000000011010d824 */ /* 0x000fc400078e0a09 */
[C---:B------:R-:W-:Y:S01]  /*a460*/  VIADD R8, R4.reuse, 0x14 ;  /* 0x0000001404087836 */ /* 0x040fe20000000000 */
[----:B------:R-:W-:Y:S01]  /*a470*/  STL [R1+0x242c], R0 ;  /* 0x00242c0001007387 */ /* 0x000fe20000100800 */
[C---:B------:R-:W-:Y:S01]  /*a480*/  VIADD R12, R4.reuse, 0x12 ;  /* 0x00000012040c7836 */ /* 0x040fe20000000000 */
[----:B------:R-:W-:Y:S01]  /*a490*/  ISETP.GT.U32.AND P5, PT, R9, R16, PT ;  /* 0x000000100900720c */ /* 0x000fe20003fa4070 */
[--C-:B------:R-:W-:Y:S01]  /*a4a0*/  @!P3 IMAD.IADD R19, R19, 0x1, -R9.reuse ;  /* 0x000000011313b824 */ /* 0x100fe200078e0a09 */
[----:B------:R-:W-:Y:S01]  /*a4b0*/  STL [R1+0x2430], R14 ;  /* 0x0024300e01007387 */ /* 0x000fe20000100800 */
[----:B------:R-:W-:Y:S02]  /*a4c0*/  VIADD R11, R4, 0xe ;  /* 0x0000000e040b7836 */ /* 0x000fe40000000000 */
[--C-:B------:R-:W-:Y:S01]  /*a4d0*/  @!P4 IMAD.IADD R15, R15, 0x1, -R9.reuse ;  /* 0x000000010f0fc824 */ /* 0x100fe200078e0a09 */
[----:B------:R-:W-:Y:S01]  /*a4e0*/  ISETP.GT.U32.AND P3, PT, R9, R19, PT ;  /* 0x000000130900720c */ /* 0x000fe20003f64070 */
[----:B------:R-:W-:Y:S01]  /*a4f0*/  @!P0 IMAD.IADD R17, R17, 0x1, -R9 ;  /* 0x0000000111118824 */ /* 0x000fe200078e0a09 */
[----:B------:R-:W-:Y:S01]  /*a500*/  ISETP.GE.AND P4, PT, R3, RZ, PT ;  /* 0x000000ff0300720c */ /* 0x000fe20003f86270 */
[----:B------:R-:W-:-:S02]  /*a510*/  @!P6 IMAD.MOV R15, RZ, RZ, -R15 ;  /* 0x000000ffff0fe224 */ /* 0x000fc400078e0a0f */
[----:B------:R-:W-:Y:S01]  /*a520*/  VIADD R6, R4, 0x20 ;  /* 0x0000002004067836 */ /* 0x000fe20000000000 */
[----:B------:R-:W-:Y:S01]  /*a530*/  ISETP.GT.U32.AND P0, PT, R9, R17, PT ;  /* 0x000000110900720c */ /* 0x000fe20003f04070 */
[--C-:B------:R-:W-:Y:S01]  /*a540*/  @!P5 IMAD.IADD R16, R16, 0x1, -R9.reuse ;  /* 0x000000011010d824 */ /* 0x100fe200078e0a09 */
[----:B------:R-:W-:Y:S01]  /*a550*/  STL [R1+0x2434], R15 ;  /* 0x0024340f01007387 */ /* 0x000fe20000100800 */
[----:B------:R-:W-:Y:S01]  /*a560*/  VIADD R2, R4, 0x1e ;  /* 0x0000001e04027836 */ /* 0x000fe20000000000 */
[----:B------:R-:W-:Y:S01]  /*a570*/  IABS R20, R6 ;  /* 0x0000000600147213 */ /* 0x000fe20000000000 */
[----:B------:R-:W-:Y:S01]  /*a580*/  @!P1 IMAD.MOV R16, RZ, RZ, -R16 ;  /* 0x000000ffff109224 */ /* 0x000fe200078e0a10 */
[----:B------:R-:W-:Y:S01]  /*a590*/  ISETP.GE.AND P5, PT, R6, RZ, PT ;  /* 0x000000ff0600720c */ /* 0x000fe20003fa6270 */
[----:B------:R-:W-:Y:S01]  /*a5a0*/  @!P3 IMAD.IADD R19, R19, 0x1, -R9 ;  /* 0x000000011313b824 */ /* 0x000fe200078e0a09 */
[----:B------:R-:W-:Y:S01]  /*a5b0*/  IABS R21, R2 ;  /* 0x0000000200157213 */ /* 0x000fe20000000000 */
[----:B------:R-:W-:Y:S01]  /*a5c0*/  IMAD.HI.U32 R5, R24, R20, RZ ;  /* 0x0000001418057227 */ /* 0x000fe200078e00ff */
[----:B------:R-:W-:Y:S01]  /*a5d0*/  STL [R1+0x2438], R16 ;  /* 0x0024381001007387 */ /* 0x000fe20000100800 */
[----:B------:R-:W-:-:S02]  /*a5e0*/  ISETP.GE.AND P6, PT, R2, RZ, PT ;  /* 0x000000ff0200720c */ /* 0x000fc40003fc6270 */
[----:B------:R-:W-:Y:S01]  /*a5f0*/  @!P0 IMAD.IADD R17, R17, 0x1, -R9 ;  /* 0x0000000111118824 */ /* 0x000fe200078e0a09 */
[----:B------:R0:W-:Y:S01]  /*a600*/  STL [R1+0x58], R10 ;  /* 0x0000580a01007387 */ /* 0x0001e20000100800 */
[----:B------:R-:W-:Y:S01]  /*a610*/  @!P4 IMAD.MOV R19, RZ, RZ, -R19 ;  /* 0x000000ffff13c224 */ /* 0x000fe200078e0a13 */
[----:B------:R-:W-:Y:S01]  /*a620*/  IABS R2, R10 ;  /* 0x0000000a00027213 */ /* 0x000fe20000000000 */
[----:B------:R-:W-:Y:S01]  /*a630*/  @!P2 IMAD.MOV R17, RZ, RZ, -R17 ;  /* 0x000000ffff11a224 */ /* 0x000fe200078e0a11 */
[----:B------:R-:W-:Y:S01]  /*a640*/  STL [R1+0x60], R8 ;  /* 0x0000600801007387 */ /* 0x000fe20000100800 */
[----:B------:R-:W-:Y:S02]  /*a650*/  IMAD.MOV R5, RZ, RZ, -R5 ;  /* 0x000000ffff057224 */ /* 0x000fe400078e0a05 */
[----:B------:R-:W-:Y:S01]  /*a660*/  VIADD R7, R4, 0x1a ;  /* 0x0000001a04077836 */ /* 0x000fe20000000000 */
[----:B------:R-:W-:Y:S01]  /*a670*/  STL [R1+0x243c], R17 ;  /* 0x00243c1101007387 */ /* 0x000fe20000100800 */
[----:B------:R-:W-:-:S02]  /*a680*/  IMAD R20, R9, R5, R20 ;  /* 0x0000000509147224 */ /* 0x000fc400078e0214 */
[----:B------:R-:W-:Y:S01]  /*a690*/  IMAD.HI.U32 R5, R24, R21, RZ ;  /* 0x0000001518057227 */ /* 0x000fe200078e00ff */
[----:B------:R-:W-:Y:S01]  /*a6a0*/  STL [R1+0x50], R12 ;  /* 0x0000500c01007387 */ /* 0x000fe20000100800 */
[----:B------:R-:W-:Y:S02]  /*a6b0*/  IABS R23, R7 ;  /* 0x0000000700177213 */ /* 0x000fe40000000000 */
[----:B------:R-:W-:Y:S01]  /*a6c0*/  IMAD.MOV R5, RZ, RZ, -R5 ;  /* 0x000000ffff057224 */ /* 0x000fe200078e0a05 */
[----:B------:R-:W-:Y:S01]  /*a6d0*/  STL [R1+0x40], R11 ;  /* 0x0000400b01007387 */ /* 0x000fe20000100800 */
[C---:B------:R-:W-:Y:S01]  /*a6e0*/  ISETP.GT.U32.AND P1, PT, R9.reuse, R20, PT ;  /* 0x000000140900720c */ /* 0x040fe20003f24070 */
[----:B------:R-:W-:Y:S02]  /*a6f0*/  VIADD R3, R4, 0x1c ;  /* 0x0000001c04037836 */ /* 0x000fe40000000000 */
[----:B------:R1:W-:Y:S01]  /*a700*/  STL [R1+0x2440], R19 ;  /* 0x0024401301007387 */ /* 0x0003e20000100800 */
[----:B------:R-:W-:-:S02]  /*a710*/  IMAD R21, R9, R5, R21 ;  /* 0x0000000509157224 */ /* 0x000fc400078e0215 */
[----:B------:R-:W-:Y:S01]  /*a720*/  IABS R22, R3 ;  /* 0x0000000300167213 */ /* 0x000fe20000000000 */
[C---:B0-----:R-:W-:Y:S01]  /*a730*/  IMAD.HI.U32 R10, R24.reuse, R23, RZ ;  /* 0x00000017180a7227 */ /* 0x041fe200078e00ff */
[----:B------:R-:W-:Y:S02]  /*a740*/  ISETP.GE.AND P0, PT, R3, RZ, PT ;  /* 0x000000ff0300720c */ /* 0x000fe40003f06270 */
[----:B------:R-:W-:Y:S01]  /*a750*/  ISETP.GT.U32.AND P3, PT, R9, R21, PT ;  /* 0x000000150900720c */ /* 0x000fe20003f64070 */
[----:B------:R-:W-:Y:S01]  /*a760*/  IMAD.HI.U32 R6, R24, R22, RZ ;  /* 0x0000001618067227 */ /* 0x000fe200078e00ff */
[----:B------:R-:W-:Y:S01]  /*a770*/  IABS R3, R8 ;  /* 0x0000000800037213 */ /* 0x000fe20000000000 */
[----:B-1----:R-:W2:Y:S02]  /*a780*/  LDL.LU R19, [R1+0x58] ;  /* 0x0000580001137983 */ /* 0x002ea40000300800 */
[----:B------:R-:W-:Y:S02]  /*a790*/  @!P1 IMAD.IADD R20, R20, 0x1, -R9 ;  /* 0x0000000114149824 */ /* 0x000fe400078e0a09 */
[----:B------:R-:W-:-:S02]  /*a7a0*/  IMAD.MOV R10, RZ, RZ, -R10 ;  /* 0x000000ffff0a7224 */ /* 0x000fc400078e0a0a */
[----:B------:R-:W-:Y:S02]  /*a7b0*/  IMAD.MOV R6, RZ, RZ, -R6 ;  /* 0x000000ffff067224 */ /* 0x000fe400078e0a06 */
[----:B------:R-:W-:Y:S02]  /*a7c0*/  IMAD R23, R9, R10, R23 ;  /* 0x0000000a09177224 */ /* 0x000fe400078e0217 */
[----:B------:R-:W-:Y:S01]  /*a7d0*/  @!P3 IMAD.IADD R21, R21, 0x1, -R9 ;  /* 0x000000011515b824 */ /* 0x000fe200078e0a09 */
[C---:B------:R-:W-:Y:S01]  /*a7e0*/  ISETP.GT.U32.AND P3, PT, R9.reuse, R20, PT ;  /* 0x000000140900720c */ /* 0x040fe20003f64070 */
[C---:B------:R-:W-:Y:S02]  /*a7f0*/  IMAD R22, R9.reuse, R6, R22 ;  /* 0x0000000609167224 */ /* 0x040fe400078e0216 */
[C---:B------:R-:W-:Y:S01]  /*a800*/  IMAD.HI.U32 R6, R24.reuse, R2, RZ ;  /* 0x0000000218067227 */ /* 0x040fe200078e00ff */
[C---:B------:R-:W-:Y:S02]  /*a810*/  ISETP.GT.U32.AND P2, PT, R9.reuse, R21, PT ;  /* 0x000000150900720c */ /* 0x040fe40003f44070 */
[----:B------:R-:W-:Y:S01]  /*a820*/  ISETP.GT.U32.AND P1, PT, R9, R22, PT ;  /* 0x000000160900720c */ /* 0x000fe20003f24070 */
[----:B------:R-:W-:-:S04]  /*a830*/  IMAD.HI.U32 R5, R24, R3, RZ ;  /* 0x0000000318057227 */ /* 0x000fc800078e00ff */
[----:B------:R-:W-:-:S04]  /*a840*/  IMAD.HI.U32 R8, R24, R18, RZ ;  /* 0x0000001218087227 */ /* 0x000fc800078e00ff */
[--C-:B------:R-:W-:Y:S01]  /*a850*/  @!P3 IMAD.IADD R20, R20, 0x1, -R9.reuse ;  /* 0x000000011414b824 */ /* 0x100fe200078e0a09 */
[C---:B------:R-:W-:Y:S01]  /*a860*/  ISETP.GT.U32.AND P3, PT, R9.reuse, R23, PT ;  /* 0x000000170900720c */ /* 0x040fe20003f64070 */
[----:B------:R-:W-:Y:S02]  /*a870*/  IMAD.MOV R6, RZ, RZ, -R6 ;  /* 0x000000ffff067224 */ /* 0x000fe400078e0a06 */
[----:B------:R-:W-:Y:S02]  /*a880*/  @!P1 IMAD.IADD R22, R22, 0x1, -R9 ;  /* 0x0000000116169824 */ /* 0x000fe400078e0a09 */
[----:B------:R-:W-:Y:S02]  /*a890*/  IMAD.MOV R5, RZ, RZ, -R5 ;  /* 0x000000ffff057224 */ /* 0x000fe400078e0a05 */
[----:B------:R-:W-:Y:S01]  /*a8a0*/  VIADD R0, R4, 0x10 ;  /* 0x0000001004007836 */ /* 0x000fe20000000000 */
[----:B------:R-:W-:Y:S01]  /*a8b0*/  ISETP.GT.U32.AND P1, PT, R9, R22, PT ;  /* 0x000000160900720c */ /* 0x000fe20003f24070 */
[----:B------:R-:W-:-:S02]  /*a8c0*/  IMAD.MOV R8, RZ, RZ, -R8 ;  /* 0x000000ffff087224 */ /* 0x000fc400078e0a08 */
[----:B------:R-:W-:Y:S01]  /*a8d0*/  IMAD R2, R9, R6, R2 ;  /* 0x0000000609027224 */ /* 0x000fe200078e0202 */
[----:B------:R-:W-:Y:S01]  /*a8e0*/  IABS R6, R0 ;  /* 0x0000000000067213 */ /* 0x000fe20000000000 */
[----:B------:R-:W-:Y:S02]  /*a8f0*/  @!P3 IMAD.IADD R23, R23, 0x1, -R9 ;  /* 0x000000011717b824 */ /* 0x000fe400078e0a09 */
[C---:B------:R-:W-:Y:S01]  /*a900*/  IMAD R3, R9.reuse, R5, R3 ;  /* 0x0000000509037224 */ /* 0x040fe200078e0203 */
[----:B------:R-:W-:Y:S01]  /*a910*/  IABS R5, R12 ;  /* 0x0000000c00057213 */ /* 0x000fe20000000000 */
[C---:B------:R-:W-:Y:S01]  /*a920*/  IMAD R18, R9.reuse, R8, R18 ;  /* 0x0000000809127224 */ /* 0x040fe200078e0212 */
[C---:B------:R-:W-:Y:S01]  /*a930*/  ISETP.GT.U32.AND P4, PT, R9.reuse, R23, PT ;  /* 0x000000170900720c */ /* 0x040fe20003f84070 */
[----:B------:R-:W-:Y:S01]  /*a940*/  IMAD.HI.U32 R12, R24, R6, RZ ;  /* 0x00000006180c7227 */ /* 0x000fe200078e00ff */
[----:B------:R-:W-:Y:S02]  /*a950*/  IABS R8, R29 ;  /* 0x0000001d00087213 */ /* 0x000fe40000000000 */
[C---:B------:R-:W-:Y:S01]  /*a960*/  ISETP.GT.U32.AND P3, PT, R9.reuse, R2, PT ;  /* 0x000000020900720c */ /* 0x040fe20003f64070 */
[----:B------:R-:W-:Y:S01]  /*a970*/  @!P1 IMAD.IADD R22, R22, 0x1, -R9 ;  /* 0x0000000116169824 */ /* 0x000fe200078e0a09 */
[----:B------:R-:W-:Y:S01]  /*a980*/  ISETP.GT.U32.AND P1, PT, R9, R18, PT ;  /* 0x000000120900720c */ /* 0x000fe20003f24070 */
[----:B------:R-:W-:-:S02]  /*a990*/  IMAD.MOV R12, RZ, RZ, -R12 ;  /* 0x000000ffff0c7224 */ /* 0x000fc400078e0a0c */
[C---:B------:R-:W-:Y:S02]  /*a9a0*/  VIADD R16, R4.reuse, 0x6 ;  /* 0x0000000604107836 */ /* 0x040fe40000000000 */
[----:B------:R-:W-:Y:S02]  /*a9b0*/  VIADD R15, R4, 0x4 ;  /* 0x00000004040f7836 */ /* 0x000fe40000000000 */
[----:B------:R-:W-:Y:S01]  /*a9c0*/  @!P4 IMAD.IADD R23, R23, 0x1, -R9 ;  /* 0x000000011717c824 */ /* 0x000fe200078e0a09 */
[C---:B------:R-:W-:Y:S01]  /*a9d0*/  ISETP.GT.U32.AND P4, PT, R9.reuse, R3, PT ;  /* 0x000000030900720c */ /* 0x040fe20003f84070 */
[----:B------:R-:W-:Y:S02]  /*a9e0*/  IMAD R6, R9, R12, R6 ;  /* 0x0000000c09067224 */ /* 0x000fe400078e0206 */
[----:B------:R-:W-:-:S04]  /*a9f0*/  IMAD.HI.U32 R10, R24, R8, RZ ;  /* 0x00000008180a7227 */ /* 0x000fc800078e00ff */
[--C-:B------:R-:W-:Y:S02]  /*aa00*/  @!P1 IMAD.IADD R18, R18, 0x1, -R9.reuse ;  /* 0x0000000112129824 */ /* 0x100fe400078e0a09 */
[C---:B------:R-:W-:Y:S02]  /*aa10*/  VIADD R28, R4.reuse, 0xa ;  /* 0x0000000a041c7836 */ /* 0x040fe40000000000 */
[C---:B------:R-:W-:Y:S02]  /*aa20*/  VIADD R17, R4.reuse, 0x8 ;  /* 0x0000000804117836 */ /* 0x040fe40000000000 */
[----:B------:R-:W-:Y:S01]  /*aa30*/  @!P4 IMAD.IADD R3, R3, 0x1, -R9 ;  /* 0x000000010303c824 */ /* 0x000fe200078e0a09 */
[C---:B------:R-:W-:Y:S01]  /*aa40*/  ISETP.GT.U32.AND P4, PT, R9.reuse, R6, PT ;  /* 0x000000060900720c */ /* 0x040fe20003f84070 */
[----:B------:R-:W-:Y:S01]  /*aa50*/  IMAD.MOV R10, RZ, RZ, -R10 ;  /* 0x000000ffff0a7224 */ /* 0x000fe200078e0a0a */
[----:B------:R-:W-:Y:S01]  /*aa60*/  ISETP.GT.U32.AND P1, PT, R9, R18, PT ;  /* 0x000000120900720c */ /* 0x000fe20003f24070 */
[----:B------:R-:W-:-:S02]  /*aa70*/  VIADD R14, R4, 0x2 ;  /* 0x00000002040e7836 */ /* 0x000fc40000000000 */
[----:B------:R-:W-:Y:S01]  /*aa80*/  IMAD R8, R9, R10, R8 ;  /* 0x0000000a09087224 */ /* 0x000fe200078e0208 */
[----:B------:R-:W-:Y:S01]  /*aa90*/  IABS R4, R16 ;  /* 0x0000001000047213 */ /* 0x000fe20000000000 */
[--C-:B------:R-:W-:Y:S01]  /*aaa0*/  @!P2 IMAD.IADD R21, R21, 0x1, -R9.reuse ;  /* 0x000000011515a824 */ /* 0x100fe200078e0a09 */
[----:B------:R-:W-:Y:S01]  /*aab0*/  IABS R12, R15 ;  /* 0x0000000f000c7213 */ /* 0x000fe20000000000 */
[----:B------:R-:W-:Y:S01]  /*aac0*/  @!P3 IMAD.IADD R2, R2, 0x1, -R9 ;  /* 0x000000010202b824 */ /* 0x000fe200078e0a09 */
[----:B------:R-:W-:Y:S01]  /*aad0*/  ISETP.GE.AND P2, PT, R7, RZ, PT ;  /* 0x000000ff0700720c */ /* 0x000fe20003f46270 */
[----:B------:R-:W-:Y:S01]  /*aae0*/  IMAD.HI.U32 R13, R24, R5, RZ ;  /* 0x00000005180d7227 */ /* 0x000fe200078e00ff */
[----:B------:R-:W-:-:S03]  /*aaf0*/  IABS R7, R11 ;  /* 0x0000000b00077213 */ /* 0x000fc60000000000 */
[--C-:B------:R-:W-:Y:S01]  /*ab00*/  @!P4 IMAD.IADD R6, R6, 0x1, -R9.reuse ;  /* 0x000000010606c824 */ /* 0x100fe200078e0a09 */
[----:B------:R-:W-:Y:S01]  /*ab10*/  ISETP.GT.U32.AND P4, PT, R9, R8, PT ;  /* 0x000000080900720c */ /* 0x000fe20003f84070 */
[----:B------:R-:W-:Y:S01]  /*ab20*/  @!P1 IMAD.IADD R18, R18, 0x1, -R9 ;  /* 0x0000000112129824 */ /* 0x000fe200078e0a09 */
[----:B------:R-:W-:Y:S01]  /*ab30*/  ISETP.GE.AND P1, PT, R25, RZ, PT ;  /* 0x000000ff1900720c */ /* 0x000fe20003f26270 */
[----:B------:R-:W-:-:S04]  /*ab40*/  IMAD.HI.U32 R25, R24, R4, RZ ;  /* 0x0000000418197227 */ /* 0x000fc800078e00ff */
[----:B------:R-:W-:-:S04]  /*ab50*/  IMAD.HI.U32 R26, R24, R12, RZ ;  /* 0x0000000c181a7227 */ /* 0x000fc800078e00ff */
[----:B------:R-:W-:Y:S02]  /*ab60*/  IMAD.MOV R25, RZ, RZ, -R25 ;  /* 0x000000ffff197224 */ /* 0x000fe400078e0a19 */
[----:B------:R-:W-:Y:S02]  /*ab70*/  IMAD.MOV R26, RZ, RZ, -R26 ;  /* 0x000000ffff1a7224 */ /* 0x000fe400078e0a1a */
[----:B------:R-:W-:Y:S02]  /*ab80*/  @!P4 IMAD.IADD R8, R8, 0x1, -R9 ;  /* 0x000000010808c824 */ /* 0x000fe400078e0a09 */
[C---:B------:R-:W-:Y:S02]  /*ab90*/  IMAD R4, R9.reuse, R25, R4 ;  /* 0x0000001909047224 */ /* 0x040fe400078e0204 */
[----:B------:R-:W-:Y:S01]  /*aba0*/  IMAD R12, R9, R26, R12 ;  /* 0x0000001a090c7224 */ /* 0x000fe200078e020c */
[----:B--2---:R-:W-:Y:S02]  /*abb0*/  ISETP.GE.AND P4, PT, R19, RZ, PT ;  /* 0x000000ff1300720c */ /* 0x004fe40003f86270 */
[----:B------:R-:W2:Y:S04]  /*abc0*/  LDL.LU R19, [R1+0x40] ;  /* 0x0000400001137983 */ /* 0x000ea80000300800 */
[----:B------:R-:W3:Y:S04]  /*abd0*/  LDL.LU R25, [R1+0x50] ;  /* 0x0000500001197983 */ /* 0x000ee80000300800 */
[----:B------:R-:W5:Y:S01]  /*abe0*/  LDL.LU R26, [R1+0x60] ;  /* 0x00006000011a7983 */ /* 0x000f620000300800 */
[----:B------:R-:W-:Y:S01]  /*abf0*/  ISETP.GT.U32.AND P3, PT, R9, R2, PT ;  /* 0x000000020900720c */ /* 0x000fe20003f64070 */
[----:B------:R-:W-:-:S04]  /*ac00*/  IMAD.MOV R13, RZ, RZ, -R13 ;  /* 0x000000ffff0d7224 */ /* 0x000fc800078e0a0d */
[----:B------:R-:W-:Y:S02]  /*ac10*/  IMAD R5, R9, R13, R5 ;  /* 0x0000000d09057224 */ /* 0x000fe400078e0205 */
[----:B------:R-:W-:-:S06]  /*ac20*/  IMAD.HI.U32 R11, R24, R7, RZ ;  /* 0x00000007180b7227 */ /* 0x000fcc00078e00ff */
[----:B------:R-:W-:Y:S01]  /*ac30*/  @!P3 IMAD.IADD R2, R2, 0x1, -R9 ;  /* 0x000000010202b824 */ /* 0x000fe200078e0a09 */
[----:B------:R-:W-:Y:S01]  /*ac40*/  ISETP.GT.U32.AND P3, PT, R9, R5, PT ;  /* 0x000000050900720c */ /* 0x000fe20003f64070 */
[----:B------:R-:W-:Y:S01]  /*ac50*/  IMAD.MOV R11, RZ, RZ, -R11 ;  /* 0x000000ffff0b7224 */ /* 0x000fe200078e0a0b */
[----:B------:R-:W-:-:S03]  /*ac60*/  IABS R10, R28 ;  /* 0x0000001c000a7213 */ /* 0x000fc60000000000 */
[----:B------:R-:W-:Y:S02]  /*ac70*/  IMAD R7, R9, R11, R7 ;  /* 0x0000000b09077224 */ /* 0x000fe400078e0207 */
[----:B------:R-:W-:-:S06]  /*ac80*/  IMAD.HI.U32 R13, R24, R10, RZ ;  /* 0x0000000a180d7227 */ /* 0x000fcc00078e00ff */
[----:B------:R-:W-:Y:S01]  /*ac90*/  @!P3 IMAD.IADD R5, R5, 0x1, -R9 ;  /* 0x000000010505b824 */ /* 0x000fe200078e0a09 */
[----:B------:R-:W-:Y:S01]  /*aca0*/  ISETP.GT.U32.AND P3, PT, R9, R7, PT ;  /* 0x000000070900720c */ /* 0x000fe20003f64070 */
[----:B------:R-:W-:-:S04]  /*acb0*/  IMAD.MOV R13, RZ, RZ, -R13 ;  /* 0x000000ffff0d7224 */ /* 0x000fc800078e0a0d */
[----:B------:R-:W-:-:S08]  /*acc0*/  IMAD R10, R9, R13, R10 ;  /* 0x0000000d090a7224 */ /* 0x000fd000078e020a */
[----:B------:R-:W-:Y:S01]  /*acd0*/  @!P3 IMAD.IADD R7, R7, 0x1, -R9 ;  /* 0x000000010707b824 */ /* 0x000fe200078e0a09 */
[----:B------:R-:W-:Y:S01]  /*ace0*/  ISETP.GT.U32.AND P3, PT, R9, R10, PT ;  /* 0x0000000a0900720c */ /* 0x000fe20003f64070 */
[----:B------:R-:W-:-:S12]  /*acf0*/  @!P1 IMAD.MOV R18, RZ, RZ, -R18 ;  /* 0x000000ffff129224 */ /* 0x000fd800078e0a12 */
[----:B------:R-:W-:-:S05]  /*ad00*/  @!P3 IMAD.IADD R10, R10, 0x1, -R9 ;  /* 0x000000010a0ab824 */ /* 0x000fca00078e0a09 */
[----:B------:R-:W-:Y:S02]  /*ad10*/  ISETP.GT.U32.AND P1, PT, R9, R10, PT ;  /* 0x0000000a0900720c */ /* 0x000fe40003f24070 */
[----:B------:R-:W-:-:S11]  /*ad20*/  IABS R11, R17 ;  /* 0x00000011000b7213 */ /* 0x000fd60000000000 */
[----:B------:R-:W-:Y:S01]  /*ad30*/  @!P1 IMAD.IADD R10, R10, 0x1, -R9 ;  /* 0x000000010a0a9824 */ /* 0x000fe200078e0a09 */
[----:B------:R-:W-:Y:S02]  /*ad40*/  ISETP.GE.AND P1, PT, R0, RZ, PT ;  /* 0x000000ff0000720c */ /* 0x000fe40003f26270 */
[----:B------:R-:W0:Y:S01]  /*ad50*/  S2R R0, SR_TID.X ;  /* 0x0000000000007919 */ /* 0x000e220000002100 */
[----:B------:R-:W-:Y:S01]  /*ad60*/  IMAD.HI.U32 R13, R24, R11, RZ ;  /* 0x0000000b180d7227 */ /* 0x000fe200078e00ff */
[----:B------:R-:W-:-:S03]  /*ad70*/  ISETP.GT.U32.AND P3, PT, R9, R3, PT ;  /* 0x000000030900720c */ /* 0x000fc60003f64070 */
[----:B------:R-:W-:Y:S02]  /*ad80*/  IMAD.MOV R13, RZ, RZ, -R13 ;  /* 0x000000ffff0d7224 */ /* 0x000fe400078e0a0d */
[----:B------:R-:W-:Y:S02]  /*ad90*/  @!P0 IMAD.MOV R22, RZ, RZ, -R22 ;  /* 0x000000ffff168224 */ /* 0x000fe400078e0a16 */
[C---:B------:R-:W-:Y:S01]  /*ada0*/  IMAD R11, R9.reuse, R13, R11 ;  /* 0x0000000d090b7224 */ /* 0x040fe200078e020b */
[C---:B------:R-:W-:Y:S01]  /*adb0*/  ISETP.GT.U32.AND P0, PT, R9.reuse, R6, PT ;  /* 0x000000060900720c */ /* 0x040fe20003f04070 */
[----:B------:R-:W-:Y:S01]  /*adc0*/  @!P2 IMAD.MOV R23, RZ, RZ, -R23 ;  /* 0x000000ffff17a224 */ /* 0x000fe200078e0a17 */
[C---:B------:R-:W-:Y:S01]  /*add0*/  ISETP.GT.U32.AND P2, PT, R9.reuse, R7, PT ;  /* 0x000000070900720c */ /* 0x040fe20003f44070 */
[----:B------:R-:W-:Y:S01]  /*ade0*/  @!P4 IMAD.MOV R2, RZ, RZ, -R2 ;  /* 0x000000ffff02c224 */ /* 0x000fe200078e0a02 */
[----:B------:R-:W-:Y:S02]  /*adf0*/  IABS R27, R14 ;  /* 0x0000000e001b7213 */ /* 0x000fe40000000000 */
[----:B------:R-:W-:Y:S01]  /*ae00*/  ISETP.GT.U32.AND P4, PT, R9, R11, PT ;  /* 0x0000000b0900720c */ /* 0x000fe20003f84070 */
[----:B------:R-:W-:Y:S01]  /*ae10*/  @!P3 IMAD.IADD R3, R3, 0x1, -R9 ;  /* 0x000000010303b824 */ /* 0x000fe200078e0a09 */
[----:B------:R-:W-:Y:S01]  /*ae20*/  ISETP.GT.U32.AND P3, PT, R9, R4, PT ;  /* 0x000000040900720c */ /* 0x000fe20003f64070 */
[----:B------:R-:W-:-:S04]  /*ae30*/  IMAD.HI.U32 R24, R24, R27, RZ ;  /* 0x0000001b18187227 */ /* 0x000fc800078e00ff */
[----:B------:R-:W-:Y:S01]  /*ae40*/  @!P5 IMAD.MOV R20, RZ, RZ, -R20 ;  /* 0x000000ffff14d224 */ /* 0x000fe200078e0a14 */
[----:B------:R-:W-:Y:S01]  /*ae50*/  ISETP.GT.U32.AND P5, PT, R9, R5, PT ;  /* 0x000000050900720c */ /* 0x000fe20003fa4070 */
[----:B------:R-:W-:Y:S02]  /*ae60*/  IMAD.MOV R13, RZ, RZ, -R24 ;  /* 0x000000ffff0d7224 */ /* 0x000fe400078e0a18 */
[--C-:B------:R-:W-:Y:S02]  /*ae70*/  @!P0 IMAD.IADD R6, R6, 0x1, -R9.reuse ;  /* 0x0000000106068824 */ /* 0x100fe400078e0a09 */
[--C-:B------:R-:W-:Y:S01]  /*ae80*/  @!P2 IMAD.IADD R7, R7, 0x1, -R9.reuse ;  /* 0x000000010707a824 */ /* 0x100fe200078e0a09 */
[----:B0-----:R-:W-:Y:S01]  /*ae90*/  SHF.R.S32.HI R24, RZ, 0x2, R0 ;  /* 0x00000002ff187819 */ /* 0x001fe20000011400 */
[----:B------:R-:W-:Y:S02]  /*aea0*/  @!P4 IMAD.IADD R11, R11, 0x1, -R9 ;  /* 0x000000010b0bc824 */ /* 0x000fe400078e0a09 */
[----:B------:R-:W-:Y:S01]  /*aeb0*/  @!P6 IMAD.MOV R21, RZ, RZ, -R21 ;  /* 0x000000ffff15e224 */ /* 0x000fe200078e0a15 */
[----:B------:R-:W-:-:S02]  /*aec0*/  SGXT R24, R24, 0x1 ;  /* 0x000000011818781a */ /* 0x000fc40000000200 */
[----:B------:R-:W-:Y:S01]  /*aed0*/  ISETP.GT.U32.AND P6, PT, R9, R8, PT ;  /* 0x000000080900720c */ /* 0x000fe20003fc4070 */
[--C-:B------:R-:W-:Y:S01]  /*aee0*/  @!P3 IMAD.IADD R4, R4, 0x1, -R9.reuse ;  /* 0x000000010404b824 */ /* 0x100fe200078e0a09 */
[----:B------:R-:W-:Y:S01]  /*aef0*/  LOP3.LUT R24, R24, 0x90, RZ, 0xc0, !PT ;  /* 0x0000009018187812 */ /* 0x000fe200078ec0ff */
[----:B------:R-:W-:Y:S01]  /*af00*/  @!P5 IMAD.IADD R5, R5, 0x1, -R9 ;  /* 0x000000010505d824 */ /* 0x000fe200078e0a09 */
[----:B------:R-:W-:Y:S01]  /*af10*/  ISETP.GE.AND P3, PT, R29, RZ, PT ;  /* 0x000000ff1d00720c */ /* 0x000fe20003f66270 */
[----:B------:R-:W-:Y:S01]  /*af20*/  STL [R1+0x2444], R20 ;  /* 0x0024441401007387 */ /* 0x000fe20000100800 */
[----:B------:R-:W-:-:S03]  /*af30*/  @!P1 IMAD.MOV R6, RZ, RZ, -R6 ;  /* 0x000000ffff069224 */ /* 0x000fc600078e0a06 */
[----:B------:R-:W-:Y:S04]  /*af40*/  STL [R1+0x2448], R21 ;  /* 0x0024481501007387 */ /* 0x000fe80000100800 */
[----:B------:R-:W-:Y:S04]  /*af50*/  STL [R1+0x244c], R22 ;  /* 0x00244c1601007387 */ /* 0x000fe80000100800 */
[----:B------:R-:W-:Y:S01]  /*af60*/  STL [R1+0x2450], R23 ;  /* 0x0024501701007387 */ /* 0x000fe20000100800 */
[----:B------:R-:W-:-:S03]  /*af70*/  @!P6 IMAD.IADD R8, R8, 0x1, -R9 ;  /* 0x000000010808e824 */ /* 0x000fc600078e0a09 */
[----:B------:R-:W-:Y:S04]  /*af80*/  STL [R1+0x2454], R18 ;  /* 0x0024541201007387 */ /* 0x000fe80000100800 */
[----:B------:R0:W-:Y:S04]  /*af90*/  STL [R1+0x2458], R2 ;  /* 0x0024580201007387 */ /* 0x0001e80000100800 */
[----:B------:R-:W4:Y:S01]  /*afa0*/  LDL.LU R29, [R1+0x24bc] ;  /* 0x0024bc00011d7983 */ /* 0x000f220000300800 */
[----:B------:R-:W-:Y:S02]  /*afb0*/  IMAD R13, R9, R13, R27 ;  /* 0x0000000d090d7224 */ /* 0x000fe400078e021b */
[----:B------:R-:W-:Y:S01]  /*afc0*/  @!P3 IMAD.MOV R8, RZ, RZ, -R8 ;  /* 0x000000ffff08b224 */ /* 0x000fe200078e0a08 */
[----:B--2---:R-:W-:-:S02]  /*afd0*/  ISETP.GE.AND P4, PT, R19, RZ, PT ;  /* 0x000000ff1300720c */ /* 0x004fc40003f86270 */
[----:B---3--:R-:W-:Y:S02]  /*afe0*/  ISETP.GE.AND P2, PT, R25, RZ, PT ;  /* 0x000000ff1900720c */ /* 0x008fe40003f46270 */
[----:B-----5:R-:W-:Y:S01]  /*aff0*/  ISETP.GE.AND P0, PT, R26, RZ, PT ;  /* 0x000000ff1a00720c */ /* 0x020fe20003f06270 */
[----:B------:R-:W-:-:S05]  /*b000*/  IMAD.SHL.U32 R25, R0, 0x20, RZ ;  /* 0x0000002000197824 */ /* 0x000fca00078e00ff */
[----:B------:R-:W-:Y:S01]  /*b010*/  LOP3.LUT R24, R24, 0x260, R25, 0xf8, !PT ;  /* 0x0000026018187812 */ /* 0x000fe200078ef819 */
[----:B------:R-:W-:-:S04]  /*b020*/  IMAD.SHL.U32 R25, R0, 0x2, RZ ;  /* 0x0000000200197824 */ /* 0x000fc800078e00ff */
[----:B------:R-:W-:Y:S01]  /*b030*/  @!P2 IMAD.MOV R5, RZ, RZ, -R5 ;  /* 0x000000ffff05a224 */ /* 0x000fe200078e0a05 */
[----:B------:R-:W-:Y:S01]  /*b040*/  LOP3.LUT R0, R0, 0x1f, RZ, 0xc0, !PT ;  /* 0x0000001f00007812 */ /* 0x000fe200078ec0ff */
[----:B------:R-:W-:Y:S01]  /*b050*/  @!P0 IMAD.MOV R3, RZ, RZ, -R3 ;  /* 0x000000ffff038224 */ /* 0x000fe200078e0a03 */
[----:B0-----:R-:W-:Y:S01]  /*b060*/  LOP3.LUT R2, R24, 0x10, R25, 0x78, !PT ;  /* 0x0000001018027812 */ /* 0x001fe200078e7819 */
[----:B------:R-:W-:-:S03]  /*b070*/  @!P4 IMAD.MOV R7, RZ, RZ, -R7 ;  /* 0x000000ffff07c224 */ /* 0x000fc600078e0a07 */
[----:B------:R-:W-:Y:S01]  /*b080*/  STL [R1+0x245c], R3 ;  /* 0x00245c0301007387 */ /* 0x000fe20000100800 */
[----:B------:R-:W-:-:S03]  /*b090*/  IMAD R0, R0, UR5, RZ ;  /* 0x0000000500007c24 */ /* 0x000fc6000f8e02ff */
[----:B------:R-:W-:Y:S01]  /*b0a0*/  STL [R1+0x2460], R5 ;  /* 0x0024600501007387 */ /* 0x000fe20000100800 */
[----:B------:R-:W-:-:S03]  /*b0b0*/  ISETP.GT.U32.AND P0, PT, R9, R11, PT ;  /* 0x0000000b0900720c */ /* 0x000fc60003f04070 */
[----:B------:R-:W-:Y:S01]  /*b0c0*/  STL [R1+0x2464], R6 ;  /* 0x0024640601007387 */ /* 0x000fe20000100800 */
[----:B------:R-:W-:-:S03]  /*b0d0*/  ISETP.GT.U32.AND P2, PT, R9, R4, PT ;  /* 0x000000040900720c */ /* 0x000fc60003f44070 */
[----:B------:R-:W-:Y:S04]  /*b0e0*/  STL [R1+0x2468], R7 ;  /* 0x0024680701007387 */ /* 0x000fe80000100800 */
[----:B------:R-:W-:Y:S04]  /*b0f0*/  STL [R1+0x10b8], R2 ;  /* 0x0010b80201007387 */ /* 0x000fe80000100800 */
[----:B------:R-:W2:Y:S04]  /*b100*/  LDL.LU R27, [R1+0x68] ;  /* 0x00006800011b7983 */ /* 0x000ea80000300800 */
[----:B------:R-:W3:Y:S04]  /*b110*/  LDL.LU R18, [R1+0x70] ;  /* 0x0000700001127983 */ /* 0x000ee80000300800 */
[----:B------:R-:W5:Y:S04]  /*b120*/  LDL.LU R23, [R1+0x78] ;  /* 0x0000780001177983 */ /* 0x000f680000300800 */
[----:B------:R0:W-:Y:S04]  /*b130*/  STL [R1+0x1f8], R0 ;  /* 0x0001f80001007387 */ /* 0x0001e80000100800 */
[----:B------:R-:W-:Y:S04]  /*b140*/  STL [R1+0x246c], R8 ;  /* 0x00246c0801007387 */ /* 0x000fe80000100800 */
[----:B------:R-:W5:Y:S04]  /*b150*/  LDL.LU R26, [R1+0x1c4] ;  /* 0x0001c400011a7983 */ /* 0x000f680000300800 */
[----:B------:R-:W5:Y:S04]  /*b160*/  LDL.LU R22, [R1+0x1c8] ;  /* 0x0001c80001167983 */ /* 0x000f680000300800 */
[----:B------:R-:W5:Y:S04]  /*b170*/  LDL.LU R21, [R1+0x1cc] ;  /* 0x0001cc0001157983 */ /* 0x000f680000300800 */
[----:B------:R-:W5:Y:S01]  /*b180*/  LDL.LU R20, [R1+0x1d0] ;  /* 0x0001d00001147983 */ /* 0x000f620000300800 */
[----:B------:R-:W-:-:S03]  /*b190*/  ISETP.GE.AND P4, PT, R17, RZ, PT ;  /* 0x000000ff1100720c */ /* 0x000fc60003f86270 */
[----:B------:R-:W5:Y:S01]  /*b1a0*/  LDL.LU R19, [R1+0x90] ;  /* 0x0000900001137983 */ /* 0x000f620000300800 */
[--C-:B------:R-:W-:Y:S01]  /*b1b0*/  @!P0 IMAD.IADD R11, R11, 0x1, -R9.reuse ;  /* 0x000000010b0b8824 */ /* 0x100fe200078e0a09 */
[----:B------:R-:W-:Y:S01]  /*b1c0*/  ISETP.GE.AND P0, PT, R16, RZ, PT ;  /* 0x000000ff1000720c */ /* 0x000fe20003f06270 */
[----:B------:R-:W-:Y:S01]  /*b1d0*/  @!P2 IMAD.IADD R4, R4, 0x1, -R9 ;  /* 0x000000010404a824 */ /* 0x000fe200078e0a09 */
[----:B------:R-:W5:Y:S01]  /*b1e0*/  LDL.LU R17, [R1+0x1a4] ;  /* 0x0001a40001117983 */ /* 0x000f620000300800 */
[----:B------:R-:W-:-:S03]  /*b1f0*/  ISETP.GE.AND P2, PT, R15, RZ, PT ;  /* 0x000000ff0f00720c */ /* 0x000fc60003f46270 */
[----:B------:R-:W5:Y:S04]  /*b200*/  LDL.LU R16, [R1+0x1ac] ;  /* 0x0001ac0001107983 */ /* 0x000f680000300800 */
[----:B------:R-:W5:Y:S01]  /*b210*/  LDL.LU R15, [R1+0x1b8] ;  /* 0x0001b800010f7983 */ /* 0x000f620000300800 */
[C---:B------:R-:W-:Y:S02]  /*b220*/  ISETP.GT.U32.AND P5, PT, R9.reuse, R12, PT ;  /* 0x0000000c0900720c */ /* 0x040fe40003fa4070 */
[----:B------:R-:W-:-:S11]  /*b230*/  ISETP.GT.U32.AND P6, PT, R9, R13, PT ;  /* 0x0000000d0900720c */ /* 0x000fd60003fc4070 */
[--C-:B------:R-:W-:Y:S02]  /*b240*/  @!P5 IMAD.IADD R12, R12, 0x1, -R9.reuse ;  /* 0x000000010c0cd824 */ /* 0x100fe400078e0a09 */
[----:B------:R-:W-:-:S03]  /*b250*/  @!P6 IMAD.IADD R13, R13, 0x1, -R9 ;  /* 0x000000010d0de824 */ /* 0x000fc600078e0a09 */
[C---:B------:R-:W-:Y:S02]  /*b260*/  ISETP.GT.U32.AND P1, PT, R9.reuse, R12, PT ;  /* 0x0000000c0900720c */ /* 0x040fe40003f24070 */
[----:B------:R-:W-:Y:S02]  /*b270*/  ISETP.GT.U32.AND P6, PT, R9, R13, PT ;  /* 0x0000000d0900720c */ /* 0x000fe40003fc4070 */
[----:B------:R-:W-:-:S09]  /*b280*/  ISETP.GE.AND P5, PT, R28, RZ, PT ;  /* 0x000000ff1c00720c */ /* 0x000fd20003fa6270 */
[--C-:B------:R-:W-:Y:S01]  /*b290*/  @!P1 IMAD.IADD R12, R12, 0x1, -R9.reuse ;  /* 0x000000010c0c9824 */ /* 0x100fe200078e0a09 */
[----:B------:R-:W-:Y:S01]  /*b2a0*/  ISETP.GE.AND P1, PT, R14, RZ, PT ;  /* 0x000000ff0e00720c */ /* 0x000fe20003f26270 */
[----:B------:R-:W-:Y:S01]  /*b2b0*/  @!P6 IMAD.IADD R13, R13, 0x1, -R9 ;  /* 0x000000010d0de824 */ /* 0x000fe200078e0a09 */
[----:B----4-:R-:W-:Y:S01]  /*b2c0*/  IADD3 R9, P6, PT, R0, UR10, RZ ;  /* 0x0000000a00097c10 */ /* 0x010fe2000ffde0ff */
[----:B------:R-:W-:Y:S01]  /*b2d0*/  @!P5 IMAD.MOV R10, RZ, RZ, -R10 ;  /* 0x000000ffff0ad224 */ /* 0x000fe200078e0a0a */
[----:B------:R-:W4:Y:S01]  /*b2e0*/  LDL.LU R14, [R1+0x1c0] ;  /* 0x0001c000010e7983 */ /* 0x000f220000300800 */
[----:B------:R-:W-:Y:S01]  /*b2f0*/  @!P4 IMAD.MOV R11, RZ, RZ, -R11 ;  /* 0x000000ffff0bc224 */ /* 0x000fe200078e0a0b */
[----:B------:R-:W1:Y:S01]  /*b300*/  LDCU UR10, c[0x0][0x3a8] ;  /* 0x00007500ff0a77ac */ /* 0x000e620008000800 */
[----:B------:R-:W-:Y:S01]  /*b310*/  @!P0 IMAD.MOV R4, RZ, RZ, -R4 ;  /* 0x000000ffff048224 */ /* 0x000fe200078e0a04 */
[----:B0-----:R-:W4:Y:S01]  /*b320*/  LDL.LU R0, [R1+0x1bc] ;  /* 0x0001bc0001007983 */ /* 0x001f220000300800 */
[----:B------:R-:W-:-:S03]  /*b330*/  @!P2 IMAD.MOV R12, RZ, RZ, -R12 ;  /* 0x000000ffff0ca224 */ /* 0x000fc600078e0a0c */
[----:B------:R-:W-:Y:S01]  /*b340*/  STL [R1+0x23cc], R9 ;  /* 0x0023cc0901007387 */ /* 0x000fe20000100800 */
[----:B------:R-:W-:-:S03]  /*b350*/  @!P1 IMAD.MOV R13, RZ, RZ, -R13 ;  /* 0x000000ffff0d9224 */ /* 0x000fc600078e0a0d */
[----:B------:R-:W-:Y:S04]  /*b360*/  STL [R1+0x2470], R10 ;  /* 0x0024700a01007387 */ /* 0x000fe80000100800 */
[----:B------:R-:W-:Y:S01]  /*b370*/  STL [R1+0x2474], R11 ;  /* 0x0024740b01007387 */ /* 0x000fe20000100800 */
[----:B------:R-:W-:Y:S02]  /*b380*/  ISETP.NE.AND P3, PT, R29, RZ, PT ;  /* 0x000000ff1d00720c */ /* 0x000fe40003f65270 */
[----:B------:R-:W-:Y:S01]  /*b390*/  LOP3.LUT R24, RZ, R29, RZ, 0x33, !PT ;  /* 0x0000001dff187212 */ /* 0x000fe200078e33ff */
[----:B------:R0:W-:Y:S04]  /*b3a0*/  STL [R1+0x2478], R4 ;  /* 0x0024780401007387 */ /* 0x0001e80000100800 */
[----:B------:R-:W-:Y:S04]  /*b3b0*/  STL [R1+0x247c], R12 ;  /* 0x00247c0c01007387 */ /* 0x000fe80000100800 */
[----:B------:R-:W-:Y:S01]  /*b3c0*/  STL [R1+0x2480], R13 ;  /* 0x0024800d01007387 */ /* 0x000fe20000100800 */
[----:B--2---:R-:W-:-:S02]  /*b3d0*/  SEL R2, R24, R27, !P3 ;  /* 0x0000001b18027207 */ /* 0x004fc40005800000 */
[C---:B---3--:R-:W-:Y:S02]  /*b3e0*/  SEL R28, R24.reuse, R18, !P3 ;  /* 0x00000012181c7207 */ /* 0x048fe40005800000 */
[----:B-----5:R-:W-:-:S03]  /*b3f0*/  SEL R27, R24, R23, !P3 ;  /* 0x00000017181b7207 */ /* 0x020fc60005800000 */
[----:B------:R-:W-:Y:S04]  /*b400*/  STL [R1+0x2484], R28 ;  /* 0x0024841c01007387 */ /* 0x000fe80000100800 */
[----:B------:R2:W-:Y:S01]  /*b410*/  STL [R1+0x1f4], R2 ;  /* 0x0001f40201007387 */ /* 0x0005e20000100800 */
[----:B------:R-:W-:-:S03]  /*b420*/  SEL R26, R24, R26, !P3 ;  /* 0x0000001a181a7207 */ /* 0x000fc60005800000 */
[----:B------:R-:W-:Y:S01]  /*b430*/  STL [R1+0x2488], R27 ;  /* 0x0024881b01007387 */ /* 0x000fe20000100800 */
[----:B------:R-:W-:-:S03]  /*b440*/  SEL R25, R24, R22, !P3 ;  /* 0x0000001618197207 */ /* 0x000fc60005800000 */
[----:B------:R-:W-:Y:S01]  /*b450*/  STL [R1+0x248c], R26 ;  /* 0x00248c1a01007387 */ /* 0x000fe20000100800 */
[----:B------:R-:W-:-:S03]  /*b460*/  SEL R29, R24, R21, !P3 ;  /* 0x00000015181d7207 */ /* 0x000fc60005800000 */
[----:B------:R-:W-:Y:S01]  /*b470*/  STL [R1+0x2490], R25 ;  /* 0x0024901901007387 */ /* 0x000fe20000100800 */
[----:B0-----:R-:W-:-:S03]  /*b480*/  SEL R4, R24, R20, !P3 ;  /* 0x0000001418047207 */ /* 0x001fc60005800000 */
[----:B------:R-:W-:Y:S01]  /*b490*/  STL [R1+0x2494], R29 ;  /* 0x0024941d01007387 */ /* 0x000fe20000100800 */
[----:B------:R-:W-:-:S03]  /*b4a0*/  SEL R3, R24, R19, !P3 ;  /* 0x0000001318037207 */ /* 0x000fc60005800000 */
[----:B------:R0:W-:Y:S01]  /*b4b0*/  STL [R1+0x14], R4 ;  /* 0x0000140401007387 */ /* 0x0001e20000100800 */
[----:B--2---:R-:W-:-:S03]  /*b4c0*/  SEL R2, R24, R17, !P3 ;  /* 0x0000001118027207 */ /* 0x004fc60005800000 */
[----:B------:R2:W-:Y:S01]  /*b4d0*/  STL [R1+0x2c], R3 ;  /* 0x00002c0301007387 */ /* 0x0005e20000100800 */
[----:B0-----:R-:W-:-:S03]  /*b4e0*/  SEL R4, R24, R16, !P3 ;  /* 0x0000001018047207 */ /* 0x001fc60005800000 */
[----:B------:R4:W-:Y:S01]  /*b4f0*/  STL [R1+0x38], R2 ;  /* 0x0000380201007387 */ /* 0x0009e20000100800 */
[----:B--2---:R-:W-:-:S03]  /*b500*/  SEL R3, R24, R15, !P3 ;  /* 0x0000000f18037207 */ /* 0x004fc60005800000 */
[----:B------:R-:W-:Y:S04]  /*b510*/  STL [R1+0x40], R4 ;  /* 0x0000400401007387 */ /* 0x000fe80000100800 */
[----:B------:R-:W-:Y:S04]  /*b520*/  STL [R1+0x50], R3 ;  /* 0x0000500301007387 */ /* 0x000fe80000100800 */
[----:B------:R-:W2:Y:S01]  /*b530*/  LDL.LU R29, [R1+0x1a0] ;  /* 0x0001a000011d7983 */ /* 0x000ea20000300800 */
[C---:B----4-:R-:W-:Y:S02]  /*b540*/  SEL R2, R24.reuse, R14, !P3 ;  /* 0x0000000e18027207 */ /* 0x050fe40005800000 */
[----:B------:R-:W-:-:S03]  /*b550*/  SEL R0, R24, R0, !P3 ;  /* 0x0000000018007207 */ /* 0x000fc60005800000 */
[----:B------:R-:W-:Y:S04]  /*b560*/  STL [R1+0x58], R2 ;  /* 0x0000580201007387 */ /* 0x000fe80000100800 */
[----:B--2---:R0:W-:Y:S04]  /*b570*/  STL [R1+0x24b0], R29 ;  /* 0x0024b01d01007387 */ /* 0x0041e80000100800 */
[----:B------:R-:W-:Y:S04]  /*b580*/  STL [R1+0x60], R0 ;  /* 0x0000600001007387 */ /* 0x000fe80000100800 */
[----:B0-----:R-:W2:Y:S04]  /*b590*/  LDL.LU R29, [R1+0x1a8] ;  /* 0x0001a800011d7983 */ /* 0x001ea80000300800 */
[----:B--2---:R0:W-:Y:S04]  /*b5a0*/  STL [R1+0x24b4], R29 ;  /* 0x0024b41d01007387 */ /* 0x0041e80000100800 */
[----:B0-----:R-:W2:Y:S04]  /*b5b0*/  LDL.LU R29, [R1+0x1b4] ;  /* 0x0001b400011d7983 */ /* 0x001ea80000300800 */
[----:B--2---:R0:W-:Y:S04]  /*b5c0*/  STL [R1+0x24b8], R29 ;  /* 0x0024b81d01007387 */ /* 0x0041e80000100800 */
[----:B0-----:R-:W2:Y:S04]  /*b5d0*/  LDL.LU R29, [R1+0x1b0] ;  /* 0x0001b000011d7983 */ /* 0x001ea80000300800 */
[----:B------:R-:W3:Y:S04]  /*b5e0*/  LDL.LU R25, [R1+0x98] ;  /* 0x0000980001197983 */ /* 0x000ee80000300800 */
[----:B------:R-:W4:Y:S04]  /*b5f0*/  LDL.LU R26, [R1+0xb8] ;  /* 0x0000b800011a7983 */ /* 0x000f280000300800 */
[----:B------:R-:W5:Y:S04]  /*b600*/  LDL.LU R27, [R1+0xc0] ;  /* 0x0000c000011b7983 */ /* 0x000f680000300800 */
[----:B------:R-:W3:Y:S04]  /*b610*/  LDL.LU R28, [R1+0xc8] ;  /* 0x0000c800011c7983 */ /* 0x000ee80000300800 */
        /* <DEDUP_REMOVED lines=22> */
[----:B------:R-:W3:Y:S01]  /*b780*/  LDL.LU R0, [R1+0x19c] ;  /* 0x00019c0001007983 */ /* 0x000ee20000300800 */
[----:B--2---:R-:W-:-:S05]  /*b790*/  SEL R29, R24, R29, !P3 ;  /* 0x0000001d181d7207 */ /* 0x004fca0005800000 */
[----:B------:R0:W-:Y:S04]  /*b7a0*/  STL [R1+0x68], R29 ;  /* 0x0000681d01007387 */ /* 0x0001e80000100800 */
[----:B0-----:R-:W2:Y:S02]  /*b7b0*/  LDL.LU R29, [R1+0x24b8] ;  /* 0x0024b800011d7983 */ /* 0x001ea40000300800 */
[----:B--2---:R-:W-:-:S05]  /*b7c0*/  SEL R29, R24, R29, !P3 ;  /* 0x0000001d181d7207 */ /* 0x004fca0005800000 */
[----:B------:R0:W-:Y:S04]  /*b7d0*/  STL [R1+0x70], R29 ;  /* 0x0000701d01007387 */ /* 0x0001e80000100800 */
[----:B0-----:R-:W2:Y:S02]  /*b7e0*/  LDL.LU R29, [R1+0x24b4] ;  /* 0x0024b400011d7983 */ /* 0x001ea40000300800 */
[----:B--2---:R-:W-:-:S05]  /*b7f0*/  SEL R29, R24, R29, !P3 ;  /* 0x0000001d181d7207 */ /* 0x004fca0005800000 */
[----:B------:R0:W-:Y:S04]  /*b800*/  STL [R1+0x78], R29 ;  /* 0x0000781d01007387 */ /* 0x0001e80000100800 */
[----:B0-----:R-:W2:Y:S01]  /*b810*/  LDL.LU R29, [R1+0x24b0] ;  /* 0x0024b000011d7983 */ /* 0x001ea20000300800 */
[C---:B-----5:R-:W-:Y:S02]  /*b820*/  SEL R27, R24.reuse, R27, !P3 ;  /* 0x0000001b181b7207 */ /* 0x060fe40005800000 */
[C---:B---3--:R-:W-:Y:S02]  /*b830*/  SEL R11, R24.reuse, R11, !P3 ;  /* 0x0000000b180b7207 */ /* 0x048fe40005800000 */
[C---:B------:R-:W-:Y:S02]  /*b840*/  SEL R9, R24.reuse, R9, !P3 ;  /* 0x0000000918097207 */ /* 0x040fe40005800000 */
[----:B------:R-:W-:-:S02]  /*b850*/  SEL R8, R24, R8, !P3 ;  /* 0x0000000818087207 */ /* 0x000fc40005800000 */
[C---:B------:R-:W-:Y:S02]  /*b860*/  SEL R6, R24.reuse, R6, !P3 ;  /* 0x0000000618067207 */ /* 0x040fe40005800000 */
[C---:B------:R-:W-:Y:S02]  /*b870*/  SEL R5, R24.reuse, R5, !P3 ;  /* 0x0000000518057207 */ /* 0x040fe40005800000 */
[----:B--2---:R-:W-:-:S05]  /*b880*/  SEL R29, R24, R29, !P3 ;  /* 0x0000001d181d7207 */ /* 0x004fca0005800000 */
[----:B------:R0:W-:Y:S02]  /*b890*/  STL [R1+0x90], R29 ;  /* 0x0000901d01007387 */ /* 0x0001e40000100800 */
[C---:B0-----:R-:W-:Y:S02]  /*b8a0*/  SEL R29, R24.reuse, R25, !P3 ;  /* 0x00000019181d7207 */ /* 0x041fe40005800000 */
[C---:B----4-:R-:W-:Y:S02]  /*b8b0*/  SEL R25, R24.reuse, R26, !P3 ;  /* 0x0000001a18197207 */ /* 0x050fe40005800000 */
[C---:B------:R-:W-:Y:S01]  /*b8c0*/  SEL R26, R24.reuse, R28, !P3 ;  /* 0x0000001c181a7207 */ /* 0x040fe20005800000 */
[----:B------:R-:W-:Y:S04]  /*b8d0*/  STL [R1+0x98], R29 ;  /* 0x0000981d01007387 */ /* 0x000fe80000100800 */
[----:B------:R0:W-:Y:S04]  /*b8e0*/  STL [R1+0xb8], R25 ;  /* 0x0000b81901007387 */ /* 0x0001e80000100800 */
[----:B------:R-:W-:Y:S01]  /*b8f0*/  STL [R1+0xc0], R27 ;  /* 0x0000c01b01007387 */ /* 0x000fe20000100800 */
[----:B0-----:R-:W-:-:S02]  /*b900*/  SEL R25, R24, R13, !P3 ;  /* 0x0000000d18197207 */ /* 0x001fc40005800000 */
[C---:B------:R-:W-:Y:S02]  /*b910*/  SEL R13, R24.reuse, R12, !P3 ;  /* 0x0000000c180d7207 */ /* 0x040fe40005800000 */
[C---:B------:R-:W-:Y:S01]  /*b920*/  SEL R12, R24.reuse, R4, !P3 ;  /* 0x00000004180c7207 */ /* 0x040fe20005800000 */
[----:B------:R-:W-:Y:S01]  /*b930*/  STL [R1+0xc8], R26 ;  /* 0x0000c81a01007387 */ /* 0x000fe20000100800 */
[----:B------:R-:W-:-:S03]  /*b940*/  SEL R4, R24, R10, !P3 ;  /* 0x0000000a18047207 */ /* 0x000fc60005800000 */
[----:B------:R-:W-:Y:S04]  /*b950*/  STL [R1+0xd0], R25 ;  /* 0x0000d01901007387 */ /* 0x000fe80000100800 */
[----:B------:R-:W-:Y:S04]  /*b960*/  STL [R1+0xe0], R13 ;  /* 0x0000e00d01007387 */ /* 0x000fe80000100800 */
[----:B------:R-:W-:Y:S04]  /*b970*/  STL [R1+0x100], R12 ;  /* 0x0001000c01007387 */ /* 0x000fe80000100800 */
[----:B------:R-:W-:Y:S04]  /*b980*/  STL [R1+0x118], R11 ;  /* 0x0001180b01007387 */ /* 0x000fe80000100800 */
[----:B------:R0:W-:Y:S04]  /*b990*/  STL [R1+0x120], R4 ;  /* 0x0001200401007387 */ /* 0x0001e80000100800 */
[----:B------:R-:W-:Y:S01]  /*b9a0*/  STL [R1+0x124], R9 ;  /* 0x0001240901007387 */ /* 0x000fe20000100800 */
[----:B0-----:R-:W-:-:S03]  /*b9b0*/  SEL R4, R24, R7, !P3 ;  /* 0x0000000718047207 */ /* 0x001fc60005800000 */
[----:B------:R-:W-:Y:S04]  /*b9c0*/  STL [R1+0x128], R8 ;  /* 0x0001280801007387 */ /* 0x000fe80000100800 */
[----:B------:R0:W-:Y:S04]  /*b9d0*/  STL [R1+0x12c], R4 ;  /* 0x00012c0401007387 */ /* 0x0001e80000100800 */
[----:B------:R-:W-:Y:S01]  /*b9e0*/  STL [R1+0x130], R6 ;  /* 0x0001300601007387 */ /* 0x000fe20000100800 */
[C---:B0-----:R-:W-:Y:S02]  /*b9f0*/  SEL R4, R24.reuse, R3, !P3 ;  /* 0x0000000318047207 */ /* 0x041fe40005800000 */
[C---:B------:R-:W-:Y:S01]  /*ba00*/  SEL R3, R24.reuse, R2, !P3 ;  /* 0x0000000218037207 */ /* 0x040fe20005800000 */
[----:B------:R-:W-:Y:S01]  /*ba10*/  STL [R1+0x134], R5 ;  /* 0x0001340501007387 */ /* 0x000fe20000100800 */
[----:B------:R-:W-:-:S03]  /*ba20*/  SEL R2, R24, R18, !P3 ;  /* 0x0000001218027207 */ /* 0x000fc60005800000 */
[----:B------:R0:W-:Y:S04]  /*ba30*/  STL [R1+0x138], R4 ;  /* 0x0001380401007387 */ /* 0x0001e80000100800 */
[----:B------:R2:W-:Y:S01]  /*ba40*/  STL [R1+0x13c], R3 ;  /* 0x00013c0301007387 */ /* 0x0005e20000100800 */
[----:B0-----:R-:W-:-:S03]  /*ba50*/  SEL R4, R24, R23, !P3 ;  /* 0x0000001718047207 */ /* 0x001fc60005800000 */
[----:B------:R0:W-:Y:S01]  /*ba60*/  STL [R1+0x144], R2 ;  /* 0x0001440201007387 */ /* 0x0001e20000100800 */
[----:B--2---:R-:W-:-:S03]  /*ba70*/  SEL R3, R24, R22, !P3 ;  /* 0x0000001618037207 */ /* 0x004fc60005800000 */
[----:B------:R2:W-:Y:S04]  /*ba80*/  STL [R1+0x148], R4 ;  /* 0x0001480401007387 */ /* 0x0005e80000100800 */
[----:B------:R3:W-:Y:S01]  /*ba90*/  STL [R1+0x14c], R3 ;  /* 0x00014c0301007387 */ /* 0x0007e20000100800 */
[C---:B0-----:R-:W-:Y:S02]  /*baa0*/  SEL R2, R24.reuse, R21, !P3 ;  /* 0x0000001518027207 */ /* 0x041fe40005800000 */
[----:B--2---:R-:W-:-:S03]  /*bab0*/  SEL R4, R24, R20, !P3 ;  /* 0x0000001418047207 */ /* 0x004fc60005800000 */
[----:B------:R0:W-:Y:S01]  /*bac0*/  STL [R1+0x164], R2 ;  /* 0x0001640201007387 */ /* 0x0001e20000100800 */
[----:B---3--:R-:W-:-:S03]  /*bad0*/  SEL R3, R24, R19, !P3 ;  /* 0x0000001318037207 */ /* 0x008fc60005800000 */
[----:B------:R2:W-:Y:S04]  /*bae0*/  STL [R1+0x168], R4 ;  /* 0x0001680401007387 */ /* 0x0005e80000100800 */
[----:B------:R3:W-:Y:S01]  /*baf0*/  STL [R1+0x16c], R3 ;  /* 0x00016c0301007387 */ /* 0x0007e20000100800 */
[C---:B0-----:R-:W-:Y:S02]  /*bb00*/  SEL R2, R24.reuse, R17, !P3 ;  /* 0x0000001118027207 */ /* 0x041fe40005800000 */
[----:B--2---:R-:W-:-:S03]  /*bb10*/  SEL R4, R24, R16, !P3 ;  /* 0x0000001018047207 */ /* 0x004fc60005800000 */
[----:B------:R0:W-:Y:S01]  /*bb20*/  STL [R1+0x170], R2 ;  /* 0x0001700201007387 */ /* 0x0001e20000100800 */
[----:B---3--:R-:W-:-:S03]  /*bb30*/  SEL R3, R24, R15, !P3 ;  /* 0x0000000f18037207 */ /* 0x008fc60005800000 */
[----:B------:R-:W-:Y:S04]  /*bb40*/  STL [R1+0x188], R4 ;  /* 0x0001880401007387 */ /* 0x000fe80000100800 */
[----:B------:R-:W-:Y:S04]  /*bb50*/  STL [R1+0x190], R3 ;  /* 0x0001900301007387 */ /* 0x000fe80000100800 */
[----:B------:R-:W2:Y:S01]  /*bb60*/  LDL.LU R29, [R1+0x180] ;  /* 0x00018000011d7983 */ /* 0x000ea20000300800 */
[C---:B0-----:R-:W-:Y:S02]  /*bb70*/  SEL R2, R24.reuse, R14, !P3 ;  /* 0x0000000e18027207 */ /* 0x041fe40005800000 */
        /* <DEDUP_REMOVED lines=144> */
[C---:B---3--:R-:W-:Y:S02]  /*c480*/  SEL R25, R24.reuse, R25, !P3 ;  /* 0x0000001918197207 */ /* 0x048fe40005800000 */
[C---:B----4-:R-:W-:Y:S02]  /*c490*/  SEL R26, R24.reuse, R26, !P3 ;  /* 0x0000001a181a7207 */ /* 0x050fe40005800000 */
[C---:B-----5:R-:W-:Y:S02]  /*c4a0*/  SEL R27, R24.reuse, R27, !P3 ;  /* 0x0000001b181b7207 */ /* 0x060fe40005800000 */
[----:B------:R-:W-:-:S02]  /*c4b0*/  SEL R28, R24, R28, !P3 ;  /* 0x0000001c181c7207 */ /* 0x000fc40005800000 */
[C---:B------:R-:W-:Y:S02]  /*c4c0*/  SEL R13, R24.reuse, R13, !P3 ;  /* 0x0000000d180d7207 */ /* 0x040fe40005800000 */
[C---:B------:R-:W-:Y:S02]  /*c4d0*/  SEL R12, R24.reuse, R12, !P3 ;  /* 0x0000000c180c7207 */ /* 0x040fe40005800000 */
[C---:B------:R-:W-:Y:S02]  /*c4e0*/  SEL R4, R24.reuse, R4, !P3 ;  /* 0x0000000418047207 */ /* 0x040fe40005800000 */
[C---:B------:R-:W-:Y:S02]  /*c4f0*/  SEL R11, R24.reuse, R11, !P3 ;  /* 0x0000000b180b7207 */ /* 0x040fe40005800000 */
[C---:B------:R-:W-:Y:S02]  /*c500*/  SEL R10, R24.reuse, R10, !P3 ;  /* 0x0000000a180a7207 */ /* 0x040fe40005800000 */
        /* <DEDUP_REMOVED lines=17> */
[----:B--2---:R-:W-:-:S05]  /*c620*/  SEL R29, R24, R29, !P3 ;  /* 0x0000001d181d7207 */ /* 0x004fca0005800000 */
[----:B------:R0:W-:Y:S04]  /*c630*/  STL [R1+0x11c], R29 ;  /* 0x00011c1d01007387 */ /* 0x0001e80000100800 */
[----:B0-----:R-:W2:Y:S04]  /*c640*/  LDL.LU R29, [R1+0x2494] ;  /* 0x00249400011d7983 */ /* 0x001ea80000300800 */
[----:B------:R0:W-:Y:S04]  /*c650*/  STL [R1+0x114], R25 ;  /* 0x0001141901007387 */ /* 0x0001e80000100800 */
[----:B0-----:R-:W3:Y:S04]  /*c660*/  LDL.LU R25, [R1+0x2490] ;  /* 0x0024900001197983 */ /* 0x001ee80000300800 */
[----:B------:R0:W-:Y:S04]  /*c670*/  STL [R1+0x110], R26 ;  /* 0x0001101a01007387 */ /* 0x0001e80000100800 */
[----:B0-----:R-:W4:Y:S04]  /*c680*/  LDL.LU R26, [R1+0x248c] ;  /* 0x00248c00011a7983 */ /* 0x001f280000300800 */
[----:B------:R0:W-:Y:S04]  /*c690*/  STL [R1+0x10c], R27 ;  /* 0x00010c1b01007387 */ /* 0x0001e80000100800 */
[----:B0-----:R-:W5:Y:S04]  /*c6a0*/  LDL.LU R27, [R1+0x2488] ;  /* 0x00248800011b7983 */ /* 0x001f680000300800 */
[----:B------:R0:W-:Y:S04]  /*c6b0*/  STL [R1+0x108], R28 ;  /* 0x0001081c01007387 */ /* 0x0001e80000100800 */
[----:B0-----:R-:W2:Y:S04]  /*c6c0*/  LDL.LU R28, [R1+0x2484] ;  /* 0x00248400011c7983 */ /* 0x001ea80000300800 */
        /* <DEDUP_REMOVED lines=43> */
[----:B0-----:R-:W2:Y:S01]  /*c980*/  LDL.LU R0, [R1+0x242c] ;  /* 0x00242c0001007983 */ /* 0x001ea20000300800 */
[----:B------:R-:W-:-:S05]  /*c990*/  SEL R9, R24, R9, !P3 ;  /* 0x0000000918097207 */ /* 0x000fca0005800000 */
[----:B------:R2:W-:Y:S02]  /*c9a0*/  STL [R1+0x8c], R9 ;  /* 0x00008c0901007387 */ /* 0x0005e40000100800 */
[C---:B--2---:R-:W-:Y:S02]  /*c9b0*/  SEL R9, R24.reuse, R0, !P3 ;  /* 0x0000000018097207 */ /* 0x044fe40005800000 */
[C---:B------:R-:W-:Y:S02]  /*c9c0*/  SEL R0, R24.reuse, R14, !P3 ;  /* 0x0000000e18007207 */ /* 0x040fe40005800000 */
[C---:B------:R-:W-:Y:S01]  /*c9d0*/  SEL R14, R24.reuse, R15, !P3 ;  /* 0x0000000f180e7207 */ /* 0x040fe20005800000 */
[----:B------:R0:W-:Y:S04]  /*c9e0*/  STL [R1+0x88], R9 ;  /* 0x0000880901007387 */ /* 0x0001e80000100800 */
[----:B------:R2:W-:Y:S01]  /*c9f0*/  STL [R1+0x84], R0 ;  /* 0x0000840001007387 */ /* 0x0005e20000100800 */
[----:B0-----:R-:W-:-:S03]  /*ca00*/  SEL R9, R24, R16, !P3 ;  /* 0x0000001018097207 */ /* 0x001fc60005800000 */
[----:B------:R0:W-:Y:S01]  /*ca10*/  STL [R1+0x80], R14 ;  /* 0x0000800e01007387 */ /* 0x0001e20000100800 */
[----:B--2---:R-:W-:-:S03]  /*ca20*/  SEL R0, R24, R17, !P3 ;  /* 0x0000001118007207 */ /* 0x004fc60005800000 */
[----:B------:R-:W2:Y:S04]  /*ca30*/  LDL.LU R17, [R1+0x1f8] ;  /* 0x0001f80001117983 */ /* 0x000ea80000300800 */
[----:B------:R1:W-:Y:S01]  /*ca40*/  STL [R1+0x7c], R9 ;  /* 0x00007c0901007387 */ /* 0x0003e20000100800 */
[----:B0-----:R-:W-:-:S03]  /*ca50*/  SEL R14, R24, R20, !P3 ;  /* 0x00000014180e7207 */ /* 0x001fc60005800000 */
[----:B------:R0:W-:Y:S01]  /*ca60*/  STL [R1+0x74], R0 ;  /* 0x0000740001007387 */ /* 0x0001e20000100800 */
[C---:B-1----:R-:W-:Y:S02]  /*ca70*/  SEL R9, R24.reuse, R19, !P3 ;  /* 0x0000001318097207 */ /* 0x042fe40005800000 */
[----:B0-----:R-:W-:-:S03]  /*ca80*/  SEL R0, R24, R21, !P3 ;  /* 0x0000001518007207 */ /* 0x001fc60005800000 */
[----:B------:R0:W-:Y:S04]  /*ca90*/  STL [R1+0x6c], R9 ;  /* 0x00006c0901007387 */ /* 0x0001e80000100800 */
[----:B------:R1:W-:Y:S04]  /*caa0*/  STL [R1+0x64], R14 ;  /* 0x0000640e01007387 */ /* 0x0003e80000100800 */
[----:B------:R3:W-:Y:S01]  /*cab0*/  STL [R1+0x5c], R0 ;  /* 0x00005c0001007387 */ /* 0x0007e20000100800 */
[C---:B0-----:R-:W-:Y:S02]  /*cac0*/  SEL R9, R24.reuse, R22, !P3 ;  /* 0x0000001618097207 */ /* 0x041fe40005800000 */
[----:B-1----:R-:W-:-:S03]  /*cad0*/  SEL R14, R24, R23, !P3 ;  /* 0x00000017180e7207 */ /* 0x002fc60005800000 */
[----:B------:R0:W-:Y:S01]  /*cae0*/  STL [R1+0x54], R9 ;  /* 0x0000540901007387 */ /* 0x0001e20000100800 */
[----:B---3--:R-:W-:-:S03]  /*caf0*/  SEL R0, R24, R18, !P3 ;  /* 0x0000001218007207 */ /* 0x008fc60005800000 */
[----:B------:R-:W-:Y:S04]  /*cb00*/  STL [R1+0x4c], R14 ;  /* 0x00004c0e01007387 */ /* 0x000fe80000100800 */
[----:B------:R1:W-:Y:S01]  /*cb10*/  STL [R1+0x48], R0 ;  /* 0x0000480001007387 */ /* 0x0003e20000100800 */
[C---:B0-----:R-:W-:Y:S02]  /*cb20*/  SEL R9, R24.reuse, R2, !P3 ;  /* 0x0000000218097207 */ /* 0x041fe40005800000 */
[----:B------:R-:W-:-:S03]  /*cb30*/  SEL R2, R24, R3, !P3 ;  /* 0x0000000318027207 */ /* 0x000fc60005800000 */
[----:B------:R-:W-:Y:S01]  /*cb40*/  STL [R1+0x44], R9 ;  /* 0x0000440901007387 */ /* 0x000fe20000100800 */
[----:B-1----:R-:W-:-:S03]  /*cb50*/  SEL R0, R24, R5, !P3 ;  /* 0x0000000518007207 */ /* 0x002fc60005800000 */
[----:B------:R-:W3:Y:S04]  /*cb60*/  LDL.LU R3, [R1+0x14] ;  /* 0x0000140001037983 */ /* 0x000ee80000300800 */
[----:B------:R0:W-:Y:S04]  /*cb70*/  STL [R1+0x3c], R2 ;  /* 0x00003c0201007387 */ /* 0x0001e80000100800 */
[----:B------:R1:W-:Y:S04]  /*cb80*/  STL [R1+0x34], R0 ;  /* 0x0000340001007387 */ /* 0x0003e80000100800 */
[----:B------:R-:W3:Y:S01]  /*cb90*/  LDL.LU R18, [R1+0x2c] ;  /* 0x00002c0001127983 */ /* 0x000ee20000300800 */
[----:B0-----:R-:W-:-:S02]  /*cba0*/  SEL R2, R24, R6, !P3 ;  /* 0x0000000618027207 */ /* 0x001fc40005800000 */
[----:B-1----:R-:W-:-:S03]  /*cbb0*/  SEL R0, R24, R7, !P3 ;  /* 0x0000000718007207 */ /* 0x002fc60005800000 */
[----:B------:R0:W-:Y:S04]  /*cbc0*/  STL [R1+0x30], R2 ;  /* 0x0000300201007387 */ /* 0x0001e80000100800 */
[----:B------:R-:W3:Y:S04]  /*cbd0*/  LDL.LU R22, [R1+0x38] ;  /* 0x0000380001167983 */ /* 0x000ee80000300800 */
[----:B------:R1:W-:Y:S01]  /*cbe0*/  STL [R1+0x28], R0 ;  /* 0x0000280001007387 */ /* 0x0003e20000100800 */
[----:B0-----:R-:W-:-:S03]  /*cbf0*/  SEL R2, R24, R8, !P3 ;  /* 0x0000000818027207 */ /* 0x001fc60005800000 */
[----:B------:R-:W3:Y:S01]  /*cc00*/  LDL.LU R20, [R1+0x40] ;  /* 0x0000400001147983 */ /* 0x000ee20000300800 */
[----:B-1----:R-:W-:-:S03]  /*cc10*/  SEL R0, R24, R10, !P3 ;  /* 0x0000000a18007207 */ /* 0x002fc60005800000 */
[----:B------:R-:W-:Y:S04]  /*cc20*/  STL [R1+0x24], R2 ;  /* 0x0000240201007387 */ /* 0x000fe80000100800 */
[----:B------:R-:W3:Y:S04]  /*cc30*/  LDL.LU R14, [R1+0x50] ;  /* 0x00005000010e7983 */ /* 0x000ee80000300800 */
[----:B------:R0:W-:Y:S02]  /*cc40*/  STL [R1+0x20], R0 ;  /* 0x0000200001007387 */ /* 0x0001e40000100800 */
[----:B0-----:R-:W-:-:S05]  /*cc50*/  SEL R0, R24, R11, !P3 ;  /* 0x0000000b18007207 */ /* 0x001fca0005800000 */
[----:B------:R0:W-:Y:S01]  /*cc60*/  STL [R1+0x23d4], R0 ;  /* 0x0023d40001007387 */ /* 0x0001e20000100800 */
[----:B------:R-:W-:-:S03]  /*cc70*/  SEL R9, R24, R12, !P3 ;  /* 0x0000000c18097207 */ /* 0x000fc60005800000 */
[----:B------:R-:W3:Y:S04]  /*cc80*/  LDL.LU R16, [R1+0x58] ;  /* 0x0000580001107983 */ /* 0x000ee80000300800 */
[----:B------:R-:W3:Y:S01]  /*cc90*/  LDL.LU R15, [R1+0x60] ;  /* 0x00006000010f7983 */ /* 0x000ee20000300800 */
[----:B0-----:R-:W-:-:S05]  /*cca0*/  SEL R0, R24, R4, !P3 ;  /* 0x0000000418007207 */ /* 0x001fca0005800000 */
[----:B------:R0:W-:Y:S04]  /*ccb0*/  STL [R1+0x18], R0 ;  /* 0x0000180001007387 */ /* 0x0001e80000100800 */
[----:B------:R-:W-:Y:S01]  /*ccc0*/  STL [R1+0x23d0], R9 ;  /* 0x0023d00901007387 */ /* 0x000fe20000100800 */
[----:B0-----:R-:W-:Y:S02]  /*ccd0*/  SEL R0, R24, R13, !P3 ;  /* 0x0000000d18007207 */ /* 0x001fe40005800000 */
[----:B--2---:R-:W-:Y:S02]  /*cce0*/  LEA.HI.X.SX32 R2, R17, UR11, 0x1, P6 ;  /* 0x0000000b11027c11 */ /* 0x004fe4000b0f0eff */
[----:B------:R-:W2:Y:S04]  /*ccf0*/  LDL.LU R17, [R1+0x68] ;  /* 0x0000680001117983 */ /* 0x000ea80000300800 */
[----:B------:R0:W-:Y:S04]  /*cd00*/  STL [R1+0x8], R0 ;  /* 0x0000080001007387 */ /* 0x0001e80000100800 */
[----:B------:R5:W-:Y:S04]  /*cd10*/  STL [R1+0x23c8], R2 ;  /* 0x0023c80201007387 */ /* 0x000be80000100800 */
[----:B------:R-:W2:Y:S01]  /*cd20*/  LDL.LU R19, [R1+0x70] ;  /* 0x0000700001137983 */ /* 0x000ea20000300800 */
[----:B0-----:R-:W-:-:S02]  /*cd30*/  IMAD R0, R28, UR7, RZ ;  /* 0x000000071c007c24 */ /* 0x001fc4000f8e02ff */
[----:B-----5:R-:W-:-:S03]  /*cd40*/  IMAD R2, R27, UR7, RZ ;  /* 0x000000071b027c24 */ /* 0x020fc6000f8e02ff */
[----:B------:R4:W-:Y:S04]  /*cd50*/  STL [R1+0xc], R0 ;  /* 0x00000c0001007387 */ /* 0x0009e80000100800 */
[----:B------:R-:W5:Y:S04]  /*cd60*/  LDL.LU R21, [R1+0x78] ;  /* 0x0000780001157983 */ /* 0x000f680000300800 */
[----:B------:R-:W-:Y:S01]  /*cd70*/  STL [R1+0x4], R2 ;  /* 0x0000040201007387 */ /* 0x000fe20000100800 */
[----:B------:R-:W-:-:S03]  /*cd80*/  IMAD R28, R25, UR7, RZ ;  /* 0x00000007191c7c24 */ /* 0x000fc6000f8e02ff */
[----:B------:R-:W5:Y:S01]  /*cd90*/  LDL.LU R23, [R1+0x90] ;  /* 0x0000900001177983 */ /* 0x000f620000300800 */
[----:B----4-:R-:W-:Y:S02]  /*cda0*/  IMAD R0, R26, UR7, RZ ;  /* 0x000000071a007c24 */ /* 0x010fe4000f8e02ff */
[----:B------:R-:W-:-:S03]  /*cdb0*/  IMAD R27, R29, UR7, RZ ;  /* 0x000000071d1b7c24 */ /* 0x000fc6000f8e02ff */
[----:B------:R0:W-:Y:S04]  /*cdc0*/  STL [R1], R0 ;  /* 0x0000000001007387 */ /* 0x0001e80000100800 */
[----:B------:R-:W-:Y:S04]  /*cdd0*/  STL [R1+0x23d8], R28 ;  /* 0x0023d81c01007387 */ /* 0x000fe80000100800 */
[----:B------:R-:W-:Y:S01]  /*cde0*/  STL [R1+0x23dc], R27 ;  /* 0x0023dc1b01007387 */ /* 0x000fe20000100800 */
[----:B---3--:R-:W-:-:S05]  /*cdf0*/  IMAD R26, R3, UR7, RZ ;  /* 0x00000007031a7c24 */ /* 0x008fca000f8e02ff */
[----:B------:R-:W-:Y:S01]  /*ce00*/  STL [R1+0x23e0], R26 ;  /* 0x0023e01a01007387 */ /* 0x000fe20000100800 */
[----:B------:R-:W-:-:S05]  /*ce10*/  IMAD R25, R18, UR7, RZ ;  /* 0x0000000712197c24 */ /* 0x000fca000f8e02ff */
[----:B------:R1:W-:Y:S04]  /*ce20*/  STL [R1+0x23e4], R25 ;  /* 0x0023e41901007387 */ /* 0x0003e80000100800 */
[----:B0-----:R-:W3:Y:S01]  /*ce30*/  LDL.LU R0, [R1+0x98] ;  /* 0x0000980001007983 */ /* 0x001ee20000300800 */
[----:B------:R-:W-:Y:S02]  /*ce40*/  IMAD R3, R22, UR7, RZ ;  /* 0x0000000716037c24 */ /* 0x000fe4000f8e02ff */
[----:B------:R-:W-:-:S03]  /*ce50*/  IMAD R4, R20, UR7, RZ ;  /* 0x0000000714047c24 */ /* 0x000fc6000f8e02ff */
[----:B------:R-:W-:Y:S04]  /*ce60*/  STL [R1+0x23e8], R3 ;  /* 0x0023e80301007387 */ /* 0x000fe80000100800 */
[----:B------:R-:W-:Y:S01]  /*ce70*/  STL [R1+0x23ec], R4 ;  /* 0x0023ec0401007387 */ /* 0x000fe20000100800 */
[----:B------:R-:W-:-:S03]  /*ce80*/  IMAD R5, R14, UR7, RZ ;  /* 0x000000070e057c24 */ /* 0x000fc6000f8e02ff */
[----:B------:R-:W4:Y:S04]  /*ce90*/  LDL.LU R14, [R1+0xb8] ;  /* 0x0000b800010e7983 */ /* 0x000f280000300800 */
[----:B------:R0:W-:Y:S01]  /*cea0*/  STL [R1+0x23c4], R5 ;  /* 0x0023c40501007387 */ /* 0x0001e20000100800 */
[----:B------:R-:W-:Y:S02]  /*ceb0*/  IMAD R6, R16, UR7, RZ ;  /* 0x0000000710067c24 */ /* 0x000fe4000f8e02ff */
[----:B------:R-:W-:-:S03]  /*cec0*/  IMAD R7, R15, UR7, RZ ;  /* 0x000000070f077c24 */ /* 0x000fc6000f8e02ff */
[----:B------:R-:W-:Y:S04]  /*ced0*/  STL [R1+0x23f0], R6 ;  /* 0x0023f00601007387 */ /* 0x000fe80000100800 */
[----:B------:R-:W4:Y:S04]  /*cee0*/  LDL.LU R15, [R1+0xc0] ;  /* 0x0000c000010f7983 */ /* 0x000f280000300800 */
[----:B------:R-:W4:Y:S04]  /*cef0*/  LDL.LU R16, [R1+0xc8] ;  /* 0x0000c80001107983 */ /* 0x000f280000300800 */
[----:B------:R-:W-:Y:S01]  /*cf00*/  STL [R1+0x23c0], R7 ;  /* 0x0023c00701007387 */ /* 0x000fe20000100800 */
[----:B--2---:R-:W-:-:S03]  /*cf10*/  IMAD R8, R17, UR7, RZ ;  /* 0x0000000711087c24 */ /* 0x004fc6000f8e02ff */
[----:B------:R-:W2:Y:S04]  /*cf20*/  LDL.LU R17, [R1+0xd0] ;  /* 0x0000d00001117983 */ /* 0x000ea80000300800 */
[----:B------:R-:W2:Y:S04]  /*cf30*/  LDL.LU R18, [R1+0xe0] ;  /* 0x0000e00001127983 */ /* 0x000ea80000300800 */
[----:B------:R-:W-:Y:S01]  /*cf40*/  STL [R1+0x23bc], R8 ;  /* 0x0023bc0801007387 */ /* 0x000fe20000100800 */
[----:B------:R-:W-:-:S03]  /*cf50*/  IMAD R10, R19, UR7, RZ ;  /* 0x00000007130a7c24 */ /* 0x000fc6000f8e02ff */
[----:B------:R-:W2:Y:S04]  /*cf60*/  LDL.LU R19, [R1+0x100] ;  /* 0x0001000001137983 */ /* 0x000ea80000300800 */
[----:B------:R-:W2:Y:S01]  /*cf70*/  LDL.LU R20, [R1+0x118] ;  /* 0x0001180001147983 */ /* 0x000ea20000300800 */
[----:B-----5:R-:W-:-:S03]  /*cf80*/  IMAD R11, R21, UR7, RZ ;  /* 0x00000007150b7c24 */ /* 0x020fc6000f8e02ff */
[----:B------:R-:W-:Y:S04]  /*cf90*/  STL [R1+0x23f4], R10 ;  /* 0x0023f40a01007387 */ /* 0x000fe80000100800 */
[----:B------:R-:W5:Y:S01]  /*cfa0*/  LDL.LU R21, [R1+0x120] ;  /* 0x0001200001157983 */ /* 0x000f620000300800 */
[----:B------:R-:W-:-:S03]  /*cfb0*/  IMAD R12, R23, UR7, RZ ;  /* 0x00000007170c7c24 */ /* 0x000fc6000f8e02ff */
[----:B------:R-:W5:Y:S04]  /*cfc0*/  LDL.LU R22, [R1+0x124] ;  /* 0x0001240001167983 */ /* 0x000f680000300800 */
[----:B------:R-:W-:Y:S04]  /*cfd0*/  STL [R1+0x23f8], R11 ;  /* 0x0023f80b01007387 */ /* 0x000fe80000100800 */
[----:B------:R-:W5:Y:S04]  /*cfe0*/  LDL.LU R23, [R1+0x128] ;  /* 0x0001280001177983 */ /* 0x000f680000300800 */
[----:B------:R-:W5:Y:S04]  /*cff0*/  LDL.LU R29, [R1+0x12c] ;  /* 0x00012c00011d7983 */ /* 0x000f680000300800 */
[----:B-1----:R-:W0:Y:S04]  /*d000*/  LDL.LU R25, [R1+0x130] ;  /* 0x0001300001197983 */ /* 0x002e280000300800 */
[----:B------:R-:W5:Y:S04]  /*d010*/  LDL.LU R26, [R1+0x134] ;  /* 0x00013400011a7983 */ /* 0x000f680000300800 */
[----:B------:R-:W5:Y:S04]  /*d020*/  LDL.LU R24, [R1+0x138] ;  /* 0x0001380001187983 */ /* 0x000f680000300800 */
[----:B------:R-:W-:Y:S01]  /*d030*/  STL [R1+0x23fc], R12 ;  /* 0x0023fc0c01007387 */ /* 0x000fe20000100800 */
[----:B---3--:R-:W-:-:S03]  /*d040*/  IMAD R13, R0, UR7, RZ ;  /* 0x00000007000d7c24 */ /* 0x008fc6000f8e02ff */
[----:B------:R-:W3:Y:S04]  /*d050*/  LDL.LU R0, [R1+0x13c] ;  /* 0x00013c0001007983 */ /* 0x000ee80000300800 */
[----:B------:R-:W3:Y:S04]  /*d060*/  LDL.LU R9, [R1+0x144] ;  /* 0x0001440001097983 */ /* 0x000ee80000300800 */
[----:B------:R-:W-:Y:S04]  /*d070*/  STL [R1+0x2400], R13 ;  /* 0x0024000d01007387 */ /* 0x000fe80000100800 */
[----:B------:R-:W3:Y:S04]  /*d080*/  LDL.LU R27, [R1+0x148] ;  /* 0x00014800011b7983 */ /* 0x000ee80000300800 */
[----:B------:R-:W3:Y:S04]  /*d090*/  LDL.LU R28, [R1+0x14c] ;  /* 0x00014c00011c7983 */ /* 0x000ee80000300800 */
[----:B------:R-:W3:Y:S01]  /*d0a0*/  LDL.LU R2, [R1+0x164] ;  /* 0x0001640001027983 */ /* 0x000ee20000300800 */
[----:B----4-:R-:W-:-:S05]  /*d0b0*/  IMAD R14, R14, UR7, RZ ;  /* 0x000000070e0e7c24 */ /* 0x010fca000f8e02ff */
[----:B------:R-:W-:Y:S01]  /*d0c0*/  STL [R1+0x2404], R14 ;  /* 0x0024040e01007387 */ /* 0x000fe20000100800 */
[----:B------:R-:W-:Y:S02]  /*d0d0*/  IMAD R15, R15, UR7, RZ ;  /* 0x000000070f0f7c24 */ /* 0x000fe4000f8e02ff */
[----:B------:R-:W-:-:S03]  /*d0e0*/  IMAD R16, R16, UR7, RZ ;  /* 0x0000000710107c24 */ /* 0x000fc6000f8e02ff */
[----:B------:R-:W-:Y:S04]  /*d0f0*/  STL [R1+0x2408], R15 ;  /* 0x0024080f01007387 */ /* 0x000fe80000100800 */
[----:B------:R-:W-:Y:S01]  /*d100*/  STL [R1+0x240c], R16 ;  /* 0x00240c1001007387 */ /* 0x000fe20000100800 */
[----:B--2---:R-:W-:Y:S02]  /*d110*/  IMAD R17, R17, UR7, RZ ;  /* 0x0000000711117c24 */ /* 0x004fe4000f8e02ff */
[----:B------:R-:W-:-:S03]  /*d120*/  IMAD R18, R18, UR7, RZ ;  /* 0x0000000712127c24 */ /* 0x000fc6000f8e02ff */
[----:B------:R-:W-:Y:S01]  /*d130*/  STL [R1+0x2410], R17 ;  /* 0x0024101101007387 */ /* 0x000fe20000100800 */
[----:B------:R-:W-:-:S03]  /*d140*/  IMAD R19, R19, UR7, RZ ;  /* 0x0000000713137c24 */ /* 0x000fc6000f8e02ff */
[----:B------:R-:W-:Y:S01]  /*d150*/  STL [R1+0x2414], R18 ;  /* 0x0024141201007387 */ /* 0x000fe20000100800 */
[----:B------:R-:W-:-:S03]  /*d160*/  IMAD R20, R20, UR7, RZ ;  /* 0x0000000714147c24 */ /* 0x000fc6000f8e02ff */
[----:B------:R-:W-:Y:S04]  /*d170*/  STL [R1+0x2418], R19 ;  /* 0x0024181301007387 */ /* 0x000fe80000100800 */
[----:B------:R-:W-:Y:S01]  /*d180*/  STL [R1+0x241c], R20 ;  /* 0x00241c1401007387 */ /* 0x000fe20000100800 */
[----:B-----5:R-:W-:Y:S02]  /*d190*/  IMAD R21, R21, UR7, RZ ;  /* 0x0000000715157c24 */ /* 0x020fe4000f8e02ff */
[----:B------:R-:W-:-:S03]  /*d1a0*/  IMAD R22, R22, UR7, RZ ;  /* 0x0000000716167c24 */ /* 0x000fc6000f8e02ff */
[----:B------:R-:W-:Y:S01]  /*d1b0*/  STL [R1+0x2420], R21 ;  /* 0x0024201501007387 */ /* 0x000fe20000100800 */
[----:B------:R-:W-:-:S03]  /*d1c0*/  IMAD R23, R23, UR7, RZ ;  /* 0x0000000717177c24 */ /* 0x000fc6000f8e02ff */
[----:B------:R-:W-:Y:S01]  /*d1d0*/  STL [R1+0x2424], R22 ;  /* 0x0024241601007387 */ /* 0x000fe20000100800 */
[----:B0-----:R-:W-:-:S03]  /*d1e0*/  IMAD R5, R25, UR7, RZ ;  /* 0x0000000719057c24 */ /* 0x001fc6000f8e02ff */
[----:B------:R-:W-:Y:S01]  /*d1f0*/  STL [R1+0x2428], R23 ;  /* 0x0024281701007387 */ /* 0x000fe20000100800 */
[----:B------:R-:W-:-:S03]  /*d200*/  IMAD R4, R26, UR7, RZ ;  /* 0x000000071a047c24 */ /* 0x000fc6000f8e02ff */
[----:B------:R-:W-:Y:S01]  /*d210*/  STL [R1+0x14], R5 ;  /* 0x0000140501007387 */ /* 0x000fe20000100800 */
[----:B------:R-:W-:-:S03]  /*d220*/  IMAD R3, R24, UR7, RZ ;  /* 0x0000000718037c24 */ /* 0x000fc6000f8e02ff */
[----:B------:R-:W2:Y:S04]  /*d230*/  LDL.LU R24, [R1+0x168] ;  /* 0x0001680001187983 */ /* 0x000ea80000300800 */
[----:B------:R3:W-:Y:S04]  /*d240*/  STL [R1+0x2c], R4 ;  /* 0x00002c0401007387 */ /* 0x0007e80000100800 */
[----:B------:R0:W-:Y:S01]  /*d250*/  STL [R1+0x38], R3 ;  /* 0x0000380301007387 */ /* 0x0001e20000100800 */
[----:B---3--:R-:W-:-:S03]  /*d260*/  IMAD R4, R0, UR7, RZ ;  /* 0x0000000700047c24 */ /* 0x008fc6000f8e02ff */
[----:B------:R-:W3:Y:S01]  /*d270*/  LDL.LU R0, [R1+0x16c] ;  /* 0x00016c0001007983 */ /* 0x000ee20000300800 */
[----:B0-----:R-:W-:-:S03]  /*d280*/  IMAD R3, R9, UR7, RZ ;  /* 0x0000000709037c24 */ /* 0x001fc6000f8e02ff */
[----:B------:R0:W-:Y:S04]  /*d290*/  STL [R1+0x40], R4 ;  /* 0x0000400401007387 */ /* 0x0001e80000100800 */
[----:B------:R-:W4:Y:S04]  /*d2a0*/  LDL.LU R9, [R1+0x170] ;  /* 0x0001700001097983 */ /* 0x000f280000300800 */
[----:B------:R1:W-:Y:S01]  /*d2b0*/  STL [R1+0x50], R3 ;  /* 0x0000500301007387 */ /* 0x0003e20000100800 */
[----:B0-----:R-:W-:Y:S02]  /*d2c0*/  IMAD R4, R27, UR7, RZ ;  /* 0x000000071b047c24 */ /* 0x001fe4000f8e02ff */
[----:B------:R-:W-:-:S03]  /*d2d0*/  IMAD R2, R2, UR7, RZ ;  /* 0x0000000702027c24 */ /* 0x000fc6000f8e02ff */
[----:B------:R0:W-:Y:S01]  /*d2e0*/  STL [R1+0x58], R4 ;  /* 0x0000580401007387 */ /* 0x0001e20000100800 */
[----:B-1----:R-:W-:-:S03]  /*d2f0*/  IMAD R3, R28, UR7, RZ ;  /* 0x000000071c037c24 */ /* 0x002fc6000f8e02ff */
[----:B------:R-:W5:Y:S04]  /*d300*/  LDL.LU R23, [R1+0x188] ;  /* 0x0001880001177983 */ /* 0x000f680000300800 */
[----:B------:R1:W-:Y:S04]  /*d310*/  STL [R1+0x60], R3 ;  /* 0x0000600301007387 */ /* 0x0003e80000100800 */
[----:B------:R-:W5:Y:S04]  /*d320*/  LDL.LU R22, [R1+0x190] ;  /* 0x0001900001167983 */ /* 0x000f680000300800 */
[----:B------:R0:W-:Y:S04]  /*d330*/  STL [R1+0x68], R2 ;  /* 0x0000680201007387 */ /* 0x0001e80000100800 */
[----:B------:R-:W5:Y:S04]  /*d340*/  LDL.LU R21, [R1+0x198] ;  /* 0x0001980001157983 */ /* 0x000f680000300800 */
        /* <DEDUP_REMOVED lines=15> */
[----:B0-----:R-:W5:Y:S04]  /*d440*/  LDL.LU R4, [R1+0x1e0] ;  /* 0x0001e00001047983 */ /* 0x001f680000300800 */
[----:B-1----:R-:W5:Y:S04]  /*d450*/  LDL.LU R3, [R1+0x1d8] ;  /* 0x0001d80001037983 */ /* 0x002f680000300800 */
[----:B------:R-:W5:Y:S04]  /*d460*/  LDL.LU R25, [R1+0x1c8] ;  /* 0x0001c80001197983 */ /* 0x000f680000300800 */
[----:B------:R-:W5:Y:S04]  /*d470*/  LDL.LU R26, [R1+0x1c0] ;  /* 0x0001c000011a7983 */ /* 0x000f680000300800 */
[----:B------:R-:W5:Y:S01]  /*d480*/  LDL.LU R2, [R1+0x1bc] ;  /* 0x0001bc0001027983 */ /* 0x000f620000300800 */
[----:B--2---:R-:W-:-:S03]  /*d490*/  IMAD R28, R24, UR7, RZ ;  /* 0x00000007181c7c24 */ /* 0x004fc6000f8e02ff */
[----:B------:R-:W2:Y:S04]  /*d4a0*/  LDL.LU R24, [R1+0x1b4] ;  /* 0x0001b40001187983 */ /* 0x000ea80000300800 */
[----:B------:R-:W-:Y:S01]  /*d4b0*/  STL [R1+0x70], R28 ;  /* 0x0000701c01007387 */ /* 0x000fe20000100800 */
[----:B---3--:R-:W-:-:S03]  /*d4c0*/  IMAD R27, R0, UR7, RZ ;  /* 0x00000007001b7c24 */ /* 0x008fc6000f8e02ff */
[----:B------:R-:W3:Y:S04]  /*d4d0*/  LDL.LU R0, [R1+0x1ac] ;  /* 0x0001ac0001007983 */ /* 0x000ee80000300800 */
[----:B------:R0:W-:Y:S01]  /*d4e0*/  STL [R1+0x78], R27 ;  /* 0x0000781b01007387 */ /* 0x0001e20000100800 */
[----:B----4-:R-:W-:-:S03]  /*d4f0*/  IMAD R9, R9, UR7, RZ ;  /* 0x0000000709097c24 */ /* 0x010fc6000f8e02ff */
[----:B0-----:R-:W4:Y:S04]  /*d500*/  LDL.LU R27, [R1+0x194] ;  /* 0x00019400011b7983 */ /* 0x001f280000300800 */
[----:B------:R-:W4:Y:S04]  /*d510*/  LDL.LU R28, [R1+0x18c] ;  /* 0x00018c00011c7983 */ /* 0x000f280000300800 */
[----:B------:R0:W-:Y:S04]  /*d520*/  STL [R1+0x90], R9 ;  /* 0x0000900901007387 */ /* 0x0001e80000100800 */
[----:B0-----:R-:W4:Y:S01]  /*d530*/  LDL.LU R9, [R1+0x184] ;  /* 0x0001840001097983 */ /* 0x001f220000300800 */
[----:B-----5:R-:W-:-:S02]  /*d540*/  IMAD R23, R23, UR7, RZ ;  /* 0x0000000717177c24 */ /* 0x020fc4000f8e02ff */
[----:B------:R-:W-:Y:S02]  /*d550*/  IMAD R22, R22, UR7, RZ ;  /* 0x0000000716167c24 */ /* 0x000fe4000f8e02ff */
[----:B------:R-:W-:Y:S01]  /*d560*/  IMAD R21, R21, UR7, RZ ;  /* 0x0000000715157c24 */ /* 0x000fe2000f8e02ff */
[----:B------:R-:W-:Y:S01]  /*d570*/  STL [R1+0x98], R23 ;  /* 0x0000981701007387 */ /* 0x000fe20000100800 */
[----:B------:R-:W-:-:S03]  /*d580*/  IMAD R20, R20, UR7, RZ ;  /* 0x0000000714147c24 */ /* 0x000fc6000f8e02ff */
        /* <DEDUP_REMOVED lines=32> */
[----:B------:R0:W-:Y:S04]  /*d790*/  STL [R1+0x148], R5 ;  /* 0x0001480501007387 */ /* 0x0001e80000100800 */
[----:B------:R1:W-:Y:S01]  /*d7a0*/  STL [R1+0x14c], R4 ;  /* 0x00014c0401007387 */ /* 0x0003e20000100800 */
[----:B0-----:R-:W-:-:S03]  /*d7b0*/  IMAD R5, R25, UR7, RZ ;  /* 0x0000000719057c24 */ /* 0x001fc6000f8e02ff */
[----:B------:R0:W-:Y:S01]  /*d7c0*/  STL [R1+0x164], R3 ;  /* 0x0001640301007387 */ /* 0x0001e20000100800 */
[----:B-1----:R-:W-:-:S03]  /*d7d0*/  IMAD R4, R26, UR7, RZ ;  /* 0x000000071a047c24 */ /* 0x002fc6000f8e02ff */
[----:B------:R-:W-:Y:S01]  /*d7e0*/  STL [R1+0x168], R5 ;  /* 0x0001680501007387 */ /* 0x000fe20000100800 */
[----:B0-----:R-:W-:-:S03]  /*d7f0*/  IMAD R3, R2, UR7, RZ ;  /* 0x0000000702037c24 */ /* 0x001fc6000f8e02ff */
[----:B------:R-:W5:Y:S04]  /*d800*/  LDL.LU R2, [R1+0x180] ;  /* 0x0001800001027983 */ /* 0x000f680000300800 */
[----:B------:R2:W-:Y:S04]  /*d810*/  STL [R1+0x16c], R4 ;  /* 0x00016c0401007387 */ /* 0x0005e80000100800 */
[----:B------:R3:W-:Y:S01]  /*d820*/  STL [R1+0x170], R3 ;  /* 0x0001700301007387 */ /* 0x0007e20000100800 */
[----:B--2---:R-:W-:-:S03]  /*d830*/  IMAD R4, R24, UR7, RZ ;  /* 0x0000000718047c24 */ /* 0x004fc6000f8e02ff */
[----:B------:R-:W2:Y:S04]  /*d840*/  LDL.LU R24, [R1+0x17c] ;  /* 0x00017c0001187983 */ /* 0x000ea80000300800 */
[----:B------:R0:W-:Y:S01]  /*d850*/  STL [R1+0x188], R4 ;  /* 0x0001880401007387 */ /* 0x0001e20000100800 */
[----:B---3--:R-:W-:-:S03]  /*d860*/  IMAD R3, R0, UR7, RZ ;  /* 0x0000000700037c24 */ /* 0x008fc6000f8e02ff */
[----:B------:R-:W3:Y:S04]  /*d870*/  LDL.LU R0, [R1+0x178] ;  /* 0x0001780001007983 */ /* 0x000ee80000300800 */
[----:B------:R1:W-:Y:S01]  /*d880*/  STL [R1+0x190], R3 ;  /* 0x0001900301007387 */ /* 0x0003e20000100800 */
[----:B----4-:R-:W-:Y:S02]  /*d890*/  IMAD R5, R27, UR7, RZ ;  /* 0x000000071b057c24 */ /* 0x010fe4000f8e02ff */
[----:B0-----:R-:W-:-:S03]  /*d8a0*/  IMAD R4, R28, UR7, RZ ;  /* 0x000000071c047c24 */ /* 0x001fc6000f8e02ff */
[----:B------:R0:W-:Y:S04]  /*d8b0*/  STL [R1+0x194], R5 ;  /* 0x0001940501007387 */ /* 0x0001e80000100800 */
[----:B------:R-:W4:Y:S04]  /*d8c0*/  LDL.LU R23, [R1+0x174] ;  /* 0x0001740001177983 */ /* 0x000f280000300800 */
[----:B------:R0:W-:Y:S04]  /*d8d0*/  STL [R1+0x18c], R4 ;  /* 0x00018c0401007387 */ /* 0x0001e80000100800 */
[----:B------:R-:W4:Y:S01]  /*d8e0*/  LDL.LU R22, [R1+0x160] ;  /* 0x0001600001167983 */ /* 0x000f220000300800 */
[----:B-1----:R-:W-:-:S05]  /*d8f0*/  IMAD R3, R9, UR7, RZ ;  /* 0x0000000709037c24 */ /* 0x002fca000f8e02ff */
[----:B------:R1:W-:Y:S04]  /*d900*/  STL [R1+0x184], R3 ;  /* 0x0001840301007387 */ /* 0x0003e80000100800 */
[----:B------:R-:W4:Y:S04]  /*d910*/  LDL.LU R21, [R1+0x15c] ;  /* 0x00015c0001157983 */ /* 0x000f280000300800 */
        /* <DEDUP_REMOVED lines=14> */
[----:B0-----:R-:W4:Y:S04]  /*da00*/  LDL.LU R5, [R1+0xec] ;  /* 0x0000ec0001057983 */ /* 0x001f280000300800 */
[----:B------:R-:W4:Y:S04]  /*da10*/  LDL.LU R4, [R1+0xe8] ;  /* 0x0000e80001047983 */ /* 0x000f280000300800 */
[----:B-1----:R-:W4:Y:S04]  /*da20*/  LDL.LU R3, [R1+0xe4] ;  /* 0x0000e40001037983 */ /* 0x002f280000300800 */
[----:B------:R-:W4:Y:S04]  /*da30*/  LDL.LU R25, [R1+0xdc] ;  /* 0x0000dc0001197983 */ /* 0x000f280000300800 */
[----:B------:R-:W4:Y:S04]  /*da40*/  LDL.LU R26, [R1+0xd8] ;  /* 0x0000d800011a7983 */ /* 0x000f280000300800 */
[----:B------:R-:W4:Y:S01]  /*da50*/  LDL.LU R9, [R1+0xd4] ;  /* 0x0000d40001097983 */ /* 0x000f220000300800 */
[----:B-----5:R-:W-:-:S03]  /*da60*/  IMAD R27, R2, UR7, RZ ;  /* 0x00000007021b7c24 */ /* 0x020fc6000f8e02ff */
[----:B------:R-:W5:Y:S04]  /*da70*/  LDL.LU R2, [R1+0xcc] ;  /* 0x0000cc0001027983 */ /* 0x000f680000300800 */
[----:B------:R0:W-:Y:S04]  /*da80*/  STL [R1+0x180], R27 ;  /* 0x0001801b01007387 */ /* 0x0001e80000100800 */
[----:B0-----:R-:W5:Y:S01]  /*da90*/  LDL.LU R27, [R1+0xc4] ;  /* 0x0000c400011b7983 */ /* 0x001f620000300800 */
[----:B--2---:R-:W-:-:S05]  /*daa0*/  IMAD R24, R24, UR7, RZ ;  /* 0x0000000718187c24 */ /* 0x004fca000f8e02ff */
[----:B------:R0:W-:Y:S04]  /*dab0*/  STL [R1+0x17c], R24 ;  /* 0x00017c1801007387 */ /* 0x0001e80000100800 */
[----:B------:R-:W2:Y:S04]  /*dac0*/  LDL.LU R28, [R1+0xbc] ;  /* 0x0000bc00011c7983 */ /* 0x000ea80000300800 */
[----:B0-----:R-:W2:Y:S01]  /*dad0*/  LDL.LU R24, [R1+0xb4] ;  /* 0x0000b40001187983 */ /* 0x001ea20000300800 */
[----:B---3--:R-:W-:-:S05]  /*dae0*/  IMAD R0, R0, UR7, RZ ;  /* 0x0000000700007c24 */ /* 0x008fca000f8e02ff */
[----:B------:R0:W-:Y:S04]  /*daf0*/  STL [R1+0x178], R0 ;  /* 0x0001780001007387 */ /* 0x0001e80000100800 */
[----:B0-----:R-:W3:Y:S01]  /*db00*/  LDL.LU R0, [R1+0xb0] ;  /* 0x0000b00001007983 */ /* 0x001ee20000300800 */
[----:B----4-:R-:W-:Y:S02]  /*db10*/  IMAD R23, R23, UR7, RZ ;  /* 0x0000000717177c24 */ /* 0x010fe4000f8e02ff */
[----:B------:R-:W-:-:S03]  /*db20*/  IMAD R22, R22, UR7, RZ ;  /* 0x0000000716167c24 */ /* 0x000fc6000f8e02ff */
[----:B------:R-:W-:Y:S04]  /*db30*/  STL [R1+0x174], R23 ;  /* 0x0001741701007387 */ /* 0x000fe80000100800 */
[----:B------:R-:W-:Y:S01]  /*db40*/  STL [R1+0x160], R22 ;  /* 0x0001601601007387 */ /* 0x000fe20000100800 */
[----:B------:R-:W-:Y:S02]  /*db50*/  IMAD R21, R21, UR7, RZ ;  /* 0x0000000715157c24 */ /* 0x000fe4000f8e02ff */
        /* <DEDUP_REMOVED lines=31> */
[----:B------:R0:W-:Y:S01]  /*dd50*/  STL [R1+0xec], R5 ;  /* 0x0000ec0501007387 */ /* 0x0001e20000100800 */
[----:B------:R-:W-:-:S03]  /*dd60*/  IMAD R3, R3, UR7, RZ ;  /* 0x0000000703037c24 */ /* 0x000fc6000f8e02ff */
[----:B------:R-:W-:Y:S01]  /*dd70*/  STL [R1+0xe8], R4 ;  /* 0x0000e80401007387 */ /* 0x000fe20000100800 */
[----:B0-----:R-:W-:-:S03]  /*dd80*/  IMAD R5, R25, UR7, RZ ;  /* 0x0000000719057c24 */ /* 0x001fc6000f8e02ff */
[----:B------:R0:W-:Y:S04]  /*dd90*/  STL [R1+0xe4], R3 ;  /* 0x0000e40301007387 */ /* 0x0001e80000100800 */
[----:B------:R-:W-:Y:S01]  /*dda0*/  STL [R1+0xdc], R5 ;  /* 0x0000dc0501007387 */ /* 0x000fe20000100800 */
[----:B0-----:R-:W-:-:S03]  /*ddb0*/  IMAD R3, R9, UR7, RZ ;  /* 0x0000000709037c24 */ /* 0x001fc6000f8e02ff */
[----:B------:R-:W4:Y:S01]  /*ddc0*/  LDL.LU R9, [R1+0xac] ;  /* 0x0000ac0001097983 */ /* 0x000f220000300800 */
[----:B------:R-:W-:-:S05]  /*ddd0*/  IMAD R4, R26, UR7, RZ ;  /* 0x000000071a047c24 */ /* 0x000fca000f8e02ff */
[----:B------:R5:W-:Y:S04]  /*dde0*/  STL [R1+0xd8], R4 ;  /* 0x0000d80401007387 */ /* 0x000be80000100800 */
[----:B------:R0:W-:Y:S01]  /*ddf0*/  STL [R1+0xd4], R3 ;  /* 0x0000d40301007387 */ /* 0x0001e20000100800 */
[----:B-----5:R-:W-:-:S03]  /*de00*/  IMAD R4, R2, UR7, RZ ;  /* 0x0000000702047c24 */ /* 0x020fc6000f8e02ff */
[----:B------:R-:W5:Y:S01]  /*de10*/  LDL.LU R2, [R1+0xa8] ;  /* 0x0000a80001027983 */ /* 0x000f620000300800 */
[----:B0-----:R-:W-:-:S03]  /*de20*/  IMAD R3, R27, UR7, RZ ;  /* 0x000000071b037c24 */ /* 0x001fc6000f8e02ff */
[----:B------:R2:W-:Y:S04]  /*de30*/  STL [R1+0xcc], R4 ;  /* 0x0000cc0401007387 */ /* 0x0005e80000100800 */
[----:B------:R-:W5:Y:S04]  /*de40*/  LDL.LU R5, [R1+0xa4] ;  /* 0x0000a40001057983 */ /* 0x000f680000300800 */
[----:B------:R0:W-:Y:S01]  /*de50*/  STL [R1+0xc4], R3 ;  /* 0x0000c40301007387 */ /* 0x0001e20000100800 */
[----:B--2---:R-:W-:Y:S02]  /*de60*/  IMAD R4, R28, UR7, RZ ;  /* 0x000000071c047c24 */ /* 0x004fe4000f8e02ff */
[----:B0-----:R-:W-:-:S03]  /*de70*/  IMAD R3, R24, UR7, RZ ;  /* 0x0000000718037c24 */ /* 0x001fc6000f8e02ff */
[----:B------:R0:W-:Y:S04]  /*de80*/  STL [R1+0xbc], R4 ;  /* 0x0000bc0401007387 */ /* 0x0001e80000100800 */
[----:B------:R-:W2:Y:S04]  /*de90*/  LDL.LU R23, [R1+0xa0] ;  /* 0x0000a00001177983 */ /* 0x000ea80000300800 */
[----:B------:R1:W-:Y:S04]  /*dea0*/  STL [R1+0xb4], R3 ;  /* 0x0000b40301007387 */ /* 0x0003e80000100800 */
[----:B------:R-:W2:Y:S01]  /*deb0*/  LDL.LU R22, [R1+0x9c] ;  /* 0x00009c0001167983 */ /* 0x000ea20000300800 */
[----:B---3--:R-:W-:-:S05]  /*dec0*/  IMAD R0, R0, UR7, RZ ;  /* 0x0000000700007c24 */ /* 0x008fca000f8e02ff */
[----:B------:R3:W-:Y:S04]  /*ded0*/  STL [R1+0xb0], R0 ;  /* 0x0000b00001007387 */ /* 0x0007e80000100800 */
[----:B------:R-:W2:Y:S04]  /*dee0*/  LDL.LU R21, [R1+0x94] ;  /* 0x0000940001157983 */ /* 0x000ea80000300800 */
        /* <DEDUP_REMOVED lines=12> */
[----:B0-----:R-:W2:Y:S04]  /*dfb0*/  LDL.LU R4, [R1+0x44] ;  /* 0x0000440001047983 */ /* 0x001ea80000300800 */
[----:B-1----:R-:W2:Y:S04]  /*dfc0*/  LDL.LU R3, [R1+0x3c] ;  /* 0x00003c0001037983 */ /* 0x002ea80000300800 */
[----:B------:R-:W2:Y:S04]  /*dfd0*/  LDL.LU R25, [R1+0x34] ;  /* 0x0000340001197983 */ /* 0x000ea80000300800 */
[----:B------:R-:W2:Y:S04]  /*dfe0*/  LDL.LU R26, [R1+0x30] ;  /* 0x00003000011a7983 */ /* 0x000ea80000300800 */
[----:B------:R-:W2:Y:S04]  /*dff0*/  LDL.LU R27, [R1+0x28] ;  /* 0x00002800011b7983 */ /* 0x000ea80000300800 */
[----:B------:R-:W2:Y:S04]  /*e000*/  LDL.LU R28, [R1+0x24] ;  /* 0x00002400011c7983 */ /* 0x000ea80000300800 */
[----:B---3--:R-:W3:Y:S04]  /*e010*/  LDL.LU R0, [R1+0x20] ;  /* 0x0000200001007983 */ /* 0x008ee80000300800 */
[----:B------:R-:W3:Y:S01]  /*e020*/  LDL.LU R24, [R1+0x1f4] ;  /* 0x0001f40001187983 */ /* 0x000ee20000300800 */
[----:B----4-:R-:W-:-:S03]  /*e030*/  IMAD R8, R9, UR7, RZ ;  /* 0x0000000709087c24 */ /* 0x010fc6000f8e02ff */
[----:B------:R-:W4:Y:S04]  /*e040*/  LDL.LU R9, [R1+0x18] ;  /* 0x0000180001097983 */ /* 0x000f280000300800 */
[----:B------:R0:W-:Y:S01]  /*e050*/  STL [R1+0xac], R8 ;  /* 0x0000ac0801007387 */ /* 0x0001e20000100800 */
[----:B-----5:R-:W-:-:S03]  /*e060*/  IMAD R7, R2, UR7, RZ ;  /* 0x0000000702077c24 */ /* 0x020fc6000f8e02ff */
[----:B------:R-:W5:Y:S04]  /*e070*/  LDL.LU R2, [R1+0x8] ;  /* 0x0000080001027983 */ /* 0x000f680000300800 */
[----:B------:R1:W-:Y:S01]  /*e080*/  STL [R1+0xa8], R7 ;  /* 0x0000a80701007387 */ /* 0x0003e20000100800 */
[----:B0-----:R-:W-:-:S03]  /*e090*/  IMAD R8, R5, UR7, RZ ;  /* 0x0000000705087c24 */ /* 0x001fc6000f8e02ff */
[----:B------:R-:W3:Y:S04]  /*e0a0*/  LDL.LU R5, [R1+0xc] ;  /* 0x00000c0001057983 */ /* 0x000ee80000300800 */
[----:B-1----:R-:W3:Y:S04]  /*e0b0*/  LDL.LU R7, [R1+0x4] ;  /* 0x0000040001077983 */ /* 0x002ee80000300800 */
[----:B------:R0:W-:Y:S04]  /*e0c0*/  STL [R1+0xa4], R8 ;  /* 0x0000a40801007387 */ /* 0x0001e80000100800 */
[----:B0-----:R-:W3:Y:S01]  /*e0d0*/  LDL.LU R8, [R1] ;  /* 0x0000000001087983 */ /* 0x001ee20000300800 */
[----:B--2---:R-:W-:-:S05]  /*e0e0*/  IMAD R23, R23, UR7, RZ ;  /* 0x0000000717177c24 */ /* 0x004fca000f8e02ff */
[----:B------:R0:W-:Y:S01]  /*e0f0*/  STL [R1+0xa0], R23 ;  /* 0x0000a01701007387 */ /* 0x0001e20000100800 */
[----:B------:R-:W-:-:S03]  /*e100*/  IMAD R22, R22, UR7, RZ ;  /* 0x0000000716167c24 */ /* 0x000fc6000f8e02ff */
[----:B0-----:R-:W2:Y:S04]  /*e110*/  LDL.LU R23, [R1+0x2428] ;  /* 0x0024280001177983 */ /* 0x001ea80000300800 */
[----:B------:R0:W-:Y:S01]  /*e120*/  STL [R1+0x9c], R22 ;  /* 0x00009c1601007387 */ /* 0x0001e20000100800 */
[----:B------:R-:W-:Y:S02]  /*e130*/  IMAD R21, R21, UR7, RZ ;  /* 0x0000000715157c24 */ /* 0x000fe4000f8e02ff */
[----:B------:R-:W-:Y:S01]  /*e140*/  IMAD R20, R20, UR7, RZ ;  /* 0x0000000714147c24 */ /* 0x000fe2000f8e02ff */
[----:B0-----:R-:W2:Y:S01]  /*e150*/  LDL.LU R22, [R1+0x2424] ;  /* 0x0024240001167983 */ /* 0x001ea20000300800 */
[----:B------:R-:W-:-:S03]  /*e160*/  IMAD R19, R19, UR7, RZ ;  /* 0x0000000713137c24 */ /* 0x000fc6000f8e02ff */
        /* <DEDUP_REMOVED lines=8> */
[----:B0-----:R-:W2:Y:S04]  /*e1f0*/  LDL.LU R20, [R1+0x241c] ;  /* 0x00241c0001147983 */ /* 0x001ea80000300800 */
[----:B------:R0:W-:Y:S01]  /*e200*/  STL [R1+0x88], R19 ;  /* 0x0000881301007387 */ /* 0x0001e20000100800 */
[----:B------:R-:W-:-:S03]  /*e210*/  IMAD R13, R13, UR7, RZ ;  /* 0x000000070d0d7c24 */ /* 0x000fc6000f8e02ff */
        /* <DEDUP_REMOVED lines=32> */
[----:B---3--:R-:W-:-:S03]  /*e420*/  IMAD R0, R0, UR7, RZ ;  /* 0x0000000700007c24 */ /* 0x008fc6000f8e02ff */
[----:B0-----:R-:W3:Y:S04]  /*e430*/  LDL.LU R4, [R1+0x23ec] ;  /* 0x0023ec0001047983 */ /* 0x001ee80000300800 */
[----:B------:R0:W-:Y:S01]  /*e440*/  STL [R1+0x3c], R3 ;  /* 0x00003c0301007387 */ /* 0x0001e20000100800 */
[----:B----4-:R-:W-:-:S03]  /*e450*/  IMAD R9, R9, UR7, RZ ;  /* 0x0000000709097c24 */ /* 0x010fc6000f8e02ff */
[----:B0-----:R-:W4:Y:S04]  /*e460*/  LDL.LU R3, [R1+0x23e8] ;  /* 0x0023e80001037983 */ /* 0x001f280000300800 */
        /* <DEDUP_REMOVED lines=11> */
[----:B0-----:R-:W2:Y:S02]  /*e520*/  LDL.LU R9, [R1+0x23d0] ;  /* 0x0023d00001097983 */ /* 0x001ea40000300800 */
[----:B--2---:R-:W-:-:S05]  /*e530*/  IMAD R9, R9, UR7, RZ ;  /* 0x0000000709097c24 */ /* 0x004fca000f8e02ff */
[----:B------:R0:W-:Y:S04]  /*e540*/  STL [R1+0x10], R9 ;  /* 0x0000100901007387 */ /* 0x0001e80000100800 */
[----:B0-----:R-:W2:Y:S01]  /*e550*/  LDL.LU R9, [R1+0x23cc] ;  /* 0x0023cc0001097983 */ /* 0x001ea20000300800 */
[----:B-----5:R-:W-:Y:S02]  /*e560*/  IMAD R2, R2, UR7, RZ ;  /* 0x0000000702027c24 */ /* 0x020fe4000f8e02ff */
[----:B------:R-:W-:-:S03]  /*e570*/  IMAD R24, R24, UR7, RZ ;  /* 0x0000000718187c24 */ /* 0x000fc6000f8e02ff */
[----:B------:R2:W-:Y:S02]  /*e580*/  STL [R1+0x8], R2 ;  /* 0x0000080201007387 */ /* 0x0005e40000100800 */
[----:B--2---:R-:W-:-:S05]  /*e590*/  IADD3 R2, P2, PT, R24, R9, RZ ;  /* 0x0000000918027210 */ /* 0x004fca0007f5e0ff */
[----:B------:R0:W-:Y:S02]  /*e5a0*/  STL [R1+0x1af0], R2 ;  /* 0x001af00201007387 */ /* 0x0001e40000100800 */
[----:B0-----:R-:W-:-:S05]  /*e5b0*/  IADD3 R2, P3, PT, R5, R9, RZ ;  /* 0x0000000905027210 */ /* 0x001fca0007f7e0ff */
        /* <DEDUP_REMOVED lines=10> */
[----:B------:R0:W-:Y:S04]  /*e660*/  STL [R1+0x1aec], R2 ;  /* 0x001aec0201007387 */ /* 0x0001e80000100800 */
[----:B0-----:R-:W2:Y:S02]  /*e670*/  LDL.LU R2, [R1+0x23c8] ;  /* 0x0023c80001027983 */ /* 0x001ea40000300800 */
[----:B--2---:R-:W-:-:S05]  /*e680*/  LEA.HI.X.SX32 R24, R24, R2, 0x1, P2 ;  /* 0x0000000218187211 */ /* 0x004fca00010f0eff */
[----:B------:R0:W-:Y:S02]  /*e690*/  STL [R1+0x1ad4], R24 ;  /* 0x001ad41801007387 */ /* 0x0001e40000100800 */
[----:B0-----:R-:W-:-:S05]  /*e6a0*/  IADD3 R24, P2, PT, R25, R9, RZ ;  /* 0x0000000919187210 */ /* 0x001fca0007f5e0ff */
[----:B------:R0:W-:Y:S02]  /*e6b0*/  STL [R1+0x1ad0], R24 ;  /* 0x001ad01801007387 */ /* 0x0001e40000100800 */
[----:B0-----:R-:W-:Y:S02]  /*e6c0*/  LEA.HI.X.SX32 R24, R5, R2, 0x1, P3 ;  /* 0x0000000205187211 */ /* 0x001fe400018f0eff */
[----:B------:R-:W2:Y:S04]  /*e6d0*/  LDL.LU R5, [R1+0x23c4] ;  /* 0x0023c40001057983 */ /* 0x000ea80000300800 */
[----:B------:R4:W-:Y:S02]  /*e6e0*/  STL [R1+0x1ac8], R24 ;  /* 0x001ac81801007387 */ /* 0x0009e40000100800 */
[----:B----4-:R-:W-:-:S05]  /*e6f0*/  IADD3 R24, P3, PT, R3, R9, RZ ;  /* 0x0000000903187210 */ /* 0x010fca0007f7e0ff */
[----:B------:R0:W-:Y:S02]  /*e700*/  STL [R1+0x1acc], R24 ;  /* 0x001acc1801007387 */ /* 0x0001e40000100800 */
[----:B0-----:R-:W-:Y:S02]  /*e710*/  LEA.HI.X.SX32 R24, R7, R2, 0x1, P4 ;  /* 0x0000000207187211 */ /* 0x001fe400020f0eff */
[----:B------:R-:W4:Y:S04]  /*e720*/  LDL.LU R7, [R1+0x23c0] ;  /* 0x0023c00001077983 */ /* 0x000f280000300800 */
[----:B------:R3:W-:Y:S02]  /*e730*/  STL [R1+0x1ac0], R24 ;  /* 0x001ac01801007387 */ /* 0x0007e40000100800 */
[----:B---3--:R-:W-:-:S05]  /*e740*/  IADD3 R24, P4, PT, R4, R9, RZ ;  /* 0x0000000904187210 */ /* 0x008fca0007f9e0ff */
[----:B------:R0:W-:Y:S02]  /*e750*/  STL [R1+0x1ac4], R24 ;  /* 0x001ac41801007387 */ /* 0x0001e40000100800 */
[-C--:B0-----:R-:W-:Y:S02]  /*e760*/  LEA.HI.X.SX32 R24, R8, R2.reuse, 0x1, P5 ;  /* 0x0000000208187211 */ /* 0x081fe400028f0eff */
[----:B------:R-:W3:Y:S04]  /*e770*/  LDL.LU R8, [R1+0x23bc] ;  /* 0x0023bc0001087983 */ /* 0x000ee80000300800 */
[----:B------:R2:W-:Y:S01]  /*e780*/  STL [R1+0x1ab8], R24 ;  /* 0x001ab81801007387 */ /* 0x0005e20000100800 */
[-C--:B------:R-:W-:Y:S02]  /*e790*/  LEA.HI.X.SX32 R28, R28, R2.reuse, 0x1, P6 ;  /* 0x000000021c1c7211 */ /* 0x080fe400030f0eff */
[----:B------:R-:W-:-:S02]  /*e7a0*/  LEA.HI.X.SX32 R27, R27, R2, 0x1, P0 ;  /* 0x000000021b1b7211 */ /* 0x000fc400000f0eff */
[----:B--2---:R-:W-:-:S05]  /*e7b0*/  IADD3 R24, P5, PT, R5, R9, RZ ;  /* 0x0000000905187210 */ /* 0x004fca0007fbe0ff */
[----:B------:R0:W-:Y:S04]  /*e7c0*/  STL [R1+0x1abc], R24 ;  /* 0x001abc1801007387 */ /* 0x0001e80000100800 */
[----:B------:R-:W-:Y:S01]  /*e7d0*/  STL [R1+0x1ab0], R28 ;  /* 0x001ab01c01007387 */ /* 0x000fe20000100800 */
[----:B0-----:R-:W-:-:S05]  /*e7e0*/  IADD3 R24, P6, PT, R6, R9, RZ ;  /* 0x0000000906187210 */ /* 0x001fca0007fde0ff */
[----:B------:R0:W-:Y:S04]  /*e7f0*/  STL [R1+0x1ab4], R24 ;  /* 0x001ab41801007387 */ /* 0x0001e80000100800 */
[----:B------:R-:W-:Y:S01]  /*e800*/  STL [R1+0x1aa8], R27 ;  /* 0x001aa81b01007387 */ /* 0x000fe20000100800 */
[-C--:B0-----:R-:W-:Y:S02]  /*e810*/  LEA.HI.X.SX32 R24, R26, R2.reuse, 0x1, P1 ;  /* 0x000000021a187211 */ /* 0x081fe400008f0eff */
[----:B----4-:R-:W-:Y:S02]  /*e820*/  IADD3 R28, P0, PT, R7, R9, RZ ;  /* 0x00000009071c7210 */ /* 0x010fe40007f1e0ff */
[----:B------:R-:W-:-:S03]  /*e830*/  LEA.HI.X.SX32 R26, R25, R2, 0x1, P2 ;  /* 0x00000002191a7211 */ /* 0x000fc600010f0eff */
[----:B------:R-:W-:Y:S01]  /*e840*/  STL [R1+0x1aac], R28 ;  /* 0x001aac1c01007387 */ /* 0x000fe20000100800 */
[----:B------:R-:W-:-:S03]  /*e850*/  LEA.HI.X.SX32 R25, R3, R2, 0x1, P3 ;  /* 0x0000000203197211 */ /* 0x000fc600018f0eff */
[----:B------:R0:W-:Y:S01]  /*e860*/  STL [R1+0x1aa0], R24 ;  /* 0x001aa01801007387 */ /* 0x0001e20000100800 */
[-C--:B------:R-:W-:Y:S02]  /*e870*/  IADD3 R3, P3, PT, R11, R9.reuse, RZ ;  /* 0x000000090b037210 */ /* 0x080fe40007f7e0ff */
[-C--:B0-----:R-:W-:Y:S02]  /*e880*/  IADD3 R24, P2, PT, R10, R9.reuse, RZ ;  /* 0x000000090a187210 */ /* 0x081fe40007f5e0ff */
[----:B---3--:R-:W-:-:S05]  /*e890*/  IADD3 R27, P1, PT, R8, R9, RZ ;  /* 0x00000009081b7210 */ /* 0x008fca0007f3e0ff */
[----:B------:R-:W-:Y:S04]  /*e8a0*/  STL [R1+0x1aa4], R27 ;  /* 0x001aa41b01007387 */ /* 0x000fe80000100800 */
[----:B------:R-:W-:Y:S04]  /*e8b0*/  STL [R1+0x1a98], R26 ;  /* 0x001a981a01007387 */ /* 0x000fe80000100800 */
[----:B------:R0:W-:Y:S04]  /*e8c0*/  STL [R1+0x1a9c], R24 ;  /* 0x001a9c1801007387 */ /* 0x0001e80000100800 */
[----:B------:R-:W-:Y:S04]  /*e8d0*/  STL [R1+0x1a90], R25 ;  /* 0x001a901901007387 */ /* 0x000fe80000100800 */
[----:B------:R1:W-:Y:S01]  /*e8e0*/  STL [R1+0x1a94], R3 ;  /* 0x001a940301007387 */ /* 0x0003e20000100800 */
[----:B0-----:R-:W-:-:S02]  /*e8f0*/  LEA.HI.X.SX32 R24, R4, R2, 0x1, P4 ;  /* 0x0000000204187211 */ /* 0x001fc400020f0eff */
[----:B------:R-:W-:-:S03]  /*e900*/  IADD3 R4, P4, PT, R12, R9, RZ ;  /* 0x000000090c047210 */ /* 0x000fc60007f9e0ff */
[----:B------:R-:W-:Y:S01]  /*e910*/  STL [R1+0x1a88], R24 ;  /* 0x001a881801007387 */ /* 0x000fe20000100800 */
[----:B-1----:R-:W-:-:S03]  /*e920*/  LEA.HI.X.SX32 R3, R5, R2, 0x1, P5 ;  /* 0x0000000205037211 */ /* 0x002fc600028f0eff */
[----:B------:R0:W-:Y:S01]  /*e930*/  STL [R1+0x1a8c], R4 ;  /* 0x001a8c0401007387 */ /* 0x0001e20000100800 */
[----:B------:R-:W-:-:S03]  /*e940*/  IADD3 R5, P5, PT, R13, R9, RZ ;  /* 0x000000090d057210 */ /* 0x000fc60007fbe0ff */
[----:B------:R1:W-:Y:S01]  /*e950*/  STL [R1+0x1a80], R3 ;  /* 0x001a800301007387 */ /* 0x0003e20000100800 */
[----:B0-----:R-:W-:-:S03]  /*e960*/  LEA.HI.X.SX32 R4, R6, R2, 0x1, P6 ;  /* 0x0000000206047211 */ /* 0x001fc600030f0eff */
[----:B------:R0:W-:Y:S01]  /*e970*/  STL [R1+0x1a84], R5 ;  /* 0x001a840501007387 */ /* 0x0001e20000100800 */
[----:B-1----:R-:W-:-:S03]  /*e980*/  IADD3 R3, P6, PT, R14, R9, RZ ;  /* 0x000000090e037210 */ /* 0x002fc60007fde0ff */
[----:B------:R1:W-:Y:S04]  /*e990*/  STL [R1+0x1a78], R4 ;  /* 0x001a780401007387 */ /* 0x0003e80000100800 */
[----:B------:R2:W-:Y:S01]  /*e9a0*/  STL [R1+0x1a7c], R3 ;  /* 0x001a7c0301007387 */ /* 0x0005e20000100800 */
[----:B0-----:R-:W-:Y:S02]  /*e9b0*/  LEA.HI.X.SX32 R5, R7, R2, 0x1, P0 ;  /* 0x0000000207057211 */ /* 0x001fe400000f0eff */
[----:B-1----:R-:W-:-:S03]  /*e9c0*/  IADD3 R4, P0, PT, R15, R9, RZ ;  /* 0x000000090f047210 */ /* 0x002fc60007f1e0ff */
[----:B------:R-:W-:Y:S01]  /*e9d0*/  STL [R1+0x1a70], R5 ;  /* 0x001a700501007387 */ /* 0x000fe20000100800 */
[----:B--2---:R-:W-:-:S03]  /*e9e0*/  LEA.HI.X.SX32 R3, R8, R2, 0x1, P1 ;  /* 0x0000000208037211 */ /* 0x004fc600008f0eff */
[----:B------:R-:W2:Y:S04]  /*e9f0*/  LDL.LU R8, [R1+0x2c] ;  /* 0x00002c0001087983 */ /* 0x000ea80000300800 */
[----:B------:R-:W-:Y:S04]  /*ea00*/  STL [R1+0x1a74], R4 ;  /* 0x001a740401007387 */ /* 0x000fe80000100800 */
[----:B------:R0:W-:Y:S02]  /*ea10*/  STL [R1+0x1a68], R3 ;  /* 0x001a680301007387 */ /* 0x0001e40000100800 */
[----:B0-----:R-:W-:-:S02]  /*ea20*/  LEA.HI.X.SX32 R3, R10, R2, 0x1, P2 ;  /* 0x000000020a037211 */ /* 0x001fc400010f0eff */
[----:B------:R-:W3:Y:S01]  /*ea30*/  LDL.LU R10, [R1+0x14] ;  /* 0x00001400010a7983 */ /* 0x000ee20000300800 */
[----:B------:R-:W-:-:S05]  /*ea40*/  IADD3 R4, P1, PT, R16, R9, RZ ;  /* 0x0000000910047210 */ /* 0x000fca0007f3e0ff */
[----:B------:R0:W-:Y:S04]  /*ea50*/  STL [R1+0x1a6c], R4 ;  /* 0x001a6c0401007387 */ /* 0x0001e80000100800 */
[----:B------:R-:W4:Y:S04]  /*ea60*/  LDL.LU R7, [R1+0x38] ;  /* 0x0000380001077983 */ /* 0x000f280000300800 */
[----:B------:R1:W-:Y:S01]  /*ea70*/  STL [R1+0x1a60], R3 ;  /* 0x001a600301007387 */ /* 0x0003e20000100800 */
[----:B0-----:R-:W-:-:S03]  /*ea80*/  IADD3 R4, P2, PT, R17, R9, RZ ;  /* 0x0000000911047210 */ /* 0x001fc60007f5e0ff */
[----:B------:R-:W5:Y:S01]  /*ea90*/  LDL.LU R6, [R1+0x40] ;  /* 0x0000400001067983 */ /* 0x000f620000300800 */
[----:B-1----:R-:W-:-:S03]  /*eaa0*/  LEA.HI.X.SX32 R3, R11, R2, 0x1, P3 ;  /* 0x000000020b037211 */ /* 0x002fc600018f0eff */
[----:B------:R0:W-:Y:S04]  /*eab0*/  STL [R1+0x1a64], R4 ;  /* 0x001a640401007387 */ /* 0x0001e80000100800 */
[----:B------:R1:W-:Y:S04]  /*eac0*/  STL [R1+0x1a58], R3 ;  /* 0x001a580301007387 */ /* 0x0003e80000100800 */
[----:B------:R-:W5:Y:S01]  /*ead0*/  LDL.LU R5, [R1+0x50] ;  /* 0x0000500001057983 */ /* 0x000f620000300800 */
[----:B0-----:R-:W-:Y:S02]  /*eae0*/  IADD3 R4, P3, PT, R18, R9, RZ ;  /* 0x0000000912047210 */ /* 0x001fe40007f7e0ff */
[----:B-1----:R-:W-:-:S03]  /*eaf0*/  LEA.HI.X.SX32 R3, R12, R2, 0x1, P4 ;  /* 0x000000020c037211 */ /* 0x002fc600020f0eff */
[----:B------:R0:W-:Y:S01]  /*eb00*/  STL [R1+0x1a5c], R4 ;  /* 0x001a5c0401007387 */ /* 0x0001e20000100800 */
[----:B------:R-:W-:-:S03]  /*eb10*/  IADD3 R11, P4, PT, R19, R9, RZ ;  /* 0x00000009130b7210 */ /* 0x000fc60007f9e0ff */
[----:B------:R1:W-:Y:S04]  /*eb20*/  STL [R1+0x1a50], R3 ;  /* 0x001a500301007387 */ /* 0x0003e80000100800 */
[----:B0-----:R-:W5:Y:S01]  /*eb30*/  LDL.LU R4, [R1+0x58] ;  /* 0x0000580001047983 */ /* 0x001f620000300800 */
[----:B-1----:R-:W-:-:S03]  /*eb40*/  LEA.HI.X.SX32 R3, R13, R2, 0x1, P5 ;  /* 0x000000020d037211 */ /* 0x002fc600028f0eff */
[----:B------:R0:W-:Y:S01]  /*eb50*/  STL [R1+0x1a54], R11 ;  /* 0x001a540b01007387 */ /* 0x0001e20000100800 */
[----:B------:R-:W-:-:S03]  /*eb60*/  IADD3 R12, P5, PT, R20, R9, RZ ;  /* 0x00000009140c7210 */ /* 0x000fc60007fbe0ff */
[----:B------:R1:W-:Y:S01]  /*eb70*/  STL [R1+0x1a48], R3 ;  /* 0x001a480301007387 */ /* 0x0003e20000100800 */
[----:B0-----:R-:W-:-:S03]  /*eb80*/  LEA.HI.X.SX32 R11, R14, R2, 0x1, P6 ;  /* 0x000000020e0b7211 */ /* 0x001fc600030f0eff */
[----:B-1----:R-:W5:Y:S04]  /*eb90*/  LDL.LU R3, [R1+0x60] ;  /* 0x0000600001037983 */ /* 0x002f680000300800 */
[----:B------:R0:W-:Y:S04]  /*eba0*/  STL [R1+0x1a4c], R12 ;  /* 0x001a4c0c01007387 */ /* 0x0001e80000100800 */
[----:B------:R1:W-:Y:S04]  /*ebb0*/  STL [R1+0x1a40], R11 ;  /* 0x001a400b01007387 */ /* 0x0003e80000100800 */
[----:B------:R-:W5:Y:S01]  /*ebc0*/  LDL.LU R25, [R1+0x68] ;  /* 0x0000680001197983 */ /* 0x000f620000300800 */
[----:B0-----:R-:W-:-:S02]  /*ebd0*/  IADD3 R12, P6, PT, R21, R9, RZ ;  /* 0x00000009150c7210 */ /* 0x001fc40007fde0ff */
[----:B-1----:R-:W-:-:S03]  /*ebe0*/  LEA.HI.X.SX32 R11, R15, R2, 0x1, P0 ;  /* 0x000000020f0b7211 */ /* 0x002fc600000f0eff */
[----:B------:R0:W-:Y:S04]  /*ebf0*/  STL [R1+0x1a44], R12 ;  /* 0x001a440c01007387 */ /* 0x0001e80000100800 */
[----:B------:R1:W-:Y:S04]  /*ec00*/  STL [R1+0x1a38], R11 ;  /* 0x001a380b01007387 */ /* 0x0003e80000100800 */
[----:B------:R-:W5:Y:S01]  /*ec10*/  LDL.LU R15, [R1+0x70] ;  /* 0x00007000010f7983 */ /* 0x000f620000300800 */
[----:B0-----:R-:W-:Y:S02]  /*ec20*/  IADD3 R12, P0, PT, R22, R9, RZ ;  /* 0x00000009160c7210 */ /* 0x001fe40007f1e0ff */
[----:B-1----:R-:W-:-:S03]  /*ec30*/  LEA.HI.X.SX32 R11, R16, R2, 0x1, P1 ;  /* 0x00000002100b7211 */ /* 0x002fc600008f0eff */
[----:B------:R0:W-:Y:S01]  /*ec40*/  STL [R1+0x1a3c], R12 ;  /* 0x001a3c0c01007387 */ /* 0x0001e20000100800 */
[----:B------:R-:W-:-:S03]  /*ec50*/  IMAD R29, R29, UR7, RZ ;  /* 0x000000071d1d7c24 */ /* 0x000fc6000f8e02ff */
[----:B------:R1:W-:Y:S04]  /*ec60*/  STL [R1+0x1a30], R11 ;  /* 0x001a300b01007387 */ /* 0x0003e80000100800 */
[----:B------:R-:W5:Y:S01]  /*ec70*/  LDL.LU R26, [R1+0x78] ;  /* 0x00007800011a7983 */ /* 0x000f620000300800 */
[----:B0-----:R-:W-:Y:S02]  /*ec80*/  IADD3 R12, P1, PT, R23, R9, RZ ;  /* 0x00000009170c7210 */ /* 0x001fe40007f3e0ff */
[----:B-1----:R-:W-:-:S03]  /*ec90*/  LEA.HI.X.SX32 R11, R17, R2, 0x1, P2 ;  /* 0x00000002110b7211 */ /* 0x002fc600010f0eff */
[----:B------:R0:W-:Y:S04]  /*eca0*/  STL [R1+0x1a34], R12 ;  /* 0x001a340c01007387 */ /* 0x0001e80000100800 */
[----:B------:R1:W-:Y:S04]  /*ecb0*/  STL [R1+0x1a28], R11 ;  /* 0x001a280b01007387 */ /* 0x0003e80000100800 */
[----:B------:R-:W5:Y:S01]  /*ecc0*/  LDL.LU R27, [R1+0x90] ;  /* 0x00009000011b7983 */ /* 0x000f620000300800 */
[----:B0-----:R-:W-:Y:S02]  /*ecd0*/  IADD3 R12, P2, PT, R29, R9, RZ ;  /* 0x000000091d0c7210 */ /* 0x001fe40007f5e0ff */
[----:B-1----:R-:W-:-:S03]  /*ece0*/  LEA.HI.X.SX32 R11, R18, R2, 0x1, P3 ;  /* 0x00000002120b7211 */ /* 0x002fc600018f0eff */
[----:B------:R-:W-:Y:S04]  /*ecf0*/  STL [R1+0x1a2c], R12 ;  /* 0x001a2c0c01007387 */ /* 0x000fe80000100800 */
[----:B------:R0:W-:Y:S04]  /*ed00*/  STL [R1+0x1a20], R11 ;  /* 0x001a200b01007387 */ /* 0x0001e80000100800 */
[----:B------:R-:W5:Y:S01]  /*ed10*/  LDL.LU R14, [R1+0x98] ;  /* 0x00009800010e7983 */ /* 0x000f620000300800 */
[----:B0-----:R-:W-:Y:S02]  /*ed20*/  LEA.HI.X.SX32 R11, R19, R2, 0x1, P4 ;  /* 0x00000002130b7211 */ /* 0x001fe400020f0eff */
[----:B---3--:R-:W-:-:S05]  /*ed30*/  IADD3 R12, P3, PT, R10, R9, RZ ;  /* 0x000000090a0c7210 */ /* 0x008fca0007f7e0ff */
[----:B------:R2:W-:Y:S04]  /*ed40*/  STL [R1+0x1a24], R12 ;  /* 0x001a240c01007387 */ /* 0x0005e80000100800 */
[----:B------:R0:W-:Y:S04]  /*ed50*/  STL [R1+0x1a18], R11 ;  /* 0x001a180b01007387 */ /* 0x0001e80000100800 */
[----:B------:R-:W3:Y:S01]  /*ed60*/  LDL.LU R28, [R1+0xb8] ;  /* 0x0000b800011c7983 */ /* 0x000ee20000300800 */
[----:B--2---:R-:W-:Y:S02]  /*ed70*/  IADD3 R12, P4, PT, R8, R9, RZ ;  /* 0x00000009080c7210 */ /* 0x004fe40007f9e0ff */
[----:B0-----:R-:W-:-:S03]  /*ed80*/  LEA.HI.X.SX32 R11, R20, R2, 0x1, P5 ;  /* 0x00000002140b7211 */ /* 0x001fc600028f0eff */
[----:B------:R4:W-:Y:S04]  /*ed90*/  STL [R1+0x1a1c], R12 ;  /* 0x001a1c0c01007387 */ /* 0x0009e80000100800 */
[----:B------:R0:W-:Y:S04]  /*eda0*/  STL [R1+0x1a10], R11 ;  /* 0x001a100b01007387 */ /* 0x0001e80000100800 */
[----:B------:R-:W2:Y:S01]  /*edb0*/  LDL.LU R24, [R1+0xc0] ;  /* 0x0000c00001187983 */ /* 0x000ea20000300800 */
[----:B----4-:R-:W-:Y:S02]  /*edc0*/  IADD3 R12, P5, PT, R7, R9, RZ ;  /* 0x00000009070c7210 */ /* 0x010fe40007fbe0ff */
[----:B0-----:R-:W-:-:S03]  /*edd0*/  LEA.HI.X.SX32 R11, R21, R2, 0x1, P6 ;  /* 0x00000002150b7211 */ /* 0x001fc600030f0eff */
[----:B------:R5:W-:Y:S04]  /*ede0*/  STL [R1+0x1a14], R12 ;  /* 0x001a140c01007387 */ /* 0x000be80000100800 */
[----:B------:R0:W-:Y:S04]  /*edf0*/  STL [R1+0x1a08], R11 ;  /* 0x001a080b01007387 */ /* 0x0001e80000100800 */
[----:B------:R-:W4:Y:S01]  /*ee00*/  LDL.LU R13, [R1+0xc8] ;  /* 0x0000c800010d7983 */ /* 0x000f220000300800 */
[----:B-----5:R-:W-:Y:S02]  /*ee10*/  IADD3 R12, P6, PT, R6, R9, RZ ;  /* 0x00000009060c7210 */ /* 0x020fe40007fde0ff */
[----:B0-----:R-:W-:-:S03]  /*ee20*/  LEA.HI.X.SX32 R11, R22, R2, 0x1, P0 ;  /* 0x00000002160b7211 */ /* 0x001fc600000f0eff */
        /* <DEDUP_REMOVED lines=11> */
[----:B------:R1:W-:Y:S01]  /*eee0*/  STL [R1+0x1718], R16 ;  /* 0x0017181001007387 */ /* 0x0003e20000100800 */
[----:B0-----:R-:W-:Y:S02]  /*eef0*/  IADD3 R17, P2, PT, R3, R9, RZ ;  /* 0x0000000903117210 */ /* 0x001fe40007f5e0ff */
[----:B-1----:R-:W-:-:S02]  /*ef00*/  LEA.HI.X.SX32 R16, R10, R2, 0x1, P3 ;  /* 0x000000020a107211 */ /* 0x002fc400018f0eff */
[----:B------:R-:W5:Y:S04]  /*ef10*/  LDL.LU R10, [R1+0x100] ;  /* 0x00010000010a7983 */ /* 0x000f680000300800 */
        /* <DEDUP_REMOVED lines=25> */
[----:B------:R-:W-:Y:S04]  /*f0b0*/  STL [R1+0x1764], R17 ;  /* 0x0017641101007387 */ /* 0x000fe80000100800 */
[----:B------:R0:W-:Y:S02]  /*f0c0*/  STL [R1+0x1730], R16 ;  /* 0x0017301001007387 */ /* 0x0001e40000100800 */
[----:B0-----:R-:W-:-:S02]  /*f0d0*/  LEA.HI.X.SX32 R16, R3, R2, 0x1, P2 ;  /* 0x0000000203107211 */ /* 0x001fc400010f0eff */
[----:B------:R-:W5:Y:S01]  /*f0e0*/  LDL.LU R3, [R1+0x130] ;  /* 0x0001300001037983 */ /* 0x000f620000300800 */
[----:B---3--:R-:W-:-:S05]  /*f0f0*/  IADD3 R17, P1, PT, R28, R9, RZ ;  /* 0x000000091c117210 */ /* 0x008fca0007f3e0ff */
[----:B------:R-:W-:Y:S04]  /*f100*/  STL [R1+0x176c], R17 ;  /* 0x00176c1101007387 */ /* 0x000fe80000100800 */
[----:B------:R0:W-:Y:S02]  /*f110*/  STL [R1+0x1738], R16 ;  /* 0x0017381001007387 */ /* 0x0001e40000100800 */
[----:B0-----:R-:W-:Y:S02]  /*f120*/  LEA.HI.X.SX32 R16, R25, R2, 0x1, P3 ;  /* 0x0000000219107211 */ /* 0x001fe400018f0eff */
[----:B------:R-:W3:Y:S01]  /*f130*/  LDL.LU R25, [R1+0x134] ;  /* 0x0001340001197983 */ /* 0x000ee20000300800 */
[----:B--2---:R-:W-:-:S05]  /*f140*/  IADD3 R17, P2, PT, R24, R9, RZ ;  /* 0x0000000918117210 */ /* 0x004fca0007f5e0ff */
[----:B------:R4:W-:Y:S04]  /*f150*/  STL [R1+0x1774], R17 ;  /* 0x0017741101007387 */ /* 0x0009e80000100800 */
[----:B------:R0:W-:Y:S01]  /*f160*/  STL [R1+0x1740], R16 ;  /* 0x0017401001007387 */ /* 0x0001e20000100800 */
[-C--:B----4-:R-:W-:Y:S02]  /*f170*/  IADD3 R17, P3, PT, R13, R9.reuse, RZ ;  /* 0x000000090d117210 */ /* 0x090fe40007f7e0ff */
[----:B0-----:R-:W-:Y:S02]  /*f180*/  LEA.HI.X.SX32 R16, R15, R2, 0x1, P4 ;  /* 0x000000020f107211 */ /* 0x001fe400020f0eff */
[----:B------:R-:W2:Y:S04]  /*f190*/  LDL.LU R15, [R1+0x138] ;  /* 0x00013800010f7983 */ /* 0x000ea80000300800 */
[----:B------:R5:W-:Y:S04]  /*f1a0*/  STL [R1+0x177c], R17 ;  /* 0x00177c1101007387 */ /* 0x000be80000100800 */
[----:B------:R0:W-:Y:S01]  /*f1b0*/  STL [R1+0x1748], R16 ;  /* 0x0017481001007387 */ /* 0x0001e20000100800 */
[----:B-----5:R-:W-:-:S02]  /*f1c0*/  IADD3 R17, P4, PT, R12, R9, RZ ;  /* 0x000000090c117210 */ /* 0x020fc40007f9e0ff */
[----:B0-----:R-:W-:Y:S02]  /*f1d0*/  LEA.HI.X.SX32 R16, R26, R2, 0x1, P5 ;  /* 0x000000021a107211 */ /* 0x001fe400028f0eff */
[----:B------:R-:W4:Y:S04]  /*f1e0*/  LDL.LU R26, [R1+0x13c] ;  /* 0x00013c00011a7983 */ /* 0x000f280000300800 */
[----:B------:R0:W-:Y:S04]  /*f1f0*/  STL [R1+0x1784], R17 ;  /* 0x0017841101007387 */ /* 0x0001e80000100800 */
[----:B------:R1:W-:Y:S01]  /*f200*/  STL [R1+0x1750], R16 ;  /* 0x0017501001007387 */ /* 0x0003e20000100800 */
[----:B0-----:R-:W-:-:S02]  /*f210*/  IADD3 R17, P5, PT, R11, R9, RZ ;  /* 0x000000090b117210 */ /* 0x001fc40007fbe0ff */
[----:B-1----:R-:W-:Y:S02]  /*f220*/  LEA.HI.X.SX32 R16, R27, R2, 0x1, P6 ;  /* 0x000000021b107211 */ /* 0x002fe400030f0eff */
[----:B------:R-:W5:Y:S04]  /*f230*/  LDL.LU R27, [R1+0x144] ;  /* 0x00014400011b7983 */ /* 0x000f680000300800 */
        /* <DEDUP_REMOVED lines=33> */
[-C--:B-1----:R-:W-:Y:S02]  /*f450*/  LEA.HI.X.SX32 R16, R10, R2.reuse, 0x1, P6 ;  /* 0x000000020a107211 */ /* 0x082fe400030f0eff */
        /* <DEDUP_REMOVED lines=11> */
[----:B------:R-:W-:Y:S04]  /*f510*/  STL [R1+0x17d4], R17 ;  /* 0x0017d41101007387 */ /* 0x000fe80000100800 */
[----:B------:R0:W-:Y:S02]  /*f520*/  STL [R1+0x17a0], R16 ;  /* 0x0017a01001007387 */ /* 0x0001e40000100800 */
[----:B0-----:R-:W-:Y:S02]  /*f530*/  LEA.HI.X.SX32 R16, R6, R2, 0x1, P2 ;  /* 0x0000000206107211 */ /* 0x001fe400010f0eff */
[-C--:B----4-:R-:W-:Y:S01]  /*f540*/  IADD3 R17, P1, PT, R26, R9.reuse, RZ ;  /* 0x000000091a117210 */ /* 0x090fe20007f3e0ff */
        /* <DEDUP_REMOVED lines=59> */
[----:B------:R-:W2:Y:S01]  /*f900*/  LDL.LU R12, [R1+0x11c] ;  /* 0x00011c00010c7983 */ /* 0x000ea20000300800 */
[----:B----4-:R-:W-:-:S05]  /*f910*/  IADD3 R17, P6, PT, R5, R9, RZ ;  /* 0x0000000905117210 */ /* 0x010fca0007fde0ff */
[----:B------:R-:W-:Y:S04]  /*f920*/  STL [R1+0x183c], R17 ;  /* 0x00183c1101007387 */ /* 0x000fe80000100800 */
[----:B------:R0:W-:Y:S02]  /*f930*/  STL [R1+0x1808], R16 ;  /* 0x0018081001007387 */ /* 0x0001e40000100800 */
[----:B0-----:R-:W-:Y:S02]  /*f940*/  LEA.HI.X.SX32 R16, R11, R2, 0x1, P1 ;  /* 0x000000020b107211 */ /* 0x001fe400008f0eff */
[-C--:B-----5:R-:W-:Y:S01]  /*f950*/  IADD3 R17, P0, PT, R4, R9.reuse, RZ ;  /* 0x0000000904117210 */ /* 0x0a0fe20007f1e0ff */
        /* <DEDUP_REMOVED lines=36> */
[----:B------:R0:W-:Y:S04]  /*fba0*/  STL [R1+0x187c], R17 ;  /* 0x00187c1101007387 */ /* 0x0001e80000100800 */
[----:B------:R1:W-:Y:S01]  /*fbb0*/  STL [R1+0x1848], R16 ;  /* 0x0018481001007387 */ /* 0x0003e20000100800 */
[----:B------:R-:W-:-:S02]  /*fbc0*/  LEA.HI.X.SX32 R15, R15, R2, 0x1, P3 ;  /* 0x000000020f0f7211 */ /* 0x000fc400018f0eff */
[-C--:B0-----:R-:W-:Y:S02]  /*fbd0*/  IADD3 R17, P1, PT, R24, R9.reuse, RZ ;  /* 0x0000000918117210 */ /* 0x081fe40007f3e0ff */
[----:B-1----:R-:W-:Y:S02]  /*fbe0*/  LEA.HI.X.SX32 R16, R25, R2, 0x1, P2 ;  /* 0x0000000219107211 */ /* 0x002fe400010f0eff */
[----:B------:R-:W5:Y:S04]  /*fbf0*/  LDL.LU R25, [R1+0xf0] ;  /* 0x0000f00001197983 */ /* 0x000f680000300800 */
[----:B------:R-:W-:Y:S04]  /*fc00*/  STL [R1+0x1884], R17 ;  /* 0x0018841101007387 */ /* 0x000fe80000100800 */
[----:B------:R0:W-:Y:S04]  /*fc10*/  STL [R1+0x1850], R16 ;  /* 0x0018501001007387 */ /* 0x0001e80000100800 */
[----:B0-----:R-:W5:Y:S01]  /*fc20*/  LDL.LU R16, [R1+0xec] ;  /* 0x0000ec0001107983 */ /* 0x001f620000300800 */
[----:B---3--:R-:W-:-:S05]  /*fc30*/  IADD3 R17, P2, PT, R13, R9, RZ ;  /* 0x000000090d117210 */ /* 0x008fca0007f5e0ff */
[----:B------:R-:W-:Y:S04]  /*fc40*/  STL [R1+0x188c], R17 ;  /* 0x00188c1101007387 */ /* 0x000fe80000100800 */
[----:B------:R0:W-:Y:S02]  /*fc50*/  STL [R1+0x1858], R15 ;  /* 0x0018580f01007387 */ /* 0x0001e40000100800 */
[----:B0-----:R-:W-:Y:S02]  /*fc60*/  LEA.HI.X.SX32 R15, R26, R2, 0x1, P4 ;  /* 0x000000021a0f7211 */ /* 0x001fe400020f0eff */
[----:B------:R-:W3:Y:S01]  /*fc70*/  LDL.LU R26, [R1+0xe8] ;  /* 0x0000e800011a7983 */ /* 0x000ee20000300800 */
[----:B--2---:R-:W-:-:S05]  /*fc80*/  IADD3 R17, P3, PT, R12, R9, RZ ;  /* 0x000000090c117210 */ /* 0x004fca0007f7e0ff */
[----:B------:R-:W-:Y:S04]  /*fc90*/  STL [R1+0x1894], R17 ;  /* 0x0018941101007387 */ /* 0x000fe80000100800 */
[----:B------:R0:W-:Y:S01]  /*fca0*/  STL [R1+0x1860], R15 ;  /* 0x0018600f01007387 */ /* 0x0001e20000100800 */
[-C--:B------:R-:W-:Y:S02]  /*fcb0*/  LEA.HI.X.SX32 R14, R14, R2.reuse, 0x1, P6 ;  /* 0x000000020e0e7211 */ /* 0x080fe400030f0eff */
[----:B0-----:R-:W-:Y:S02]  /*fcc0*/  LEA.HI.X.SX32 R15, R27, R2, 0x1, P5 ;  /* 0x000000021b0f7211 */ /* 0x001fe400028f0eff */
[----:B------:R-:W2:Y:S01]  /*fcd0*/  LDL.LU R27, [R1+0xe4] ;  /* 0x0000e400011b7983 */ /* 0x000ea20000300800 */
[----:B----4-:R-:W-:-:S05]  /*fce0*/  IADD3 R17, P4, PT, R11, R9, RZ ;  /* 0x000000090b117210 */ /* 0x010fca0007f9e0ff */
[----:B------:R-:W-:Y:S04]  /*fcf0*/  STL [R1+0x189c], R17 ;  /* 0x00189c1101007387 */ /* 0x000fe80000100800 */
[----:B------:R0:W-:Y:S04]  /*fd00*/  STL [R1+0x1868], R15 ;  /* 0x0018680f01007387 */ /* 0x0001e80000100800 */
[----:B0-----:R-:W4:Y:S01]  /*fd10*/  LDL.LU R15, [R1+0xdc] ;  /* 0x0000dc00010f7983 */ /* 0x001f220000300800 */
[----:B-----5:R-:W-:-:S05]  /*fd20*/  IADD3 R17, P5, PT, R10, R9, RZ ;  /* 0x000000090a117210 */ /* 0x020fca0007fbe0ff */
[----:B------:R0:W-:Y:S04]  /*fd30*/  STL [R1+0x18a4], R17 ;  /* 0x0018a41101007387 */ /* 0x0001e80000100800 */
[----:B------:R1:W-:Y:S01]  /*fd40*/  STL [R1+0x1870], R14 ;  /* 0x0018700e01007387 */ /* 0x0003e20000100800 */
[-C--:B0-----:R-:W-:Y:S02]  /*fd50*/  IADD3 R17, P6, PT, R8, R9.reuse, RZ ;  /* 0x0000000908117210 */ /* 0x081fe40007fde0ff */
[----:B-1----:R-:W-:Y:S02]  /*fd60*/  LEA.HI.X.SX32 R14, R28, R2, 0x1, P0 ;  /* 0x000000021c0e7211 */ /* 0x002fe400000f0eff */
[----:B------:R-:W5:Y:S04]  /*fd70*/  LDL.LU R28, [R1+0xd8] ;  /* 0x0000d800011c7983 */ /* 0x000f680000300800 */
[----:B------:R0:W-:Y:S04]  /*fd80*/  STL [R1+0x18ac], R17 ;  /* 0x0018ac1101007387 */ /* 0x0001e80000100800 */
[----:B------:R1:W-:Y:S01]  /*fd90*/  STL [R1+0x1878], R14 ;  /* 0x0018780e01007387 */ /* 0x0003e20000100800 */
[----:B0-----:R-:W-:-:S02]  /*fda0*/  IADD3 R17, P0, PT, R7, R9, RZ ;  /* 0x0000000907117210 */ /* 0x001fc40007f1e0ff */
[-C--:B-1----:R-:W-:Y:S02]  /*fdb0*/  LEA.HI.X.SX32 R14, R24, R2.reuse, 0x1, P1 ;  /* 0x00000002180e7211 */ /* 0x082fe400008f0eff */
[----:B------:R-:W5:Y:S04]  /*fdc0*/  LDL.LU R24, [R1+0xd4] ;  /* 0x0000d40001187983 */ /* 0x000f680000300800 */
[----:B------:R0:W-:Y:S01]  /*fdd0*/  STL [R1+0x18b4], R17 ;  /* 0x0018b41101007387 */ /* 0x0001e20000100800 */
[----:B------:R-:W-:-:S03]  /*fde0*/  LEA.HI.X.SX32 R13, R13, R2, 0x1, P2 ;  /* 0x000000020d0d7211 */ /* 0x000fc600010f0eff */
[----:B------:R1:W-:Y:S01]  /*fdf0*/  STL [R1+0x1880], R14 ;  /* 0x0018800e01007387 */ /* 0x0003e20000100800 */
[----:B0-----:R-:W-:-:S03]  /*fe00*/  IADD3 R17, P1, PT, R6, R9, RZ ;  /* 0x0000000906117210 */ /* 0x001fc60007f3e0ff */
[----:B-1----:R-:W5:Y:S04]  /*fe10*/  LDL.LU R14, [R1+0xcc] ;  /* 0x0000cc00010e7983 */ /* 0x002f680000300800 */
[----:B------:R0:W-:Y:S01]  /*fe20*/  STL [R1+0x18bc], R17 ;  /* 0x0018bc1101007387 */ /* 0x0001e20000100800 */
[----:B------:R-:W-:-:S03]  /*fe30*/  LEA.HI.X.SX32 R12, R12, R2, 0x1, P3 ;  /* 0x000000020c0c7211 */ /* 0x000fc600018f0eff */
[----:B------:R1:W-:Y:S01]  /*fe40*/  STL [R1+0x1888], R13 ;  /* 0x0018880d01007387 */ /* 0x0003e20000100800 */
[-C--:B------:R-:W-:Y:S02]  /*fe50*/  LEA.HI.X.SX32 R11, R11, R2.reuse, 0x1, P4 ;  /* 0x000000020b0b7211 */ /* 0x080fe400020f0eff */
[----:B0-----:R-:W-:Y:S01]  /*fe60*/  IADD3 R17, P2, PT, R5, R9, RZ ;  /* 0x0000000905117210 */ /* 0x001fe20007f5e0ff */
[----:B-1----:R-:W5:Y:S04]  /*fe70*/  LDL.LU R13, [R1+0xc4] ;  /* 0x0000c400010d7983 */ /* 0x002f680000300800 */
[----:B------:R-:W-:Y:S04]  /*fe80*/  STL [R1+0x18c4], R17 ;  /* 0x0018c41101007387 */ /* 0x000fe80000100800 */
[----:B------:R0:W-:Y:S01]  /*fe90*/  STL [R1+0x1890], R12 ;  /* 0x0018900c01007387 */ /* 0x0001e20000100800 */
[----:B------:R-:W-:-:S03]  /*fea0*/  LEA.HI.X.SX32 R10, R10, R2, 0x1, P5 ;  /* 0x000000020a0a7211 */ /* 0x000fc600028f0eff */
[----:B0-----:R-:W5:Y:S01]  /*feb0*/  LDL.LU R12, [R1+0xbc] ;  /* 0x0000bc00010c7983 */ /* 0x001f620000300800 */
[----:B------:R-:W-:-:S05]  /*fec0*/  IADD3 R17, P3, PT, R4, R9, RZ ;  /* 0x0000000904117210 */ /* 0x000fca0007f7e0ff */
        /* <DEDUP_REMOVED lines=10> */
[----:B------:R0:W-:Y:S04]  /*ff70*/  STL [R1+0x18dc], R17 ;  /* 0x0018dc1101007387 */ /* 0x0001e80000100800 */
[----:B------:R1:W-:Y:S01]  /*ff80*/  STL [R1+0x18a8], R8 ;  /* 0x0018a80801007387 */ /* 0x0003e20000100800 */
[----:B0-----:R-:W-:-:S03]  /*ff90*/  IADD3 R17, P6, PT, R16, R9, RZ ;  /* 0x0000000910117210 */ /* 0x001fc60007fde0ff */
[----:B-1----:R-:W5:Y:S04]  /*ffa0*/  LDL.LU R8, [R1+0xac] ;  /* 0x0000ac0001087983 */ /* 0x002f680000300800 */
[----:B------:R-:W-:Y:S04]  /*ffb0*/  STL [R1+0x18e4], R17 ;  /* 0x0018e41101007387 */ /* 0x000fe80000100800 */
[----:B------:R0:W-:Y:S01]  /*ffc0*/  STL [R1+0x18b0], R7 ;  /* 0x0018b00701007387 */ /* 0x0001e20000100800 */
[----:B------:R-:W-:-:S03]  /*ffd0*/  LEA.HI.X.SX32 R18, R6, R2, 0x1, P1 ;  /* 0x0000000206127211 */ /* 0x000fc600008f0eff */
[----:B0-----:R-:W5:Y:S01]  /*ffe0*/  LDL.LU R7, [R1+0xa8] ;  /* 0x0000a80001077983 */ /* 0x001f620000300800 */
[----:B---3--:R-:W-:-:S05]  /*fff0*/  IADD3 R17, P0, PT, R26, R9, RZ ;  /* 0x000000091a117210 */ /* 0x008fca0007f1e0ff */
[----:B------:R2:W-:Y:S04]  /*10000*/  STL [R1+0x18ec], R17 ;  /* 0x0018ec1101007387 */ /* 0x0005e80000100800 */
[----:B------:R-:W3:Y:S04]  /*10010*/  LDL.LU R6, [R1+0xa4] ;  /* 0x0000a40001067983 */ /* 0x000ee80000300800 */
[----:B------:R0:W-:Y:S01]  /*10020*/  STL [R1+0x18b8], R18 ;  /* 0x0018b81201007387 */ /* 0x0001e20000100800 */
[----:B--2---:R-:W-:Y:S02]  /*10030*/  IADD3 R17, P1, PT, R27, R9, RZ ;  /* 0x000000091b117210 */ /* 0x004fe40007f3e0ff */
[----:B0-----:R-:W-:-:S03]  /*10040*/  LEA.HI.X.SX32 R18, R5, R2, 0x1, P2 ;  /* 0x0000000205127211 */ /* 0x001fc600010f0eff */
[----:B------:R4:W-:Y:S04]  /*10050*/  STL [R1+0x18f4], R17 ;  /* 0x0018f41101007387 */ /* 0x0009e80000100800 */
[----:B------:R-:W2:Y:S04]  /*10060*/  LDL.LU R5, [R1+0xa0] ;  /* 0x0000a00001057983 */ /* 0x000ea80000300800 */
[----:B------:R0:W-:Y:S01]  /*10070*/  STL [R1+0x18c0], R18 ;  /* 0x0018c01201007387 */ /* 0x0001e20000100800 */
[----:B----4-:R-:W-:Y:S02]  /*10080*/  IADD3 R17, P2, PT, R15, R9, RZ ;  /* 0x000000090f117210 */ /* 0x010fe40007f5e0ff */
[----:B0-----:R-:W-:-:S03]  /*10090*/  LEA.HI.X.SX32 R18, R4, R2, 0x1, P3 ;  /* 0x0000000204127211 */ /* 0x001fc600018f0eff */
[----:B------:R-:W-:Y:S04]  /*100a0*/  STL [R1+0x18fc], R17 ;  /* 0x0018fc1101007387 */ /* 0x000fe80000100800 */
[----:B------:R-:W4:Y:S04]  /*100b0*/  LDL.LU R4, [R1+0x9c] ;  /* 0x00009c0001047983 */ /* 0x000f280000300800 */
[----:B------:R0:W-:Y:S02]  /*100c0*/  STL [R1+0x18c8], R18 ;  /* 0x0018c81201007387 */ /* 0x0001e40000100800 */
[----:B0-----:R-:W-:-:S02]  /*100d0*/  LEA.HI.X.SX32 R18, R3, R2, 0x1, P4 ;  /* 0x0000000203127211 */ /* 0x001fc400020f0eff */
[----:B-----5:R-:W-:-:S05]  /*100e0*/  IADD3 R17, P3, PT, R28, R9, RZ ;  /* 0x000000091c117210 */ /* 0x020fca0007f7e0ff */
[----:B------:R0:W-:Y:S04]  /*100f0*/  STL [R1+0x1904], R17 ;  /* 0x0019041101007387 */ /* 0x0001e80000100800 */
[----:B------:R-:W5:Y:S04]  /*10100*/  LDL.LU R3, [R1+0x94] ;  /* 0x0000940001037983 */ /* 0x000f680000300800 */
[----:B------:R1:W-:Y:S01]  /*10110*/  STL [R1+0x18d0], R18 ;  /* 0x0018d01201007387 */ /* 0x0003e20000100800 */
[----:B0-----:R-:W-:Y:S02]  /*10120*/  IADD3 R17, P4, PT, R24, R9, RZ ;  /* 0x0000000918117210 */ /* 0x001fe40007f9e0ff */
[----:B-1----:R-:W-:-:S03]  /*10130*/  LEA.HI.X.SX32 R18, R25, R2, 0x1, P5 ;  /* 0x0000000219127211 */ /* 0x002fc600028f0eff */
[----:B------:R0:W-:Y:S04]  /*10140*/  STL [R1+0x190c], R17 ;  /* 0x00190c1101007387 */ /* 0x0001e80000100800 */
[----:B------:R-:W5:Y:S04]  /*10150*/  LDL.LU R25, [R1+0x8c] ;  /* 0x00008c0001197983 */ /* 0x000f680000300800 */
[----:B------:R1:W-:Y:S01]  /*10160*/  STL [R1+0x18d8], R18 ;  /* 0x0018d81201007387 */ /* 0x0003e20000100800 */
[----:B0-----:R-:W-:Y:S02]  /*10170*/  IADD3 R17, P5, PT, R14, R9, RZ ;  /* 0x000000090e117210 */ /* 0x001fe40007fbe0ff */
[----:B-1----:R-:W-:-:S03]  /*10180*/  LEA.HI.X.SX32 R18, R16, R2, 0x1, P6 ;  /* 0x0000000210127211 */ /* 0x002fc600030f0eff */
[----:B------:R0:W-:Y:S04]  /*10190*/  STL [R1+0x1914], R17 ;  /* 0x0019141101007387 */ /* 0x0001e80000100800 */
[----:B------:R1:W-:Y:S01]  /*101a0*/  STL [R1+0x18e0], R18 ;  /* 0x0018e01201007387 */ /* 0x0003e20000100800 */
[----:B0-----:R-:W-:-:S03]  /*101b0*/  LEA.HI.X.SX32 R17, R26, R2, 0x1, P0 ;  /* 0x000000021a117211 */ /* 0x001fc600000f0eff */
[----:B------:R-:W5:Y:S01]  /*101c0*/  LDL.LU R26, [R1+0x88] ;  /* 0x00008800011a7983 */ /* 0x000f620000300800 */
[----:B------:R-:W-:-:S05]  /*101d0*/  IADD3 R16, P6, PT, R13, R9, RZ ;  /* 0x000000090d107210 */ /* 0x000fca0007fde0ff */
[----:B------:R0:W-:Y:S04]  /*101e0*/  STL [R1+0x191c], R16 ;  /* 0x00191c1001007387 */ /* 0x0001e80000100800 */
[----:B------:R0:W-:Y:S04]  /*101f0*/  STL [R1+0x18e8], R17 ;  /* 0x0018e81101007387 */ /* 0x0001e80000100800 */
[----:B-1----:R-:W5:Y:S01]  /*10200*/  LDL.LU R18, [R1+0x84] ;  /* 0x0000840001127983 */ /* 0x002f620000300800 */
[----:B0-----:R-:W-:Y:S02]  /*10210*/  IADD3 R16, P0, PT, R12, R9, RZ ;  /* 0x000000090c107210 */ /* 0x001fe40007f1e0ff */
[----:B------:R-:W-:-:S03]  /*10220*/  LEA.HI.X.SX32 R17, R27, R2, 0x1, P1 ;  /* 0x000000021b117211 */ /* 0x000fc600008f0eff */
[----:B------:R0:W-:Y:S04]  /*10230*/  STL [R1+0x1924], R16 ;  /* 0x0019241001007387 */ /* 0x0001e80000100800 */
[----:B------:R1:W-:Y:S04]  /*10240*/  STL [R1+0x18f0], R17 ;  /* 0x0018f01101007387 */ /* 0x0003e80000100800 */
[----:B------:R-:W5:Y:S01]  /*10250*/  LDL.LU R27, [R1+0x80] ;  /* 0x00008000011b7983 */ /* 0x000f620000300800 */
[----:B0-----:R-:W-:Y:S02]  /*10260*/  IADD3 R16, P1, PT, R11, R9, RZ ;  /* 0x000000090b107210 */ /* 0x001fe40007f3e0ff */
[----:B-1----:R-:W-:-:S03]  /*10270*/  LEA.HI.X.SX32 R17, R15, R2, 0x1, P2 ;  /* 0x000000020f117211 */ /* 0x002fc600010f0eff */
[----:B------:R0:W-:Y:S01]  /*10280*/  STL [R1+0x192c], R16 ;  /* 0x00192c1001007387 */ /* 0x0001e20000100800 */
[----:B------:R-:W-:-:S03]  /*10290*/  LEA.HI.X.SX32 R15, R28, R2, 0x1, P3 ;  /* 0x000000021c0f7211 */ /* 0x000fc600018f0eff */
[----:B------:R-:W-:Y:S04]  /*102a0*/  STL [R1+0x18f8], R17 ;  /* 0x0018f81101007387 */ /* 0x000fe80000100800 */
[----:B------:R-:W5:Y:S01]  /*102b0*/  LDL.LU R28, [R1+0x7c] ;  /* 0x00007c00011c7983 */ /* 0x000f620000300800 */
[----:B0-----:R-:W-:-:S05]  /*102c0*/  IADD3 R16, P2, PT, R10, R9, RZ ;  /* 0x000000090a107210 */ /* 0x001fca0007f5e0ff */
[----:B------:R0:W-:Y:S04]  /*102d0*/  STL [R1+0x1934], R16 ;  /* 0x0019341001007387 */ /* 0x0001e80000100800 */
[----:B------:R1:W-:Y:S01]  /*102e0*/  STL [R1+0x1900], R15 ;  /* 0x0019000f01007387 */ /* 0x0003e20000100800 */
[----:B0-----:R-:W-:Y:S02]  /*102f0*/  LEA.HI.X.SX32 R16, R24, R2, 0x1, P4 ;  /* 0x0000000218107211 */ /* 0x001fe400020f0eff */
[----:B------:R-:W-:-:S05]  /*10300*/  IADD3 R17, P3, PT, R8, R9, RZ ;  /* 0x0000000908117210 */ /* 0x000fca0007f7e0ff */
[----:B------:R-:W-:Y:S04]  /*10310*/  STL [R1+0x193c], R17 ;  /* 0x00193c1101007387 */ /* 0x000fe80000100800 */
[----:B------:R-:W5:Y:S04]  /*10320*/  LDL.LU R24, [R1+0x74] ;  /* 0x0000740001187983 */ /* 0x000f680000300800 */
[----:B------:R0:W-:Y:S01]  /*10330*/  STL [R1+0x1908], R16 ;  /* 0x0019081001007387 */ /* 0x0001e20000100800 */
[----:B-1----:R-:W-:Y:S02]  /*10340*/  IADD3 R15, P4, PT, R7, R9, RZ ;  /* 0x00000009070f7210 */ /* 0x002fe40007f9e0ff */
[----:B0-----:R-:W-:-:S03]  /*10350*/  LEA.HI.X.SX32 R16, R14, R2, 0x1, P5 ;  /* 0x000000020e107211 */ /* 0x001fc600028f0eff */
[----:B------:R3:W-:Y:S01]  /*10360*/  STL [R1+0x1944], R15 ;  /* 0x0019440f01007387 */ /* 0x0007e20000100800 */
[----:B------:R-:W-:-:S03]  /*10370*/  LEA.HI.X.SX32 R14, R13, R2, 0x1, P6 ;  /* 0x000000020d0e7211 */ /* 0x000fc600030f0eff */
[----:B------:R0:W-:Y:S04]  /*10380*/  STL [R1+0x1910], R16 ;  /* 0x0019101001007387 */ /* 0x0001e80000100800 */
[----:B------:R-:W5:Y:S01]  /*10390*/  LDL.LU R17, [R1+0x6c] ;  /* 0x00006c0001117983 */ /* 0x000f620000300800 */
[----:B---3--:R-:W-:-:S05]  /*103a0*/  IADD3 R15, P5, PT, R6, R9, RZ ;  /* 0x00000009060f7210 */ /* 0x008fca0007fbe0ff */
[----:B------:R-:W-:Y:S04]  /*103b0*/  STL [R1+0x194c], R15 ;  /* 0x00194c0f01007387 */ /* 0x000fe80000100800 */
[----:B------:R1:W-:Y:S04]  /*103c0*/  STL [R1+0x1918], R14 ;  /* 0x0019180e01007387 */ /* 0x0003e80000100800 */
[----:B0-----:R-:W3:Y:S01]  /*103d0*/  LDL.LU R16, [R1+0x64] ;  /* 0x0000640001107983 */ /* 0x001ee20000300800 */
[----:B-1----:R-:W-:Y:S02]  /*103e0*/  LEA.HI.X.SX32 R14, R12, R2, 0x1, P0 ;  /* 0x000000020c0e7211 */ /* 0x002fe400000f0eff */
[----:B--2---:R-:W-:-:S02]  /*103f0*/  IADD3 R13, P6, PT, R5, R9, RZ ;  /* 0x00000009050d7210 */ /* 0x004fc40007fde0ff */
[----:B------:R-:W-:-:S03]  /*10400*/  LEA.HI.X.SX32 R12, R11, R2, 0x1, P1 ;  /* 0x000000020b0c7211 */ /* 0x000fc600008f0eff */
[----:B------:R4:W-:Y:S01]  /*10410*/  STL [R1+0x1954], R13 ;  /* 0x0019540d01007387 */ /* 0x0009e20000100800 */
[----:B------:R-:W-:-:S03]  /*10420*/  LEA.HI.X.SX32 R10, R10, R2, 0x1, P2 ;  /* 0x000000020a0a7211 */ /* 0x000fc600010f0eff */
[----:B------:R0:W-:Y:S04]  /*10430*/  STL [R1+0x1920], R14 ;  /* 0x0019200e01007387 */ /* 0x0001e80000100800 */
[----:B------:R-:W2:Y:S01]  /*10440*/  LDL.LU R15, [R1+0x5c] ;  /* 0x00005c00010f7983 */ /* 0x000ea20000300800 */
[----:B----4-:R-:W-:-:S05]  /*10450*/  IADD3 R13, P0, PT, R4, R9, RZ ;  /* 0x00000009040d7210 */ /* 0x010fca0007f1e0ff */
[----:B------:R1:W-:Y:S04]  /*10460*/  STL [R1+0x195c], R13 ;  /* 0x00195c0d01007387 */ /* 0x0003e80000100800 */
[----:B------:R-:W-:Y:S04]  /*10470*/  STL [R1+0x1928], R12 ;  /* 0x0019280c01007387 */ /* 0x000fe80000100800 */
[----:B0-----:R-:W4:Y:S01]  /*10480*/  LDL.LU R14, [R1+0x54] ;  /* 0x00005400010e7983 */ /* 0x001f220000300800 */
[----:B-----5:R-:W-:-:S05]  /*10490*/  IADD3 R11, P1, PT, R3, R9, RZ ;  /* 0x00000009030b7210 */ /* 0x020fca0007f3e0ff */
[----:B------:R0:W-:Y:S04]  /*104a0*/  STL [R1+0x1964], R11 ;  /* 0x0019640b01007387 */ /* 0x0001e80000100800 */
[----:B------:R5:W-:Y:S04]  /*104b0*/  STL [R1+0x1930], R10 ;  /* 0x0019300a01007387 */ /* 0x000be80000100800 */
[----:B-1----:R-:W4:Y:S01]  /*104c0*/  LDL.LU R13, [R1+0x4c] ;  /* 0x00004c00010d7983 */ /* 0x002f220000300800 */
[----:B0-----:R-:W-:Y:S02]  /*104d0*/  IADD3 R11, P2, PT, R25, R9, RZ ;  /* 0x00000009190b7210 */ /* 0x001fe40007f5e0ff */
[----:B-----5:R-:W-:-:S03]  /*104e0*/  LEA.HI.X.SX32 R10, R8, R2, 0x1, P3 ;  /* 0x00000002080a7211 */ /* 0x020fc600018f0eff */
[----:B------:R0:W-:Y:S04]  /*104f0*/  STL [R1+0x196c], R11 ;  /* 0x00196c0b01007387 */ /* 0x0001e80000100800 */
[----:B------:R-:W5:Y:S04]  /*10500*/  LDL.LU R12, [R1+0x48] ;  /* 0x00004800010c7983 */ /* 0x000f680000300800 */
[----:B------:R1:W-:Y:S04]  /*10510*/  STL [R1+0x1938], R10 ;  /* 0x0019380a01007387 */ /* 0x0003e80000100800 */
[----:B0-----:R-:W5:Y:S01]  /*10520*/  LDL.LU R11, [R1+0x44] ;  /* 0x00004400010b7983 */ /* 0x001f620000300800 */
[----:B------:R-:W-:-:S02]  /*10530*/  IADD3 R8, P3, PT, R26, R9, RZ ;  /* 0x000000091a087210 */ /* 0x000fc40007f7e0ff */
[----:B-1----:R-:W-:-:S03]  /*10540*/  LEA.HI.X.SX32 R10, R7, R2, 0x1, P4 ;  /* 0x00000002070a7211 */ /* 0x002fc600020f0eff */
[----:B------:R0:W-:Y:S01]  /*10550*/  STL [R1+0x1974], R8 ;  /* 0x0019740801007387 */ /* 0x0001e20000100800 */
[-C--:B------:R-:W-:Y:S02]  /*10560*/  LEA.HI.X.SX32 R7, R6, R2.reuse, 0x1, P5 ;  /* 0x0000000206077211 */ /* 0x080fe400028f0eff */
[----:B------:R-:W-:Y:S01]  /*10570*/  LEA.HI.X.SX32 R5, R5, R2, 0x1, P6 ;  /* 0x0000000205057211 */ /* 0x000fe200030f0eff */
[----:B------:R1:W-:Y:S01]  /*10580*/  STL [R1+0x1940], R10 ;  /* 0x0019400a01007387 */ /* 0x0003e20000100800 */
[----:B0-----:R-:W-:-:S05]  /*10590*/  IADD3 R8, P4, PT, R18, R9, RZ ;  /* 0x0000000912087210 */ /* 0x001fca0007f9e0ff */
[----:B------:R0:W-:Y:S04]  /*105a0*/  STL [R1+0x197c], R8 ;  /* 0x00197c0801007387 */ /* 0x0001e80000100800 */
[----:B-1----:R-:W5:Y:S04]  /*105b0*/  LDL.LU R10, [R1+0x3c] ;  /* 0x00003c00010a7983 */ /* 0x002f680000300800 */
[----:B------:R1:W-:Y:S01]  /*105c0*/  STL [R1+0x1948], R7 ;  /* 0x0019480701007387 */ /* 0x0003e20000100800 */
[----:B------:R-:W-:-:S05]  /*105d0*/  IADD3 R6, P5, PT, R27, R9, RZ ;  /* 0x000000091b067210 */ /* 0x000fca0007fbe0ff */
[----:B------:R1:W-:Y:S04]  /*105e0*/  STL [R1+0x1984], R6 ;  /* 0x0019840601007387 */ /* 0x0003e80000100800 */
[----:B0-----:R-:W5:Y:S04]  /*105f0*/  LDL.LU R8, [R1+0x34] ;  /* 0x0000340001087983 */ /* 0x001f680000300800 */
[----:B------:R0:W-:Y:S01]  /*10600*/  STL [R1+0x1950], R5 ;  /* 0x0019500501007387 */ /* 0x0001e20000100800 */
[----:B------:R-:W-:-:S03]  /*10610*/  LEA.HI.X.SX32 R19, R3, R2, 0x1, P1 ;  /* 0x0000000203137211 */ /* 0x000fc600008f0eff */
[----:B-1----:R-:W5:Y:S01]  /*10620*/  LDL.LU R7, [R1+0x30] ;  /* 0x0000300001077983 */ /* 0x002f620000300800 */
[----:B------:R-:W-:Y:S02]  /*10630*/  IADD3 R6, P6, PT, R28, R9, RZ ;  /* 0x000000091c067210 */ /* 0x000fe40007fde0ff */
[----:B0-----:R-:W-:-:S03]  /*10640*/  LEA.HI.X.SX32 R5, R4, R2, 0x1, P0 ;  /* 0x0000000204057211 */ /* 0x001fc600000f0eff */
[----:B------:R0:W-:Y:S04]  /*10650*/  STL [R1+0x198c], R6 ;  /* 0x00198c0601007387 */ /* 0x0001e80000100800 */
[----:B0-----:R-:W5:Y:S04]  /*10660*/  LDL.LU R6, [R1+0x28] ;  /* 0x0000280001067983 */ /* 0x001f680000300800 */
[----:B------:R0:W-:Y:S04]  /*10670*/  STL [R1+0x1958], R5 ;  /* 0x0019580501007387 */ /* 0x0001e80000100800 */
[----:B0-----:R-:W5:Y:S01]  /*10680*/  LDL.LU R5, [R1+0x24] ;  /* 0x0000240001057983 */ /* 0x001f620000300800 */
[----:B------:R-:W-:-:S05]  /*10690*/  IADD3 R4, P0, PT, R24, R9, RZ ;  /* 0x0000000918047210 */ /* 0x000fca0007f1e0ff */
[----:B------:R0:W-:Y:S04]  /*106a0*/  STL [R1+0x1994], R4 ;  /* 0x0019940401007387 */ /* 0x0001e80000100800 */
[----:B0-----:R-:W5:Y:S04]  /*106b0*/  LDL.LU R4, [R1+0x20] ;  /* 0x0000200001047983 */ /* 0x001f680000300800 */
[----:B------:R0:W-:Y:S01]  /*106c0*/  STL [R1+0x1960], R19 ;  /* 0x0019601301007387 */ /* 0x0001e20000100800 */
[----:B------:R-:W-:Y:S02]  /*106d0*/  IADD3 R3, P1, PT, R17, R9, RZ ;  /* 0x0000000911037210 */ /* 0x000fe40007f3e0ff */
[----:B0-----:R-:W-:-:S03]  /*106e0*/  LEA.HI.X.SX32 R19, R25, R2, 0x1, P2 ;  /* 0x0000000219137211 */ /* 0x001fc600010f0eff */
[----:B------:R0:W-:Y:S04]  /*106f0*/  STL [R1+0x199c], R3 ;  /* 0x00199c0301007387 */ /* 0x0001e80000100800 */
[----:B0-----:R-:W5:Y:S04]  /*10700*/  LDL.LU R3, [R1+0x18] ;  /* 0x0000180001037983 */ /* 0x001f680000300800 */
[----:B------:R0:W-:Y:S02]  /*10710*/  STL [R1+0x1968], R19 ;  /* 0x0019681301007387 */ /* 0x0001e40000100800 */
[----:B0-----:R-:W-:-:S02]  /*10720*/  LEA.HI.X.SX32 R19, R26, R2, 0x1, P3 ;  /* 0x000000021a137211 */ /* 0x001fc400018f0eff */
[----:B---3--:R-:W-:-:S05]  /*10730*/  IADD3 R20, P2, PT, R16, R9, RZ ;  /* 0x0000000910147210 */ /* 0x008fca0007f5e0ff */
[----:B------:R2:W-:Y:S04]  /*10740*/  STL [R1+0x19a4], R20 ;  /* 0x0019a41401007387 */ /* 0x0005e80000100800 */
[----:B------:R-:W3:Y:S04]  /*10750*/  LDL.LU R25, [R1+0x10] ;  /* 0x0000100001197983 */ /* 0x000ee80000300800 */
[----:B------:R0:W-:Y:S04]  /*10760*/  STL [R1+0x1970], R19 ;  /* 0x0019701301007387 */ /* 0x0001e80000100800 */
[----:B------:R-:W3:Y:S01]  /*10770*/  LDL.LU R26, [R1+0x8] ;  /* 0x00000800011a7983 */ /* 0x000ee20000300800 */
[----:B--2---:R-:W-:-:S02]  /*10780*/  IADD3 R20, P3, PT, R15, R9, RZ ;  /* 0x000000090f147210 */ /* 0x004fc40007f7e0ff */
[----:B0-----:R-:W-:-:S03]  /*10790*/  LEA.HI.X.SX32 R19, R18, R2, 0x1, P4 ;  /* 0x0000000212137211 */ /* 0x001fc600020f0eff */
[----:B------:R0:W-:Y:S04]  /*107a0*/  STL [R1+0x19ac], R20 ;  /* 0x0019ac1401007387 */ /* 0x0001e80000100800 */
[----:B------:R-:W-:Y:S01]  /*107b0*/  STL [R1+0x1978], R19 ;  /* 0x0019781301007387 */ /* 0x000fe20000100800 */
[----:B0-----:R-:W-:Y:S02]  /*107c0*/  LEA.HI.X.SX32 R20, R27, R2, 0x1, P5 ;  /* 0x000000021b147211 */ /* 0x001fe400028f0eff */
[----:B----4-:R-:W-:-:S05]  /*107d0*/  IADD3 R18, P4, PT, R14, R9, RZ ;  /* 0x000000090e127210 */ /* 0x010fca0007f9e0ff */
[----:B------:R0:W-:Y:S04]  /*107e0*/  STL [R1+0x19b4], R18 ;  /* 0x0019b41201007387 */ /* 0x0001e80000100800 */
[----:B------:R5:W-:Y:S01]  /*107f0*/  STL [R1+0x1980], R20 ;  /* 0x0019801401007387 */ /* 0x000be20000100800 */
[----:B0-----:R-:W-:Y:S02]  /*10800*/  LEA.HI.X.SX32 R18, R28, R2, 0x1, P6 ;  /* 0x000000021c127211 */ /* 0x001fe400030f0eff */
[----:B------:R-:W-:-:S05]  /*10810*/  IADD3 R19, P5, PT, R13, R9, RZ ;  /* 0x000000090d137210 */ /* 0x000fca0007fbe0ff */
[----:B------:R0:W-:Y:S04]  /*10820*/  STL [R1+0x19bc], R19 ;  /* 0x0019bc1301007387 */ /* 0x0001e80000100800 */
[----:B------:R1:W-:Y:S01]  /*10830*/  STL [R1+0x1988], R18 ;  /* 0x0019881201007387 */ /* 0x0003e20000100800 */
[----:B-----5:R-:W-:Y:S02]  /*10840*/  IADD3 R20, P6, PT, R12, R9, RZ ;  /* 0x000000090c147210 */ /* 0x020fe40007fde0ff */
[----:B0-----:R-:W-:-:S03]  /*10850*/  LEA.HI.X.SX32 R19, R24, R2, 0x1, P0 ;  /* 0x0000000218137211 */ /* 0x001fc600000f0eff */
[----:B------:R-:W-:Y:S01]  /*10860*/  STL [R1+0x19c4], R20 ;  /* 0x0019c41401007387 */ /* 0x000fe20000100800 */
[----:B-1----:R-:W-:-:S03]  /*10870*/  IADD3 R18, P0, PT, R11, R9, RZ ;  /* 0x000000090b127210 */ /* 0x002fc60007f1e0ff */
[----:B------:R-:W2:Y:S04]  /*10880*/  LDL.LU R27, [R1+0x1fc] ;  /* 0x0001fc00011b7983 */ /* 0x000ea80000300800 */
[----:B------:R-:W-:Y:S04]  /*10890*/  STL [R1+0x1990], R19 ;  /* 0x0019901301007387 */ /* 0x000fe80000100800 */
[----:B------:R-:W4:Y:S01]  /*108a0*/  LDL.LU R28, [R1+0x200] ;  /* 0x00020000011c7983 */ /* 0x000f220000300800 */
[----:B------:R-:W-:-:S03]  /*108b0*/  LEA.HI.X.SX32 R16, R16, R2, 0x1, P2 ;  /* 0x0000000210107211 */ /* 0x000fc600010f0eff */
[----:B------:R0:W-:Y:S04]  /*108c0*/  STL [R1+0x19cc], R18 ;  /* 0x0019cc1201007387 */ /* 0x0001e80000100800 */
[----:B------:R-:W5:Y:S01]  /*108d0*/  LDL.LU R24, [R1+0x204] ;  /* 0x0002040001187983 */ /* 0x000f620000300800 */
[----:B0-----:R-:W-:-:S05]  /*108e0*/  LEA.HI.X.SX32 R18, R17, R2, 0x1, P1 ;  /* 0x0000000211127211 */ /* 0x001fca00008f0eff */
[----:B------:R-:W-:Y:S01]  /*108f0*/  STL [R1+0x1998], R18 ;  /* 0x0019981201007387 */ /* 0x000fe20000100800 */
[----:B------:R-:W-:-:S05]  /*10900*/  IADD3 R17, P1, PT, R10, R9, RZ ;  /* 0x000000090a117210 */ /* 0x000fca0007f3e0ff */
[----:B------:R0:W-:Y:S04]  /*10910*/  STL [R1+0x19d4], R17 ;  /* 0x0019d41101007387 */ /* 0x0001e80000100800 */
[----:B------:R1:W-:Y:S01]  /*10920*/  STL [R1+0x19a0], R16 ;  /* 0x0019a01001007387 */ /* 0x0003e20000100800 */
[-C--:B------:R-:W-:Y:S02]  /*10930*/  LEA.HI.X.SX32 R13, R13, R2.reuse, 0x1, P5 ;  /* 0x000000020d0d7211 */ /* 0x080fe400028f0eff */
[-C--:B0-----:R-:W-:Y:S02]  /*10940*/  LEA.HI.X.SX32 R17, R15, R2.reuse, 0x1, P3 ;  /* 0x000000020f117211 */ /* 0x081fe400018f0eff */
[----:B------:R-:W-:Y:S02]  /*10950*/  IADD3 R18, P2, PT, R8, R9, RZ ;  /* 0x0000000908127210 */ /* 0x000fe40007f5e0ff */
[----:B------:R-:W-:-:S03]  /*10960*/  LEA.HI.X.SX32 R15, R14, R2, 0x1, P4 ;  /* 0x000000020e0f7211 */ /* 0x000fc600020f0eff */
[----:B------:R-:W-:Y:S01]  /*10970*/  STL [R1+0x19dc], R18 ;  /* 0x0019dc1201007387 */ /* 0x000fe20000100800 */
[----:B-1----:R-:W-:-:S03]  /*10980*/  IADD3 R16, P3, PT, R7, R9, RZ ;  /* 0x0000000907107210 */ /* 0x002fc60007f7e0ff */
[----:B------:R-:W-:Y:S01]  /*10990*/  STL [R1+0x19a8], R17 ;  /* 0x0019a81101007387 */ /* 0x000fe20000100800 */
[----:B------:R-:W-:-:S03]  /*109a0*/  IMAD R0, R0, UR7, RZ ;  /* 0x0000000700007c24 */ /* 0x000fc6000f8e02ff */
[----:B------:R-:W-:Y:S04]  /*109b0*/  STL [R1+0x19e4], R16 ;  /* 0x0019e41001007387 */ /* 0x000fe80000100800 */
[----:B------:R0:W-:Y:S01]  /*109c0*/  STL [R1+0x19b0], R15 ;  /* 0x0019b00f01007387 */ /* 0x0001e20000100800 */
[----:B------:R-:W-:-:S05]  /*109d0*/  IADD3 R14, P4, PT, R6, R9, RZ ;  /* 0x00000009060e7210 */ /* 0x000fca0007f9e0ff */
[----:B------:R1:W-:Y:S04]  /*109e0*/  STL [R1+0x19e8], R14 ;  /* 0x0019e80e01007387 */ /* 0x0003e80000100800 */
[----:B------:R1:W-:Y:S01]  /*109f0*/  STL [R1+0x19b8], R13 ;  /* 0x0019b80d01007387 */ /* 0x0003e20000100800 */
[-C--:B0-----:R-:W-:Y:S02]  /*10a00*/  IADD3 R15, P5, PT, R5, R9.reuse, RZ ;  /* 0x00000009050f7210 */ /* 0x081fe40007fbe0ff */
[-C--:B-1----:R-:W-:Y:S02]  /*10a10*/  LEA.HI.X.SX32 R14, R12, R2.reuse, 0x1, P6 ;  /* 0x000000020c0e7211 */ /* 0x082fe400030f0eff */
[----:B------:R-:W-:Y:S01]  /*10a20*/  LEA.HI.X.SX32 R12, R11, R2, 0x1, P0 ;  /* 0x000000020b0c7211 */ /* 0x000fe200000f0eff */
[----:B------:R-:W-:Y:S01]  /*10a30*/  STL [R1+0x19ec], R15 ;  /* 0x0019ec0f01007387 */ /* 0x000fe20000100800 */
[----:B------:R-:W-:-:S02]  /*10a40*/  IADD3 R11, P0, PT, R0, R9, RZ ;  /* 0x00000009000b7210 */ /* 0x000fc40007f1e0ff */
[-C--:B------:R-:W-:Y:S01]  /*10a50*/  LEA.HI.X.SX32 R10, R10, R2.reuse, 0x1, P1 ;  /* 0x000000020a0a7211 */ /* 0x080fe200008f0eff */
[----:B------:R-:W-:Y:S01]  /*10a60*/  STL [R1+0x19c0], R14 ;  /* 0x0019c00e01007387 */ /* 0x000fe20000100800 */
[----:B------:R-:W-:Y:S02]  /*10a70*/  LEA.HI.X.SX32 R6, R6, R2, 0x1, P4 ;  /* 0x0000000206067211 */ /* 0x000fe400020f0eff */
[----:B------:R-:W-:-:S05]  /*10a80*/  IADD3 R13, P6, PT, R4, R9, RZ ;  /* 0x00000009040d7210 */ /* 0x000fca0007fde0ff */
[----:B------:R-:W-:Y:S04]  /*10a90*/  STL [R1+0x19f0], R13 ;  /* 0x0019f00d01007387 */ /* 0x000fe80000100800 */
[----:B------:R-:W-:Y:S04]  /*10aa0*/  STL [R1+0x19c8], R12 ;  /* 0x0019c80c01007387 */ /* 0x000fe80000100800 */
[----:B------:R0:W-:Y:S04]  /*10ab0*/  STL [R1+0x19f4], R11 ;  /* 0x0019f40b01007387 */ /* 0x0001e80000100800 */
[----:B------:R3:W-:Y:S01]  /*10ac0*/  STL [R1+0x19d0], R10 ;  /* 0x0019d00a01007387 */ /* 0x0007e20000100800 */
[----:B------:R-:W-:-:S02]  /*10ad0*/  LEA.HI.X.SX32 R5, R5, R2, 0x1, P5 ;  /* 0x0000000205057211 */ /* 0x000fc400028f0eff */
[-C--:B0-----:R-:W-:Y:S02]  /*10ae0*/  LEA.HI.X.SX32 R11, R8, R2.reuse, 0x1, P2 ;  /* 0x00000002080b7211 */ /* 0x081fe400010f0eff */
[----:B------:R-:W-:Y:S02]  /*10af0*/  IADD3 R12, P1, PT, R3, R9, RZ ;  /* 0x00000009030c7210 */ /* 0x000fe40007f3e0ff */
[----:B------:R-:W-:-:S03]  /*10b00*/  LEA.HI.X.SX32 R8, R7, R2, 0x1, P3 ;  /* 0x0000000207087211 */ /* 0x000fc600018f0eff */
[----:B------:R-:W-:Y:S04]  /*10b10*/  STL [R1+0x19f8], R12 ;  /* 0x0019f80c01007387 */ /* 0x000fe80000100800 */
[----:B------:R-:W-:Y:S01]  /*10b20*/  STL [R1+0x19d8], R11 ;  /* 0x0019d80b01007387 */ /* 0x000fe20000100800 */
[----:B---3--:R-:W-:-:S05]  /*10b30*/  IADD3 R10, P2, PT, R25, R9, RZ ;  /* 0x00000009190a7210 */ /* 0x008fca0007f5e0ff */
[----:B------:R-:W-:Y:S01]  /*10b40*/  STL [R1+0x19fc], R10 ;  /* 0x0019fc0a01007387 */ /* 0x000fe20000100800 */
[----:B------:R-:W-:-:S03]  /*10b50*/  IADD3 R7, P3, PT, R26, R9, RZ ;  /* 0x000000091a077210 */ /* 0x000fc60007f7e0ff */
[----:B------:R-:W-:Y:S04]  /*10b60*/  STL [R1+0x19e0], R8 ;  /* 0x0019e00801007387 */ /* 0x000fe80000100800 */
[----:B------:R-:W-:Y:S04]  /*10b70*/  STL [R1+0x1710], R7 ;  /* 0x0017100701007387 */ /* 0x000fe80000100800 */
[----:B------:R0:W-:Y:S04]  /*10b80*/  STL [R1+0x16f8], R6 ;  /* 0x0016f80601007387 */ /* 0x0001e80000100800 */
[----:B------:R1:W-:Y:S01]  /*10b90*/  STL [R1+0x16fc], R5 ;  /* 0x0016fc0501007387 */ /* 0x0003e20000100800 */
[----:B0-----:R-:W-:-:S03]  /*10ba0*/  LEA.HI.X.SX32 R6, R0, R2, 0x1, P0 ;  /* 0x0000000200067211 */ /* 0x001fc600000f0eff */
[----:B------:R-:W3:Y:S01]  /*10bb0*/  LDL.LU R0, [R1+0x23b8] ;  /* 0x0023b80001007983 */ /* 0x000ee20000300800 */
[-C--:B------:R-:W-:Y:S02]  /*10bc0*/  LEA.HI.X.SX32 R4, R4, R2.reuse, 0x1, P6 ;  /* 0x0000000204047211 */ /* 0x080fe400030f0eff */
[----:B-1----:R-:W-:-:S03]  /*10bd0*/  LEA.HI.X.SX32 R5, R3, R2, 0x1, P1 ;  /* 0x0000000203057211 */ /* 0x002fc600008f0eff */
[----:B------:R0:W-:Y:S01]  /*10be0*/  STL [R1+0x1700], R4 ;  /* 0x0017000401007387 */ /* 0x0001e20000100800 */
[----:B------:R-:W-:-:S03]  /*10bf0*/  LEA.HI.X.SX32 R3, R26, R2, 0x1, P3 ;  /* 0x000000021a037211 */ /* 0x000fc600018f0eff */
[----:B------:R-:W-:Y:S01]  /*10c00*/  STL [R1+0x1704], R6 ;  /* 0x0017040601007387 */ /* 0x000fe20000100800 */
[----:B0-----:R-:W-:-:S03]  /*10c10*/  LEA.HI.X.SX32 R4, R25, R2, 0x1, P2 ;  /* 0x0000000219047211 */ /* 0x001fc600010f0eff */
[----:B------:R-:W-:Y:S04]  /*10c20*/  STL [R1+0x1708], R5 ;  /* 0x0017080501007387 */ /* 0x000fe80000100800 */
[----:B------:R-:W-:Y:S04]  /*10c30*/  STL [R1+0x170c], R4 ;  /* 0x00170c0401007387 */ /* 0x000fe80000100800 */
[----:B------:R4:W-:Y:S01]  /*10c40*/  STL [R1+0x1314], R3 ;  /* 0x0013140301007387 */ /* 0x0009e20000100800 */
[----:B--2---:R-:W-:Y:S02]  /*10c50*/  IMAD R2, R27, UR9, RZ ;  /* 0x000000091b027c24 */ /* 0x004fe4000f8e02ff */
[----:B----4-:R-:W-:-:S03]  /*10c60*/  IMAD R3, R28, UR9, RZ ;  /* 0x000000091c037c24 */ /* 0x010fc6000f8e02ff */
[----:B------:R-:W-:Y:S01]  /*10c70*/  IADD3 R13, P0, PT, R2, UR12, RZ ;  /* 0x0000000c020d7c10 */ /* 0x000fe2000ff1e0ff */
[----:B-----5:R-:W-:Y:S01]  /*10c80*/  IMAD R4, R24, UR9, RZ ;  /* 0x0000000918047c24 */ /* 0x020fe2000f8e02ff */
[C---:B------:R-:W-:Y:S02]  /*10c90*/  IADD3 R12, P1, PT, R3.reuse, UR12, RZ ;  /* 0x0000000c030c7c10 */ /* 0x040fe4000ff3e0ff */
[----:B------:R-:W-:Y:S02]  /*10ca0*/  LEA.HI.X.SX32 R9, R2, UR13, 0x1, P0 ;  /* 0x0000000d02097c11 */ /* 0x000fe400080f0eff */
[C---:B------:R-:W-:Y:S02]  /*10cb0*/  IADD3 R11, P2, PT, R4.reuse, UR12, RZ ;  /* 0x0000000c040b7c10 */ /* 0x040fe4000ff5e0ff */
[----:B------:R-:W-:Y:S02]  /*10cc0*/  LEA.HI.X.SX32 R8, R3, UR13, 0x1, P1 ;  /* 0x0000000d03087c11 */ /* 0x000fe400088f0eff */
[----:B------:R-:W-:Y:S01]  /*10cd0*/  LEA.HI.X.SX32 R7, R4, UR13, 0x1, P2 ;  /* 0x0000000d04077c11 */ /* 0x000fe200090f0eff */
[----:B---3--:R-:W-:-:S02]  /*10ce0*/  IMAD R5, R0, UR9, RZ ;  /* 0x0000000900057c24 */ /* 0x008fc4000f8e02ff */
[----:B------:R-:W2:Y:S03]  /*10cf0*/  LDL.LU R0, [R1+0x23b4] ;  /* 0x0023b40001007983 */ /* 0x000ea60000300800 */
[C---:B------:R-:W-:Y:S01]  /*10d00*/  IADD3 R10, P3, PT, R5.reuse, UR12, RZ ;  /* 0x0000000c050a7c10 */ /* 0x040fe2000ff7e0ff */
[----:B------:R-:W-:Y:S03]  /*10d10*/  STL [R1+0x11d4], R13 ;  /* 0x0011d40d01007387 */ /* 0x000fe60000100800 */
[----:B------:R-:W-:Y:S01]  /*10d20*/  LEA.HI.X.SX32 R6, R5, UR13, 0x1, P3 ;  /* 0x0000000d05067c11 */ /* 0x000fe200098f0eff */
[----:B------:R-:W-:Y:S04]  /*10d30*/  STL [R1+0x11dc], R12 ;  /* 0x0011dc0c01007387 */ /* 0x000fe80000100800 */
[----:B------:R-:W-:Y:S04]  /*10d40*/  STL [R1+0x11e4], R11 ;  /* 0x0011e40b01007387 */ /* 0x000fe80000100800 */
[----:B------:R-:W-:Y:S04]  /*10d50*/  STL [R1+0x11ec], R10 ;  /* 0x0011ec0a01007387 */ /* 0x000fe80000100800 */
[----:B------:R-:W-:Y:S04]  /*10d60*/  STL [R1+0x11d0], R9 ;  /* 0x0011d00901007387 */ /* 0x000fe80000100800 */
[----:B------:R-:W-:Y:S04]  /*10d70*/  STL [R1+0x11d8], R8 ;  /* 0x0011d80801007387 */ /* 0x000fe80000100800 */
[----:B------:R-:W-:Y:S04]  /*10d80*/  STL [R1+0x11e0], R7 ;  /* 0x0011e00701007387 */ /* 0x000fe80000100800 */
[----:B------:R-:W-:Y:S04]  /*10d90*/  STL [R1+0x11e8], R6 ;  /* 0x0011e80601007387 */ /* 0x000fe80000100800 */
[----:B------:R-:W-:Y:S04]  /*10da0*/  STL [R1+0x1264], RZ ;  /* 0x001264ff01007387 */ /* 0x000fe80000100800 */
        /* <DEDUP_REMOVED lines=1009> */
[----:B------:R-:W-:Y:S01]  /*14cc0*/  STL [R1+0xe4], RZ ;  /* 0x0000e4ff01007387 */ /* 0x000fe20000100800 */
[----:B------:R-:W-:-:S03]  /*14cd0*/  UIMAD UR12, UR10, 0x1f, URZ ;  /* 0x0000001f0a0c78a4 */ /* 0x000fc6000f8e02ff */
[----:B------:R-:W-:Y:S04]  /*14ce0*/  STL [R1+0xe8], RZ ;  /* 0x0000e8ff01007387 */ /* 0x000fe80000100800 */
[----:B------:R-:W-:Y:S04]  /*14cf0*/  STL [R1+0xec], RZ ;  /* 0x0000ecff01007387 */ /* 0x000fe80000100800 */
[----:B------:R-:W-:Y:S04]  /*14d00*/  STL [R1+0xc0], RZ ;  /* 0x0000c0ff01007387 */ /* 0x000fe80000100800 */
[----:B------:R-:W-:Y:S04]  /*14d10*/  STL [R1+0xc4], RZ ;  /* 0x0000c4ff01007387 */ /* 0x000fe80000100800 */
[----:B------:R-:W-:Y:S01]  /*14d20*/  STL [R1+0xc8], RZ ;  /* 0x0000c8ff01007387 */ /* 0x000fe20000100800 */
[----:B--2---:R-:W-:-:S03]  /*14d30*/  LOP3.LUT R3, R0, 0x20, RZ, 0x3c, !PT ;  /* 0x0000002000037812 */ /* 0x004fc600078e3cff */
[----:B------:R-:W-:Y:S01]  /*14d40*/  STL [R1+0xcc], RZ ;  /* 0x0000ccff01007387 */ /* 0x000fe20000100800 */
[----:B------:R-:W-:-:S03]  /*14d50*/  LOP3.LUT R2, R0, 0x40, RZ, 0x3c, !PT ;  /* 0x0000004000027812 */ /* 0x000fc600078e3cff */
[----:B------:R-:W-:Y:S01]  /*14d60*/  STL [R1+0xb0], RZ ;  /* 0x0000b0ff01007387 */ /* 0x000fe20000100800 */
[----:B------:R-:W-:-:S03]  /*14d70*/  IADD3 R3, P0, PT, R13, UR12, RZ ;  /* 0x0000000c0d037c10 */ /* 0x000fc6000ff1e0ff */
[----:B------:R-:W-:Y:S01]  /*14d80*/  STL [R1+0xb4], RZ ;  /* 0x0000b4ff01007387 */ /* 0x000fe20000100800 */
[----:B------:R-:W-:Y:S01]  /*14d90*/  UIMAD UR13, UR10, 0x1e, URZ ;  /* 0x0000001e0a0d78a4 */ /* 0x000fe2000f8e02ff */
[----:B------:R-:W-:Y:S02]  /*14da0*/  IADD3 R2, P4, PT, R12, UR12, RZ ;  /* 0x0000000c0c027c10 */ /* 0x000fe4000ff9e0ff */
[----:B------:R-:W-:Y:S01]  /*14db0*/  STL [R1+0xb8], RZ ;  /* 0x0000b8ff01007387 */ /* 0x000fe20000100800 */
[----:B------:R-:W-:-:S03]  /*14dc0*/  USHF.R.S32.HI UR7, URZ, 0x1f, UR6 ;  /* 0x0000001fff077899 */ /* 0x000fc60008011406 */
[----:B------:R-:W-:Y:S01]  /*14dd0*/  STL [R1+0xbc], RZ ;  /* 0x0000bcff01007387 */ /* 0x000fe20000100800 */
[----:B------:R-:W-:-:S03]  /*14de0*/  LOP3.LUT R4, R0, 0x60, RZ, 0x3c, !PT ;  /* 0x0000006000047812 */ /* 0x000fc600078e3cff */
[----:B------:R-:W-:Y:S01]  /*14df0*/  STL [R1+0x90], RZ ;  /* 0x000090ff01007387 */ /* 0x000fe20000100800 */
[----:B------:R-:W-:-:S03]  /*14e00*/  IADD3 R4, P6, PT, R11, UR12, RZ ;  /* 0x0000000c0b047c10 */ /* 0x000fc6000ffde0ff */
[----:B------:R-:W-:Y:S01]  /*14e10*/  STL [R1+0x94], RZ ;  /* 0x000094ff01007387 */ /* 0x000fe20000100800 */
[----:B------:R-:W-:-:S03]  /*14e20*/  ULEA.HI UR7, UR7, UR6, URZ, 0x5 ;  /* 0x0000000607077291 */ /* 0x000fc6000f8f28ff */
[----:B------:R-:W-:Y:S01]  /*14e30*/  STL [R1+0x98], RZ ;  /* 0x000098ff01007387 */ /* 0x000fe20000100800 */
[----:B------:R-:W-:-:S03]  /*14e40*/  USHF.R.S32.HI UR6, URZ, 0x1f, UR12 ;  /* 0x0000001fff067899 */ /* 0x000fc6000801140c */
[----:B------:R-:W-:Y:S04]  /*14e50*/  STL [R1+0x9c], RZ ;  /* 0x00009cff01007387 */ /* 0x000fe80000100800 */
[----:B------:R0:W-:Y:S04]  /*14e60*/  STL [R1+0x131c], R3 ;  /* 0x00131c0301007387 */ /* 0x0001e80000100800 */
[----:B------:R1:W-:Y:S01]  /*14e70*/  STL [R1+0x1324], R2 ;  /* 0x0013240201007387 */ /* 0x0003e20000100800 */
[----:B0-----:R-:W-:-:S03]  /*14e80*/  IADD3 R3, P5, PT, R10, UR12, RZ ;  /* 0x0000000c0a037c10 */ /* 0x001fc6000ffbe0ff */
[----:B------:R0:W-:Y:S01]  /*14e90*/  STL [R1+0x132c], R4 ;  /* 0x00132c0401007387 */ /* 0x0001e20000100800 */
[----:B-1----:R-:W-:-:S03]  /*14ea0*/  IADD3 R2, P3, PT, R13, UR13, RZ ;  /* 0x0000000d0d027c10 */ /* 0x002fc6000ff7e0ff */
[----:B------:R1:W-:Y:S01]  /*14eb0*/  STL [R1+0x1334], R3 ;  /* 0x0013340301007387 */ /* 0x0003e20000100800 */
[----:B------:R-:W-:-:S03]  /*14ec0*/  UIMAD UR14, UR10, 0x1d, URZ ;  /* 0x0000001d0a0e78a4 */ /* 0x000fc6000f8e02ff */
[----:B------:R2:W-:Y:S01]  /*14ed0*/  STL [R1+0x133c], R2 ;  /* 0x00133c0201007387 */ /* 0x0005e20000100800 */
[----:B0-----:R-:W-:Y:S02]  /*14ee0*/  IADD3 R4, P2, PT, R12, UR13, RZ ;  /* 0x0000000d0c047c10 */ /* 0x001fe4000ff5e0ff */
[----:B-1----:R-:W-:-:S03]  /*14ef0*/  IADD3 R3, P1, PT, R11, UR13, RZ ;  /* 0x0000000d0b037c10 */ /* 0x002fc6000ff3e0ff */
[----:B------:R0:W-:Y:S01]  /*14f00*/  STL [R1+0x1344], R4 ;  /* 0x0013440401007387 */ /* 0x0001e20000100800 */
[----:B--2---:R-:W-:-:S03]  /*14f10*/  IADD3.X R2, PT, PT, R9, UR6, RZ, P0, !PT ;  /* 0x0000000609027c10 */ /* 0x004fc600087fe4ff */
[----:B------:R1:W-:Y:S04]  /*14f20*/  STL [R1+0x134c], R3 ;  /* 0x00134c0301007387 */ /* 0x0003e80000100800 */
[----:B------:R2:W-:Y:S01]  /*14f30*/  STL [R1+0x1318], R2 ;  /* 0x0013180201007387 */ /* 0x0005e20000100800 */
[----:B0-----:R-:W-:Y:S02]  /*14f40*/  IADD3 R4, P0, PT, R10, UR13, RZ ;  /* 0x0000000d0a047c10 */ /* 0x001fe4000ff1e0ff */
[----:B-1----:R-:W-:-:S03]  /*14f50*/  IADD3.X R3, PT, PT, R8, UR6, RZ, P4, !PT ;  /* 0x0000000608037c10 */ /* 0x002fc6000a7fe4ff */
[----:B------:R0:W-:Y:S01]  /*14f60*/  STL [R1+0x1354], R4 ;  /* 0x0013540401007387 */ /* 0x0001e20000100800 */
[----:B--2---:R-:W-:-:S03]  /*14f70*/  IADD3 R2, P4, PT, R13, UR14, RZ ;  /* 0x0000000e0d027c10 */ /* 0x004fc6000ff9e0ff */
[----:B------:R1:W-:Y:S01]  /*14f80*/  STL [R1+0x1320], R3 ;  /* 0x0013200301007387 */ /* 0x0003e20000100800 */
[----:B------:R-:W-:-:S03]  /*14f90*/  USHF.R.S32.HI UR43, URZ, 0x1f, UR13 ;  /* 0x0000001fff2b7899 */ /* 0x000fc6000801140d */
[----:B------:R2:W-:Y:S01]  /*14fa0*/  STL [R1+0x135c], R2 ;  /* 0x00135c0201007387 */ /* 0x0005e20000100800 */
[----:B0-----:R-:W-:Y:S02]  /*14fb0*/  IADD3.X R4, PT, PT, R7, UR6, RZ, P6, !PT ;  /* 0x0000000607047c10 */ /* 0x001fe4000b7fe4ff */
[----:B-1----:R-:W-:-:S03]  /*14fc0*/  IADD3 R3, P6, PT, R12, UR14, RZ ;  /* 0x0000000e0c037c10 */ /* 0x002fc6000ffde0ff */
[----:B------:R0:W-:Y:S01]  /*14fd0*/  STL [R1+0x1328], R4 ;  /* 0x0013280401007387 */ /* 0x0001e20000100800 */
[----:B--2---:R-:W-:-:S03]  /*14fe0*/  IADD3.X R2, PT, PT, R6, UR6, RZ, P5, !PT ;  /* 0x0000000606027c10 */ /* 0x004fc6000affe4ff */
[----:B------:R1:W-:Y:S01]  /*14ff0*/  STL [R1+0x1364], R3 ;  /* 0x0013640301007387 */ /* 0x0003e20000100800 */
[----:B------:R-:W-:-:S03]  /*15000*/  UIMAD UR15, UR10, 0x1c, URZ ;  /* 0x0000001c0a0f78a4 */ /* 0x000fc6000f8e02ff */
[----:B------:R2:W-:Y:S01]  /*15010*/  STL [R1+0x1330], R2 ;  /* 0x0013300201007387 */ /* 0x0005e20000100800 */
[----:B0-----:R-:W-:Y:S02]  /*15020*/  IADD3 R4, P5, PT, R11, UR14, RZ ;  /* 0x0000000e0b047c10 */ /* 0x001fe4000ffbe0ff */
[----:B-1----:R-:W-:-:S03]  /*15030*/  IADD3.X R3, PT, PT, R9, UR43, RZ, P3, !PT ;  /* 0x0000002b09037c10 */ /* 0x002fc60009ffe4ff */
[----:B------:R0:W-:Y:S01]  /*15040*/  STL [R1+0x136c], R4 ;  /* 0x00136c0401007387 */ /* 0x0001e20000100800 */
[----:B--2---:R-:W-:-:S03]  /*15050*/  IADD3 R2, P3, PT, R10, UR14, RZ ;  /* 0x0000000e0a027c10 */ /* 0x004fc6000ff7e0ff */
[----:B------:R1:W-:Y:S04]  /*15060*/  STL [R1+0x1338], R3 ;  /* 0x0013380301007387 */ /* 0x0003e80000100800 */
[----:B------:R2:W-:Y:S01]  /*15070*/  STL [R1+0x1374], R2 ;  /* 0x0013740201007387 */ /* 0x0005e20000100800 */
[----:B0-----:R-:W-:Y:S02]  /*15080*/  IADD3.X R4, PT, PT, R8, UR43, RZ, P2, !PT ;  /* 0x0000002b08047c10 */ /* 0x001fe400097fe4ff */
[----:B-1----:R-:W-:-:S03]  /*15090*/  IADD3 R3, P2, PT, R13, UR15, RZ ;  /* 0x0000000f0d037c10 */ /* 0x002fc6000ff5e0ff */
[----:B------:R0:W-:Y:S01]  /*150a0*/  STL [R1+0x1340], R4 ;  /* 0x0013400401007387 */ /* 0x0001e20000100800 */
[----:B--2---:R-:W-:Y:S01]  /*150b0*/  IADD3.X R2, PT, PT, R7, UR43, RZ, P1, !PT ;  /* 0x0000002b07027c10 */ /* 0x004fe20008ffe4ff */
[----:B------:R-:W-:Y:S02]  /*150c0*/  USHF.R.S32.HI UR46, URZ, 0x1f, UR14 ;  /* 0x0000001fff2e7899 */ /* 0x000fe4000801140e */
[----:B------:R1:W-:Y:S04]  /*150d0*/  STL [R1+0x137c], R3 ;  /* 0x00137c0301007387 */ /* 0x0003e80000100800 */
[----:B------:R2:W-:Y:S01]  /*150e0*/  STL [R1+0x1348], R2 ;  /* 0x0013480201007387 */ /* 0x0005e20000100800 */
[----:B0-----:R-:W-:Y:S02]  /*150f0*/  IADD3 R4, P1, PT, R12, UR15, RZ ;  /* 0x0000000f0c047c10 */ /* 0x001fe4000ff3e0ff */
[----:B-1----:R-:W-:-:S03]  /*15100*/  IADD3.X R3, PT, PT, R6, UR43, RZ, P0, !PT ;  /* 0x0000002b06037c10 */ /* 0x002fc600087fe4ff */
[----:B------:R0:W-:Y:S01]  /*15110*/  STL [R1+0x1384], R4 ;  /* 0x0013840401007387 */ /* 0x0001e20000100800 */
[----:B--2---:R-:W-:Y:S01]  /*15120*/  IADD3 R2, P0, PT, R11, UR15, RZ ;  /* 0x0000000f0b027c10 */ /* 0x004fe2000ff1e0ff */
[----:B------:R-:W-:Y:S02]  /*15130*/  UIMAD UR16, UR10, 0x1b, URZ ;  /* 0x0000001b0a1078a4 */ /* 0x000fe4000f8e02ff */
[----:B------:R1:W-:Y:S04]  /*15140*/  STL [R1+0x1350], R3 ;  /* 0x0013500301007387 */ /* 0x0003e80000100800 */
[----:B------:R2:W-:Y:S01]  /*15150*/  STL [R1+0x138c], R2 ;  /* 0x00138c0201007387 */ /* 0x0005e20000100800 */
[----:B0-----:R-:W-:Y:S02]  /*15160*/  IADD3.X R4, PT, PT, R9, UR46, RZ, P4, !PT ;  /* 0x0000002e09047c10 */ /* 0x001fe4000a7fe4ff */
[----:B-1----:R-:W-:-:S03]  /*15170*/  IADD3 R3, P4, PT, R10, UR15, RZ ;  /* 0x0000000f0a037c10 */ /* 0x002fc6000ff9e0ff */
[----:B------:R0:W-:Y:S01]  /*15180*/  STL [R1+0x1358], R4 ;  /* 0x0013580401007387 */ /* 0x0001e20000100800 */
[----:B--2---:R-:W-:-:S03]  /*15190*/  IADD3.X R2, PT, PT, R8, UR46, RZ, P6, !PT ;  /* 0x0000002e08027c10 */ /* 0x004fc6000b7fe4ff */
[----:B------:R1:W-:Y:S01]  /*151a0*/  STL [R1+0x1394], R3 ;  /* 0x0013940301007387 */ /* 0x0003e20000100800 */
[----:B------:R-:W-:-:S03]  /*151b0*/  USHF.R.S32.HI UR47, URZ, 0x1f, UR15 ;  /* 0x0000001fff2f7899 */ /* 0x000fc6000801140f */
[----:B------:R2:W-:Y:S01]  /*151c0*/  STL [R1+0x1360], R2 ;  /* 0x0013600201007387 */ /* 0x0005e20000100800 */
[----:B0-----:R-:W-:Y:S02]  /*151d0*/  IADD3 R4, P6, PT, R13, UR16, RZ ;  /* 0x000000100d047c10 */ /* 0x001fe4000ffde0ff */
[----:B-1----:R-:W-:-:S03]  /*151e0*/  IADD3.X R3, PT, PT, R7, UR46, RZ, P5, !PT ;  /* 0x0000002e07037c10 */ /* 0x002fc6000affe4ff */
[----:B------:R0:W-:Y:S01]  /*151f0*/  STL [R1+0x139c], R4 ;  /* 0x00139c0401007387 */ /* 0x0001e20000100800 */
[----:B--2---:R-:W-:-:S03]  /*15200*/  IADD3 R2, P5, PT, R12, UR16, RZ ;  /* 0x000000100c027c10 */ /* 0x004fc6000ffbe0ff */
[----:B------:R1:W-:Y:S01]  /*15210*/  STL [R1+0x1368], R3 ;  /* 0x0013680301007387 */ /* 0x0003e20000100800 */
[----:B------:R-:W-:-:S03]  /*15220*/  UIMAD UR17, UR10, 0x1a, URZ ;  /* 0x0000001a0a1178a4 */ /* 0x000fc6000f8e02ff */
[----:B------:R2:W-:Y:S01]  /*15230*/  STL [R1+0x13a4], R2 ;  /* 0x0013a40201007387 */ /* 0x0005e20000100800 */
[----:B0-----:R-:W-:Y:S02]  /*15240*/  IADD3.X R4, PT, PT, R6, UR46, RZ, P3, !PT ;  /* 0x0000002e06047c10 */ /* 0x001fe40009ffe4ff */
        /* <DEDUP_REMOVED lines=179> */
[----:B------:R-:W-:-:S03]  /*15d80*/  USHF.L.U32 UR27, UR10, 0x4, URZ ;  /* 0x000000040a1b7899 */ /* 0x000fc600080006ff */
        /* <DEDUP_REMOVED lines=141> */
[----:B------:R-:W-:-:S03]  /*16660*/  USHF.L.U32 UR35, UR10, 0x3, URZ ;  /* 0x000000030a237899 */ /* 0x000fc600080006ff */
        /* <DEDUP_REMOVED lines=154> */
[----:B0-----:R-:W-:Y:S02]  /*17010*/  IADD3.X R4, PT, PT, R7, UR73, RZ, P1, !PT ;  /* 0x0000004907047c10 */ /* 0x001fe40008ffe4ff */
[----:B-1----:R-:W-:-:S03]  /*17020*/  IADD3.X R3, PT, PT, R6, UR73, RZ, P0, !PT ;  /* 0x0000004906037c10 */ /* 0x002fc600087fe4ff */
[----:B------:R0:W-:Y:S01]  /*17030*/  STL [R1+0x16c8], R4 ;  /* 0x0016c80401007387 */ /* 0x0001e20000100800 */
[----:B--2---:R-:W-:-:S03]  /*17040*/  IADD3.X R2, PT, PT, R9, UR42, RZ, P4, !PT ;  /* 0x0000002a09027c10 */ /* 0x004fc6000a7fe4ff */
[----:B------:R1:W-:Y:S04]  /*17050*/  STL [R1+0x16d0], R3 ;  /* 0x0016d00301007387 */ /* 0x0003e80000100800 */
[----:B------:R2:W-:Y:S01]  /*17060*/  STL [R1+0x16d8], R2 ;  /* 0x0016d80201007387 */ /* 0x0005e20000100800 */
[----:B0-----:R-:W-:Y:S02]  /*17070*/  IADD3.X R4, PT, PT, R8, UR42, RZ, P6, !PT ;  /* 0x0000002a08047c10 */ /* 0x001fe4000b7fe4ff */
[----:B-1----:R-:W-:Y:S02]  /*17080*/  IADD3.X R3, PT, PT, R7, UR42, RZ, P5, !PT ;  /* 0x0000002a07037c10 */ /* 0x002fe4000affe4ff */
[----:B--2---:R-:W-:Y:S01]  /*17090*/  IADD3.X R2, PT, PT, R6, UR42, RZ, P3, !PT ;  /* 0x0000002a06027c10 */ /* 0x004fe20009ffe4ff */
[----:B------:R0:W-:Y:S04]  /*170a0*/  STL [R1+0x16e0], R4 ;  /* 0x0016e00401007387 */ /* 0x0001e80000100800 */
[----:B------:R0:W-:Y:S04]  /*170b0*/  STL [R1+0x16f0], R2 ;  /* 0x0016f00201007387 */ /* 0x0001e80000100800 */
[----:B------:R0:W-:Y:S01]  /*170c0*/  STL [R1+0x16e8], R3 ;  /* 0x0016e80301007387 */ /* 0x0001e20000100800 */
[----:B------:R-:W-:-:S02]  /*170d0*/  USHF.L.U32 UR5, UR5, 0x5, URZ ;  /* 0x0000000505057899 */ /* 0x000fc400080006ff */
[----:B------:R-:W-:Y:S02]  /*170e0*/  USHF.L.U32 UR11, UR10, 0x5, URZ ;  /* 0x000000050a0b7899 */ /* 0x000fe400080006ff */
[----:B------:R-:W-:Y:S02]  /*170f0*/  ULEA UR9, UR4, UR8, 0x3 ;  /* 0x0000000804097291 */ /* 0x000fe4000f8e18ff */
[----:B------:R-:W-:Y:S02]  /*17100*/  USHF.R.S32.HI UR7, URZ, 0x5, UR7 ;  /* 0x00000005ff077899 */ /* 0x000fe40008011407 */
[----:B------:R-:W-:Y:S02]  /*17110*/  USHF.R.S32.HI UR74, URZ, 0x1f, UR11 ;  /* 0x0000001fff4a7899 */ /* 0x000fe4000801140b */
[----:B0-----:R-:W-:-:S12]  /*17120*/  USHF.R.S32.HI UR75, URZ, 0x1f, UR5 ;  /* 0x0000001fff4b7899 */ /* 0x001fd80008011405 */
.L_x_1:
[----:B0-----:R-:W2:Y:S01]  /*17130*/  LDL R5, [R1+0x11e8] ;  /* 0x0011e80001057983 */ /* 0x001ea20000100800 */
[----:B------:R-:W0:Y:S03]  /*17140*/  LDC R2, c[0x0][0x3a0] ;  /* 0x0000e800ff027b82 */ /* 0x000e260000000800 */
[----:B--2---:R1:W-:Y:S04]  /*17150*/  STL [R1+0x4360], R5 ;  /* 0x0043600501007387 */ /* 0x0043e80000100800 */
[----:B------:R-:W2:Y:S04]  /*17160*/  LDL R4, [R1+0x11ec] ;  /* 0x0011ec0001047983 */ /* 0x000ea80000100800 */
[----:B-1----:R-:W0:Y:S04]  /*17170*/  LDL R5, [R1+0x1264] ;  /* 0x0012640001057983 */ /* 0x002e280000100800 */
[----:B------:R-:W-:Y:S04]  /*17180*/  STL [R1+0x4228], R29 ;  /* 0x0042281d01007387 */ /* 0x000fe80000100800 */
        /* <DEDUP_REMOVED lines=77> */
[----:B------:R1:W-:Y:S04]  /*17660*/  STL [R1+0x435c], R28 ;  /* 0x00435c1c01007387 */ /* 0x0003e80000100800 */
        /* <DEDUP_REMOVED lines=23> */
[----:B-----5:R-:W-:Y:S04]  /*177e0*/  STL [R1+0x3fa4], R0 ;  /* 0x003fa40001007387 */ /* 0x020fe80000100800 */
        /* <DEDUP_REMOVED lines=46> */
[----:B------:R-:W-:Y:S01]  /*17ad0*/  STL [R1+0x411c], R0 ;  /* 0x00411c0001007387 */ /* 0x000fe20000100800 */
[----:B0-----:R-:W-:-:S03]  /*17ae0*/  IMAD R2, R5, -0x20, R2 ;  /* 0xffffffe005027824 */ /* 0x001fc600078e0202 */
[----:B------:R-:W-:Y:S04]  /*17af0*/  STL [R1+0x4124], R0 ;  /* 0x0041240001007387 */ /* 0x000fe80000100800 */
[----:B------:R-:W-:Y:S04]  /*17b00*/  STL [R1+0x412c], R0 ;  /* 0x00412c0001007387 */ /* 0x000fe80000100800 */
[----:B------:R-:W-:Y:S04]  /*17b10*/  STL [R1+0x4134], R0 ;  /* 0x0041340001007387 */ /* 0x000fe80000100800 */
[----:B------:R-:W-:Y:S04]  /*17b20*/  STL [R1+0x413c], R0 ;  /* 0x00413c0001007387 */ /* 0x000fe80000100800 */
[----:B------:R-:W2:Y:S01]  /*17b30*/  LDL.LU R5, [R1+0x4360] ;  /* 0x0043600001057983 */ /* 0x000ea20000300800 */
[----:B------:R-:W-:-:S02]  /*17b40*/  ISETP.GT.AND P0, PT, R2, RZ, PT ;  /* 0x000000ff0200720c */ /* 0x000fc40003f04270 */
[----:B-1----:R-:W-:-:S11]  /*17b50*/  PRMT R28, RZ, 0x7610, R28 ;  /* 0x00007610ff1c7816 */ /* 0x002fd6000000001c */
[----:B--2---:R-:W2:Y:S04]  /*17b60*/  @P0 LDG.E.U8 R28, desc[UR44][R4.64] ;  /* 0x0000002c041c0981 */ /* 0x004ea8000c1e1100 */
[----:B--2---:R0:W-:Y:S04]  /*17b70*/  STL [R1+0x11b4], R28 ;  /* 0x0011b41c01007387 */ /* 0x0041e80000100800 */
[----:B0-----:R-:W2:Y:S04]  /*17b80*/  LDL.LU R28, [R1+0x435c] ;  /* 0x00435c00011c7983 */ /* 0x001ea80000300800 */
[----:B------:R-:W3:Y:S04]  /*17b90*/  LDL R4, [R1+0x11e0] ;  /* 0x0011e00001047983 */ /* 0x000ee80000100800 */
[----:B------:R-:W3:Y:S01]  /*17ba0*/  LDL R5, [R1+0x11e4] ;  /* 0x0011e40001057983 */ /* 0x000ee20000100800 */
[----:B------:R-:W-:-:S02]  /*17bb0*/  PRMT R29, RZ, 0x7610, R29 ;  /* 0x00007610ff1d7816 */ /* 0x000fc4000000001d */
[----:B---3--:R-:W-:-:S04]  /*17bc0*/  @P0 LOP3.LUT R5, R5, R4, RZ, 0x3c, !PT ;  /* 0x0000000405050212 */ /* 0x008fc800078e3cff */
[----:B------:R-:W-:-:S04]  /*17bd0*/  @P0 LOP3.LUT R4, R5, R4, RZ, 0x3c, !PT ;  /* 0x0000000405040212 */ /* 0x000fc800078e3cff */
[----:B------:R-:W-:-:S05]  /*17be0*/  @P0 LOP3.LUT R5, R5, R4, RZ, 0x3c, !PT ;  /* 0x0000000405050212 */ /* 0x000fca00078e3cff */
[----:B------:R-:W3:Y:S04]  /*17bf0*/  @P0 LDG.E.U8 R29, desc[UR44][R4.64] ;  /* 0x0000002c041d0981 */ /* 0x000ee8000c1e1100 */
[----:B---3--:R0:W-:Y:S04]  /*17c00*/  STL [R1+0x11b0], R29 ;  /* 0x0011b01d01007387 */ /* 0x0081e80000100800 */
[----:B0-----:R-:W3:Y:S04]  /*17c10*/  LDL.LU R29, [R1+0x4358] ;  /* 0x00435800011d7983 */ /* 0x001ee80000300800 */
[----:B------:R-:W4:Y:S04]  /*17c20*/  LDL R4, [R1+0x11d8] ;  /* 0x0011d80001047983 */ /* 0x000f280000100800 */
[----:B------:R-:W4:Y:S01]  /*17c30*/  LDL R5, [R1+0x11dc] ;  /* 0x0011dc0001057983 */ /* 0x000f220000100800 */
[----:B--2---:R-:W-:-:S02]  /*17c40*/  PRMT R28, RZ, 0x7610, R28 ;  /* 0x00007610ff1c7816 */ /* 0x004fc4000000001c */
[----:B----4-:R-:W-:-:S04]  /*17c50*/  @P0 LOP3.LUT R5, R5, R4, RZ, 0x3c, !PT ;  /* 0x0000000405050212 */ /* 0x010fc800078e3cff */
[----:B------:R-:W-:-:S04]  /*17c60*/  @P0 LOP3.LUT R4, R5, R4, RZ, 0x3c, !PT ;  /* 0x0000000405040212 */ /* 0x000fc800078e3cff */
[----:B------:R-:W-:-:S05]  /*17c70*/  @P0 LOP3.LUT R5, R5, R4, RZ, 0x3c, !PT ;  /* 0x0000000405050212 */ /* 0x000fca00078e3cff */
[----:B------:R-:W2:Y:S04]  /*17c80*/  @P0 LDG.E.U8 R28, desc[UR44][R4.64] ;  /* 0x0000002c041c0981 */ /* 0x000ea8000c1e1100 */
[----:B--2---:R0:W-:Y:S04]  /*17c90*/  STL [R1+0x11ac], R28 ;  /* 0x0011ac1c01007387 */ /* 0x0041e80000100800 */
[----:B0-----:R-:W2:Y:S04]  /*17ca0*/  LDL.LU R28, [R1+0x4354] ;  /* 0x00435400011c7983 */ /* 0x001ea80000300800 */
[----:B------:R-:W4:Y:S04]  /*17cb0*/  LDL R4, [R1+0x11d0] ;  /* 0x0011d00001047983 */ /* 0x000f280000100800 */
[----:B------:R-:W4:Y:S01]  /*17cc0*/  LDL R5, [R1+0x11d4] ;  /* 0x0011d40001057983 */ /* 0x000f220000100800 */
[----:B---3--:R-:W-:-:S02]  /*17cd0*/  PRMT R29, RZ, 0x7610, R29 ;  /* 0x00007610ff1d7816 */ /* 0x008fc4000000001d */
[----:B----4-:R-:W-:-:S04]  /*17ce0*/  @P0 LOP3.LUT R5, R5, R4, RZ, 0x3c, !PT ;  /* 0x0000000405050212 */ /* 0x010fc800078e3cff */
[----:B------:R-:W-:-:S04]  /*17cf0*/  @P0 LOP3.LUT R4, R5, R4, RZ, 0x3c, !PT ;  /* 0x0000000405040212 */ /* 0x000fc800078e3cff */
[----:B------:R-:W-:-:S05]  /*17d00*/  @P0 LOP3.LUT R5, R5, R4, RZ, 0x3c, !PT ;  /* 0x0000000405050212 */ /* 0x000fca00078e3cff */
[----:B------:R-:W3:Y:S01]  /*17d10*/  @P0 LDG.E.U8 R29, desc[UR44][R4.64] ;  /* 0x0000002c041d0981 */ /* 0x000ee2000c1e1100 */
[----:B------:R-:W-:-:S03]  /*17d20*/  ISETP.GT.AND P1, PT, R2, 0x1, PT ;  /* 0x000000010200780c */ /* 0x000fc60003f24270 */
        /* <DEDUP_REMOVED lines=697> */
[----:B------:R-:W-:-:S02]  /*1a8c0*/  PRMT R27, RZ, 0x7610, R27 ;  /* 0x00007610ff1b7816 */ /* 0x000fc4000000001b */
[----:B----4-:R-:W-:-:S04]  /*1a8d0*/  @P1 LOP3.LUT R5, R5, R4, RZ, 0x3c, !PT ;  /* 0x0000000405051212 */ /* 0x010fc800078e3cff */
[----:B------:R-:W-:-:S04]  /*1a8e0*/  @P1 LOP3.LUT R4, R5, R4, RZ, 0x3c, !PT ;  /* 0x0000000405041212 */ /* 0x000fc800078e3cff */
[----:B------:R-:W-:-:S05]  /*1a8f0*/  @P1 LOP3.LUT R5, R5, R4, RZ, 0x3c, !PT ;  /* 0x0000000405051212 */ /* 0x000fca00078e3cff */
[----:B------:R-:W4:Y:S01]  /*1a900*/  @P1 LDG.E.U8 R27, desc[UR44][R4.64] ;  /* 0x0000002c041b1981 */ /* 0x000f22000c1e1100 */
[----:B------:R-:W-:-:S03]  /*1a910*/  ISETP.GT.AND P0, PT, R2, 0x14, PT ;  /* 0x000000140200780c */ /* 0x000fc60003f04270 */
[----:B----4-:R0:W-:Y:S04]  /*1a920*/  STL [R1+0x5c], R27 ;  /* 0x00005c1b01007387 */ /* 0x0101e80000100800 */
[----:B0-----:R-:W4:Y:S04]  /*1a930*/  LDL.LU R27, [R1+0x4220] ;  /* 0x00422000011b7983 */ /* 0x001f280000300800 */
[----:B------:R-:W2:Y:S04]  /*1a940*/  LDL R4, [R1+0x1490] ;  /* 0x0014900001047983 */ /* 0x000ea80000100800 */
[----:B------:R-:W2:Y:S01]  /*1a950*/  LDL R5, [R1+0x1494] ;  /* 0x0014940001057983 */ /* 0x000ea20000100800 */
[----:B------:R-:W-:-:S02]  /*1a960*/  PRMT R26, RZ, 0x7610, R26 ;  /* 0x00007610ff1a7816 */ /* 0x000fc4000000001a */
[----:B--2---:R-:W-:-:S04]  /*1a970*/  @P0 LOP3.LUT R5, R5, R4, RZ, 0x3c, !PT ;  /* 0x0000000405050212 */ /* 0x004fc800078e3cff */
[----:B------:R-:W-:-:S04]  /*1a980*/  @P0 LOP3.LUT R4, R5, R4, RZ, 0x3c, !PT ;  /* 0x0000000405040212 */ /* 0x000fc800078e3cff */
[----:B------:R-:W-:-:S05]  /*1a990*/  @P0 LOP3.LUT R5, R5, R4, RZ, 0x3c, !PT ;  /* 0x0000000405050212 */ /* 0x000fca00078e3cff */
[----:B------:R-:W2:Y:S04]  /*1a9a0*/  @P0 LDG.E.U8 R26, desc[UR44][R4.64] ;  /* 0x0000002c041a0981 */ /* 0x000ea8000c1e1100 */
[----:B--2---:R0:W-:Y:S04]  /*1a9b0*/  STL [R1+0x58], R26 ;  /* 0x0000581a01007387 */ /* 0x0041e80000100800 */
[----:B0-----:R-:W2:Y:S04]  /*1a9c0*/  LDL.LU R26, [R1+0x421c] ;  /* 0x00421c00011a7983 */ /* 0x001ea80000300800 */
        /* <DEDUP_REMOVED lines=24> */
[----:B------:R-:W2:Y:S01]  /*1ab50*/  @P0 LDG.E.U8 R23, desc[UR44][R4.64] ;  /* 0x0000002c04170981 */ /* 0x000ea2000c1e1100 */
[----:B------:R-:W-:-:S03]  /*1ab60*/  ISETP.GT.AND P1, PT, R2, 0x15, PT ;  /* 0x000000150200780c */ /* 0x000fc60003f24270 */
        /* <DEDUP_REMOVED lines=147> */
[----:B------:R0:W2:Y:S04]  /*1b4a0*/  @P2 LDG.E.U8 R0, desc[UR44][R4.64] ;  /* 0x0000002c04002981 */ /* 0x0000a8000c1e1100 */
[----:B------:R-:W0:Y:S04]  /*1b4b0*/  LDL R4, [R1+0x13c0] ;  /* 0x0013c00001047983 */ /* 0x000e280000100800 */
[----:B------:R-:W0:Y:S01]  /*1b4c0*/  LDL R5, [R1+0x13c4] ;  /* 0x0013c40001057983 */ /* 0x000e220000100800 */
[----:B------:R-:W-:Y:S02]  /*1b4d0*/  PRMT R7, RZ, 0x7610, R7 ;  /* 0x00007610ff077816 */ /* 0x000fe40000000007 */
[----:B0-----:R-:W-:-:S04]  /*1b4e0*/  @P2 LOP3.LUT R5, R5, R4, RZ, 0x3c, !PT ;  /* 0x0000000405052212 */ /* 0x001fc800078e3cff */
[----:B------:R-:W-:-:S04]  /*1b4f0*/  @P2 LOP3.LUT R4, R5, R4, RZ, 0x3c, !PT ;  /* 0x0000000405042212 */ /* 0x000fc800078e3cff */
[----:B------:R-:W-:-:S05]  /*1b500*/  @P2 LOP3.LUT R5, R5, R4, RZ, 0x3c, !PT ;  /* 0x0000000405052212 */ /* 0x000fca00078e3cff */
[----:B------:R-:W3:Y:S04]  /*1b510*/  @P2 LDG.E.U8 R7, desc[UR44][R4.64] ;  /* 0x0000002c04072981 */ /* 0x000ee8000c1e1100 */
[----:B--2---:R0:W-:Y:S04]  /*1b520*/  STL [R1+0xc], R0 ;  /* 0x00000c0001007387 */ /* 0x0041e80000100800 */
[----:B0-----:R-:W2:Y:S04]  /*1b530*/  LDL R0, [R1+0x13ac] ;  /* 0x0013ac0001007983 */ /* 0x001ea80000100800 */
[----:B---3--:R0:W-:Y:S04]  /*1b540*/  STL [R1+0x8], R7 ;  /* 0x0000080701007387 */ /* 0x0081e80000100800 */
[----:B0-----:R-:W3:Y:S04]  /*1b550*/  LDL.LU R7, [R1+0x41d0] ;  /* 0x0041d00001077983 */ /* 0x001ee80000300800 */
        /* <DEDUP_REMOVED lines=17> */
[----:B--2---:R0:W-:Y:S04]  /*1b670*/  STL [R1], R3 ;  /* 0x0000000301007387 */ /* 0x0041e80000100800 */
        /* <DEDUP_REMOVED lines=8> */
[----:B------:R-:W3:Y:S01]  /*1b700*/  LDL R5, [R1+0x13a8] ;  /* 0x0013a80001057983 */ /* 0x000ee20000100800 */
[----:B------:R-:W-:Y:S01]  /*1b710*/  PRMT R28, RZ, 0x7610, R28 ;  /* 0x00007610ff1c7816 */ /* 0x000fe2000000001c */
[----:B0-----:R-:W-:Y:S02]  /*1b720*/  @P1 IMAD.MOV.U32 R4, RZ, RZ, R0 ;  /* 0x000000ffff041224 */ /* 0x001fe400078e0000 */
[----:B--2---:R0:W-:Y:S01]  /*1b730*/  STL [R1+0x4190], R29 ;  /* 0x0041901d01007387 */ /* 0x0041e20000100800 */
[----:B----4-:R-:W-:-:S03]  /*1b740*/  PRMT R27, RZ, 0x7610, R27 ;  /* 0x00007610ff1b7816 */ /* 0x010fc6000000001b */
[----:B------:R-:W2:Y:S04]  /*1b750*/  LDL R0, [R1+0x1394] ;  /* 0x0013940001007983 */ /* 0x000ea80000100800 */
[----:B---3--:R-:W3:Y:S04]  /*1b760*/  @P1 LDG.E.U8 R28, desc[UR44][R4.64] ;  /* 0x0000002c041c1981 */ /* 0x008ee8000c1e1100 */
[----:B0-----:R-:W4:Y:S04]  /*1b770*/  LDL R29, [R1+0x143c] ;  /* 0x00143c00011d7983 */ /* 0x001f280000100800 */
[----:B------:R-:W2:Y:S04]  /*1b780*/  LDL R4, [R1+0x13a0] ;  /* 0x0013a00001047983 */ /* 0x000ea80000100800 */
[----:B------:R-:W2:Y:S04]  /*1b790*/  LDL R5, [R1+0x13a4] ;  /* 0x0013a40001057983 */ /* 0x000ea80000100800 */
[----:B---3--:R0:W-:Y:S04]  /*1b7a0*/  STL [R1+0x4194], R28 ;  /* 0x0041941c01007387 */ /* 0x0081e80000100800 */
[----:B0-----:R-:W3:Y:S01]  /*1b7b0*/  LDL R28, [R1+0x139c] ;  /* 0x00139c00011c7983 */ /* 0x001ee20000100800 */
[----:B--2---:R-:W-:-:S04]  /*1b7c0*/  @P1 LOP3.LUT R5, R5, R4, RZ, 0x3c, !PT ;  /* 0x0000000405051212 */ /* 0x004fc800078e3cff */
[----:B------:R-:W-:-:S04]  /*1b7d0*/  @P1 LOP3.LUT R4, R5, R4, RZ, 0x3c, !PT ;  /* 0x0000000405041212 */ /* 0x000fc800078e3cff */
[----:B------:R-:W-:-:S05]  /*1b7e0*/  @P1 LOP3.LUT R5, R5, R4, RZ, 0x3c, !PT ;  /* 0x0000000405051212 */ /* 0x000fca00078e3cff */
[----:B------:R3:W2:Y:S04]  /*1b7f0*/  @P1 LDG.E.U8 R27, desc[UR44][R4.64] ;  /* 0x0000002c041b1981 */ /* 0x0006a8000c1e1100 */
[----:B------:R-:W4:Y:S01]  /*1b800*/  LDL R5, [R1+0x1398] ;  /* 0x0013980001057983 */ /* 0x000f220000100800 */
[----:B------:R-:W-:Y:S01]  /*1b810*/  PRMT R26, RZ, 0x7610, R26 ;  /* 0x00007610ff1a7816 */ /* 0x000fe2000000001a */
[----:B---3--:R-:W-:Y:S02]  /*1b820*/  @P1 IMAD.MOV.U32 R4, RZ, RZ, R28 ;  /* 0x000000ffff041224 */ /* 0x008fe400078e001c */
[----:B--2---:R0:W-:Y:S01]  /*1b830*/  STL [R1+0x4198], R27 ;  /* 0x0041981b01007387 */ /* 0x0041e20000100800 */
[----:B------:R-:W-:Y:S02]  /*1b840*/  PRMT R25, RZ, 0x7610, R25 ;  /* 0x00007610ff197816 */ /* 0x000fe40000000019 */
[----:B------:R-:W-:Y:S01]  /*1b850*/  ISETP.GT.AND P2, PT, R2, 0x1c, PT ;  /* 0x0000001c0200780c */ /* 0x000fe20003f44270 */
[----:B------:R-:W2:Y:S04]  /*1b860*/  LDL R28, [R1+0x138c] ;  /* 0x00138c00011c7983 */ /* 0x000ea80000100800 */
[----:B----4-:R1:W3:Y:S04]  /*1b870*/  @P1 LDG.E.U8 R26, desc[UR44][R4.64] ;  /* 0x0000002c041a1981 */ /* 0x0102e8000c1e1100 */
[----:B0-----:R-:W4:Y:S04]  /*1b880*/  LDL R27, [R1+0x1390] ;  /* 0x00139000011b7983 */ /* 0x001f280000100800 */
[----:B------:R-:W2:Y:S01]  /*1b890*/  LDL R5, [R1+0x1438] ;  /* 0x0014380001057983 */ /* 0x000ea20000100800 */
[----:B-1----:R-:W-:Y:S01]  /*1b8a0*/  @P0 IMAD.MOV.U32 R4, RZ, RZ, R29 ;  /* 0x000000ffff040224 */ /* 0x002fe200078e001d */
[----:B------:R-:W-:-:S04]  /*1b8b0*/  PRMT R24, RZ, 0x7610, R24 ;  /* 0x00007610ff187816 */ /* 0x000fc80000000018 */
[----:B--2---:R0:W2:Y:S04]  /*1b8c0*/  @P0 LDG.E.U8 R25, desc[UR44][R4.64] ;  /* 0x0000002c04190981 */ /* 0x0040a8000c1e1100 */
[----:B---3--:R1:W-:Y:S04]  /*1b8d0*/  STL [R1+0x419c], R26 ;  /* 0x00419c1a01007387 */ /* 0x0083e80000100800 */
[----:B------:R-:W3:Y:S01]  /*1b8e0*/  LDL R29, [R1+0x1384] ;  /* 0x00138400011d7983 */ /* 0x000ee20000100800 */
[----:B0-----:R-:W-:Y:S02]  /*1b8f0*/  @P2 IMAD.MOV.U32 R4, RZ, RZ, R0 ;  /* 0x000000ffff042224 */ /* 0x001fe400078e0000 */
[----:B----4-:R-:W-:-:S05]  /*1b900*/  @P2 IMAD.MOV.U32 R5, RZ, RZ, R27 ;  /* 0x000000ffff052224 */ /* 0x010fca00078e001b */
[----:B------:R0:W4:Y:S04]  /*1b910*/  @P2 LDG.E.U8 R24, desc[UR44][R4.64] ;  /* 0x0000002c04182981 */ /* 0x000128000c1e1100 */
[----:B--2---:R2:W-:Y:S04]  /*1b920*/  STL [R1+0x4160], R25 ;  /* 0x0041601901007387 */ /* 0x0045e80000100800 */
[----:B------:R-:W3:Y:S01]  /*1b930*/  LDL R5, [R1+0x1388] ;  /* 0x0013880001057983 */ /* 0x000ee20000100800 */
[----:B------:R-:W-:Y:S01]  /*1b940*/  PRMT R23, RZ, 0x7610, R23 ;  /* 0x00007610ff177816 */ /* 0x000fe20000000017 */
[----:B0-----:R-:W-:-:S02]  /*1b950*/  @P2 IMAD.MOV.U32 R4, RZ, RZ, R28 ;  /* 0x000000ffff042224 */ /* 0x001fc400078e001c */
[----:B------:R-:W3:Y:S04]  /*1b960*/  LDL R27, [R1+0x1378] ;  /* 0x00137800011b7983 */ /* 0x000ee80000100800 */
[----:B-1----:R-:W3:Y:S04]  /*1b970*/  LDL R26, [R1+0x137c] ;  /* 0x00137c00011a7983 */ /* 0x002ee80000100800 */
[----:B--2---:R-:W2:Y:S04]  /*1b980*/  LDL R25, [R1+0x1430] ;  /* 0x0014300001197983 */ /* 0x004ea80000100800 */
[----:B------:R-:W2:Y:S04]  /*1b990*/  LDL R0, [R1+0x1434] ;  /* 0x0014340001007983 */ /* 0x000ea80000100800 */
[----:B----4-:R0:W-:Y:S01]  /*1b9a0*/  STL [R1+0x41a0], R24 ;  /* 0x0041a01801007387 */ /* 0x0101e20000100800 */
[----:B------:R-:W-:-:S02]  /*1b9b0*/  ISETP.GT.AND P0, PT, R2, 0x17, PT ;  /* 0x000000170200780c */ /* 0x000fc40003f04270 */
[----:B------:R-:W-:Y:S01]  /*1b9c0*/  PRMT R22, RZ, 0x7610, R22 ;  /* 0x00007610ff167816 */ /* 0x000fe20000000016 */
[----:B------:R-:W4:Y:S01]  /*1b9d0*/  LDL R28, [R1+0x1370] ;  /* 0x00137000011c7983 */ /* 0x000f220000100800 */
[----:B------:R-:W-:Y:S02]  /*1b9e0*/  PRMT R21, RZ, 0x7610, R21 ;  /* 0x00007610ff157816 */ /* 0x000fe40000000015 */
[----:B------:R-:W-:Y:S01]  /*1b9f0*/  PRMT R20, RZ, 0x7610, R20 ;  /* 0x00007610ff147816 */ /* 0x000fe20000000014 */
[----:B0-----:R-:W2:Y:S04]  /*1ba00*/  LDL R24, [R1+0x1374] ;  /* 0x0013740001187983 */ /* 0x001ea80000100800 */
[----:B---3--:R0:W3:Y:S04]  /*1ba10*/  @P2 LDG.E.U8 R23, desc[UR44][R4.64] ;  /* 0x0000002c04172981 */ /* 0x0080e8000c1e1100 */
[----:B------:R-:W2:Y:S01]  /*1ba20*/  LDL R5, [R1+0x1380] ;  /* 0x0013800001057983 */ /* 0x000ea20000100800 */
[----:B0-----:R-:W-:-:S05]  /*1ba30*/  @P2 IMAD.MOV.U32 R4, RZ, RZ, R29 ;  /* 0x000000ffff042224 */ /* 0x001fca00078e001d */
[----:B--2---:R0:W2:Y:S02]  /*1ba40*/  @P2 LDG.E.U8 R22, desc[UR44][R4.64] ;  /* 0x0000002c04162981 */ /* 0x0040a4000c1e1100 */
[----:B0-----:R-:W-:Y:S02]  /*1ba50*/  @P2 IMAD.MOV.U32 R4, RZ, RZ, R26 ;  /* 0x000000ffff042224 */ /* 0x001fe400078e001a */
[----:B------:R-:W-:-:S05]  /*1ba60*/  @P2 IMAD.MOV.U32 R5, RZ, RZ, R27 ;  /* 0x000000ffff052224 */ /* 0x000fca00078e001b */
[----:B------:R0:W2:Y:S02]  /*1ba70*/  @P2 LDG.E.U8 R21, desc[UR44][R4.64] ;  /* 0x0000002c04152981 */ /* 0x0000a4000c1e1100 */
[----:B0-----:R-:W-:Y:S02]  /*1ba80*/  @P0 IMAD.MOV.U32 R4, RZ, RZ, R0 ;  /* 0x000000ffff040224 */ /* 0x001fe400078e0000 */
[----:B------:R-:W-:-:S05]  /*1ba90*/  @P0 IMAD.MOV.U32 R5, RZ, RZ, R25 ;  /* 0x000000ffff050224 */ /* 0x000fca00078e0019 */
[----:B------:R0:W2:Y:S01]  /*1baa0*/  @P0 LDG.E.U8 R20, desc[UR44][R4.64] ;  /* 0x0000002c04140981 */ /* 0x0000a2000c1e1100 */
[----:B------:R-:W-:-:S03]  /*1bab0*/  ISETP.GT.AND P1, PT, R2, 0x1d, PT ;  /* 0x0000001d0200780c */ /* 0x000fc60003f24270 */
[----:B---3--:R1:W-:Y:S10]  /*1bac0*/  STL [R1+0x41a4], R23 ;  /* 0x0041a41701007387 */ /* 0x0083f40000100800 */
[----:B0-----:R-:W-:Y:S01]  /*1bad0*/  @P1 IMAD.MOV.U32 R4, RZ, RZ, R24 ;  /* 0x000000ffff041224 */ /* 0x001fe200078e0018 */
[----:B------:R-:W-:Y:S01]  /*1bae0*/  PRMT R19, RZ, 0x7610, R19 ;  /* 0x00007610ff137816 */ /* 0x000fe20000000013 */
[----:B----4-:R-:W-:-:S05]  /*1baf0*/  @P1 IMAD.MOV.U32 R5, RZ, RZ, R28 ;  /* 0x000000ffff051224 */ /* 0x010fca00078e001c */
[----:B------:R-:W3:Y:S04]  /*1bb00*/  @P1 LDG.E.U8 R19, desc[UR44][R4.64] ;  /* 0x0000002c04131981 */ /* 0x000ee8000c1e1100 */
[----:B--2---:R0:W-:Y:S04]  /*1bb10*/  STL [R1+0x41a8], R22 ;  /* 0x0041a81601007387 */ /* 0x0041e80000100800 */
[----:B------:R-:W2:Y:S04]  /*1bb20*/  LDL R27, [R1+0x1368] ;  /* 0x00136800011b7983 */ /* 0x000ea80000100800 */
[----:B------:R-:W4:Y:S04]  /*1bb30*/  LDL R26, [R1+0x136c] ;  /* 0x00136c00011a7983 */ /* 0x000f280000100800 */
[----:B------:R0:W-:Y:S04]  /*1bb40*/  STL [R1+0x41ac], R21 ;  /* 0x0041ac1501007387 */ /* 0x0001e80000100800 */
[----:B------:R-:W4:Y:S04]  /*1bb50*/  LDL R25, [R1+0x1360] ;  /* 0x0013600001197983 */ /* 0x000f280000100800 */
[----:B------:R-:W4:Y:S04]  /*1bb60*/  LDL R0, [R1+0x1364] ;  /* 0x0013640001007983 */ /* 0x000f280000100800 */
[----:B------:R0:W-:Y:S04]  /*1bb70*/  STL [R1+0x4140], R20 ;  /* 0x0041401401007387 */ /* 0x0001e80000100800 */
[----:B------:R-:W4:Y:S04]  /*1bb80*/  LDL R24, [R1+0x1358] ;  /* 0x0013580001187983 */ /* 0x000f280000100800 */
[----:B-1----:R-:W4:Y:S04]  /*1bb90*/  LDL R23, [R1+0x135c] ;  /* 0x00135c0001177983 */ /* 0x002f280000100800 */
[----:B0-----:R-:W4:Y:S04]  /*1bba0*/  LDL R22, [R1+0x1428] ;  /* 0x0014280001167983 */ /* 0x001f280000100800 */
[----:B------:R-:W4:Y:S01]  /*1bbb0*/  LDL R21, [R1+0x142c] ;  /* 0x00142c0001157983 */ /* 0x000f220000100800 */
[----:B------:R-:W-:-:S02]  /*1bbc0*/  PRMT R18, RZ, 0x7610, R18 ;  /* 0x00007610ff127816 */ /* 0x000fc40000000012 */
[----:B------:R-:W-:Y:S02]  /*1bbd0*/  PRMT R17, RZ, 0x7610, R17 ;  /* 0x00007610ff117816 */ /* 0x000fe40000000011 */
[----:B------:R-:W-:Y:S02]  /*1bbe0*/  PRMT R16, RZ, 0x7610, R16 ;  /* 0x00007610ff107816 */ /* 0x000fe40000000010 */
[----:B------:R-:W-:Y:S01]  /*1bbf0*/  PRMT R15, RZ, 0x7610, R15 ;  /* 0x00007610ff0f7816 */ /* 0x000fe2000000000f */
[----:B---3--:R0:W-:Y:S04]  /*1bc00*/  STL [R1+0x41b0], R19 ;  /* 0x0041b01301007387 */ /* 0x0081e80000100800 */
[----:B------:R-:W3:Y:S04]  /*1bc10*/  LDL R20, [R1+0x1350] ;  /* 0x0013500001147983 */ /* 0x000ee80000100800 */
[----:B0-----:R-:W3:Y:S01]  /*1bc20*/  LDL R19, [R1+0x1354] ;  /* 0x0013540001137983 */ /* 0x001ee20000100800 */
[----:B--2---:R-:W-:-:S02]  /*1bc30*/  @P1 IMAD.MOV.U32 R5, RZ, RZ, R27 ;  /* 0x000000ffff051224 */ /* 0x004fc400078e001b */
[----:B----4-:R-:W-:-:S05]  /*1bc40*/  @P1 IMAD.MOV.U32 R4, RZ, RZ, R26 ;  /* 0x000000ffff041224 */ /* 0x010fca00078e001a */
[----:B------:R0:W2:Y:S02]  /*1bc50*/  @P1 LDG.E.U8 R18, desc[UR44][R4.64] ;  /* 0x0000002c04121981 */ /* 0x0000a4000c1e1100 */
[----:B0-----:R-:W-:Y:S02]  /*1bc60*/  @P1 IMAD.MOV.U32 R5, RZ, RZ, R25 ;  /* 0x000000ffff051224 */ /* 0x001fe400078e0019 */
[----:B------:R-:W-:-:S05]  /*1bc70*/  @P1 IMAD.MOV.U32 R4, RZ, RZ, R0 ;  /* 0x000000ffff041224 */ /* 0x000fca00078e0000 */
[----:B------:R0:W4:Y:S02]  /*1bc80*/  @P1 LDG.E.U8 R17, desc[UR44][R4.64] ;  /* 0x0000002c04111981 */ /* 0x000124000c1e1100 */
[----:B0-----:R-:W-:Y:S02]  /*1bc90*/  @P1 IMAD.MOV.U32 R5, RZ, RZ, R24 ;  /* 0x000000ffff051224 */ /* 0x001fe400078e0018 */
[----:B------:R-:W-:-:S05]  /*1bca0*/  @P1 IMAD.MOV.U32 R4, RZ, RZ, R23 ;  /* 0x000000ffff041224 */ /* 0x000fca00078e0017 */
[----:B------:R0:W4:Y:S02]  /*1bcb0*/  @P1 LDG.E.U8 R16, desc[UR44][R4.64] ;  /* 0x0000002c04101981 */ /* 0x000124000c1e1100 */
[----:B0-----:R-:W-:Y:S02]  /*1bcc0*/  @P0 IMAD.MOV.U32 R4, RZ, RZ, R21 ;  /* 0x000000ffff040224 */ /* 0x001fe400078e0015 */
[----:B------:R-:W-:-:S05]  /*1bcd0*/  @P0 IMAD.MOV.U32 R5, RZ, RZ, R22 ;  /* 0x000000ffff050224 */ /* 0x000fca00078e0016 */
[----:B------:R3:W4:Y:S01]  /*1bce0*/  @P0 LDG.E.U8 R15, desc[UR44][R4.64] ;  /* 0x0000002c040f0981 */ /* 0x000722000c1e1100 */
[----:B------:R-:W-:Y:S02]  /*1bcf0*/  ISETP.GT.AND P2, PT, R2, 0x1e, PT ;  /* 0x0000001e0200780c */ /* 0x000fe40003f44270 */
[----:B------:R-:W-:-:S11]  /*1bd00*/  PRMT R14, RZ, 0x7610, R14 ;  /* 0x00007610ff0e7816 */ /* 0x000fd6000000000e */
[----:B---3--:R-:W-:Y:S02]  /*1bd10*/  @P2 IMAD.MOV.U32 R4, RZ, RZ, R19 ;  /* 0x000000ffff042224 */ /* 0x008fe400078e0013 */
[----:B------:R-:W-:-:S05]  /*1bd20*/  @P2 IMAD.MOV.U32 R5, RZ, RZ, R20 ;  /* 0x000000ffff052224 */ /* 0x000fca00078e0014 */
[----:B------:R-:W3:Y:S04]  /*1bd30*/  @P2 LDG.E.U8 R14, desc[UR44][R4.64] ;  /* 0x0000002c040e2981 */ /* 0x000ee8000c1e1100 */
[----:B--2---:R0:W-:Y:S04]  /*1bd40*/  STL [R1+0x41b4], R18 ;  /* 0x0041b41201007387 */ /* 0x0041e80000100800 */
[----:B------:R-:W2:Y:S04]  /*1bd50*/  LDL R0, [R1+0x134c] ;  /* 0x00134c0001007983 */ /* 0x000ea80000100800 */
[----:B0-----:R-:W2:Y:S04]  /*1bd60*/  LDL R18, [R1+0x1348] ;  /* 0x0013480001127983 */ /* 0x001ea80000100800 */
[----:B----4-:R0:W-:Y:S04]  /*1bd70*/  STL [R1+0x41b8], R17 ;  /* 0x0041b81101007387 */ /* 0x0101e80000100800 */
[----:B------:R1:W-:Y:S04]  /*1bd80*/  STL [R1+0x41bc], R16 ;  /* 0x0041bc1001007387 */ /* 0x0003e80000100800 */
[----:B0-----:R-:W4:Y:S04]  /*1bd90*/  LDL R17, [R1+0x1340] ;  /* 0x0013400001117983 */ /* 0x001f280000100800 */
[----:B-1----:R-:W4:Y:S04]  /*1bda0*/  LDL R16, [R1+0x1344] ;  /* 0x0013440001107983 */ /* 0x002f280000100800 */
[----:B------:R0:W-:Y:S04]  /*1bdb0*/  STL [R1+0x4144], R15 ;  /* 0x0041440f01007387 */ /* 0x0001e80000100800 */
[----:B------:R-:W4:Y:S04]  /*1bdc0*/  LDL R21, [R1+0x1338] ;  /* 0x0013380001157983 */ /* 0x000f280000100800 */
[----:B0-----:R-:W4:Y:S01]  /*1bdd0*/  LDL R15, [R1+0x133c] ;  /* 0x00133c00010f7983 */ /* 0x001f220000100800 */
[----:B------:R-:W-:-:S02]  /*1bde0*/  PRMT R13, RZ, 0x7610, R13 ;  /* 0x00007610ff0d7816 */ /* 0x000fc4000000000d */
[----:B------:R-:W-:Y:S02]  /*1bdf0*/  PRMT R12, RZ, 0x7610, R12 ;  /* 0x00007610ff0c7816 */ /* 0x000fe4000000000c */
[----:B------:R-:W-:Y:S01]  /*1be00*/  PRMT R11, RZ, 0x7610, R11 ;  /* 0x00007610ff0b7816 */ /* 0x000fe2000000000b */
[----:B---3--:R0:W-:Y:S04]  /*1be10*/  STL [R1+0x4164], R14 ;  /* 0x0041640e01007387 */ /* 0x0081e80000100800 */
[----:B------:R-:W3:Y:S01]  /*1be20*/  LDL R20, [R1+0x1420] ;  /* 0x0014200001147983 */ /* 0x000ee20000100800 */
[----:B--2---:R-:W-:-:S03]  /*1be30*/  @P2 IMAD.MOV.U32 R4, RZ, RZ, R0 ;  /* 0x000000ffff042224 */ /* 0x004fc600078e0000 */
[----:B------:R-:W2:Y:S01]  /*1be40*/  LDL R0, [R1+0x1424] ;  /* 0x0014240001007983 */ /* 0x000ea20000100800 */
[----:B------:R-:W-:-:S05]  /*1be50*/  @P2 IMAD.MOV.U32 R5, RZ, RZ, R18 ;  /* 0x000000ffff052224 */ /* 0x000fca00078e0012 */
[----:B------:R4:W2:Y:S02]  /*1be60*/  @P2 LDG.E.U8 R13, desc[UR44][R4.64] ;  /* 0x0000002c040d2981 */ /* 0x0008a4000c1e1100 */
[----:B----4-:R-:W-:Y:S02]  /*1be70*/  @P2 IMAD.MOV.U32 R5, RZ, RZ, R17 ;  /* 0x000000ffff052224 */ /* 0x010fe400078e0011 */
[----:B------:R-:W-:-:S05]  /*1be80*/  @P2 IMAD.MOV.U32 R4, RZ, RZ, R16 ;  /* 0x000000ffff042224 */ /* 0x000fca00078e0010 */
[----:B------:R1:W4:Y:S02]  /*1be90*/  @P2 LDG.E.U8 R12, desc[UR44][R4.64] ;  /* 0x0000002c040c2981 */ /* 0x000324000c1e1100 */
[----:B-1----:R-:W-:Y:S02]  /*1bea0*/  @P2 IMAD.MOV.U32 R5, RZ, RZ, R21 ;  /* 0x000000ffff052224 */ /* 0x002fe400078e0015 */
[----:B------:R-:W-:-:S05]  /*1beb0*/  @P2 IMAD.MOV.U32 R4, RZ, RZ, R15 ;  /* 0x000000ffff042224 */ /* 0x000fca00078e000f */
[----:B------:R1:W3:Y:S04]  /*1bec0*/  @P2 LDG.E.U8 R11, desc[UR44][R4.64] ;  /* 0x0000002c040b2981 */ /* 0x0002e8000c1e1100 */
[----:B--2---:R2:W-:Y:S04]  /*1bed0*/  STL [R1+0x4168], R13 ;  /* 0x0041680d01007387 */ /* 0x0045e80000100800 */
[----:B------:R-:W3:Y:S04]  /*1bee0*/  LDL R19, [R1+0x1418] ;  /* 0x0014180001137983 */ /* 0x000ee80000100800 */
[----:B------:R-:W3:Y:S04]  /*1bef0*/  LDL R18, [R1+0x141c] ;  /* 0x00141c0001127983 */ /* 0x000ee80000100800 */
[----:B------:R-:W3:Y:S04]  /*1bf00*/  LDL R17, [R1+0x1330] ;  /* 0x0013300001117983 */ /* 0x000ee80000100800 */
[----:B------:R-:W3:Y:S01]  /*1bf10*/  LDL R16, [R1+0x1334] ;  /* 0x0013340001107983 */ /* 0x000ee20000100800 */
[----:B-1----:R-:W-:-:S03]  /*1bf20*/  @P0 IMAD.MOV.U32 R4, RZ, RZ, R0 ;  /* 0x000000ffff040224 */ /* 0x002fc600078e0000 */
[----:B----4-:R1:W-:Y:S04]  /*1bf30*/  STL [R1+0x416c], R12 ;  /* 0x00416c0c01007387 */ /* 0x0103e80000100800 */
[----:B------:R-:W4:Y:S04]  /*1bf40*/  LDL R15, [R1+0x1328] ;  /* 0x00132800010f7983 */ /* 0x000f280000100800 */
[----:B0-----:R-:W4:Y:S04]  /*1bf50*/  LDL R14, [R1+0x132c] ;  /* 0x00132c00010e7983 */ /* 0x001f280000100800 */
[----:B--2---:R-:W2:Y:S04]  /*1bf60*/  LDL R13, [R1+0x1320] ;  /* 0x00132000010d7983 */ /* 0x004ea80000100800 */
[----:B-1----:R-:W2:Y:S04]  /*1bf70*/  LDL R12, [R1+0x1324] ;  /* 0x00132400010c7983 */ /* 0x002ea80000100800 */
[----:B---3--:R0:W-:Y:S04]  /*1bf80*/  STL [R1+0x4170], R11 ;  /* 0x0041700b01007387 */ /* 0x0081e80000100800 */
[----:B------:R-:W3:Y:S04]  /*1bf90*/  LDL R0, [R1+0x131c] ;  /* 0x00131c0001007983 */ /* 0x000ee80000100800 */
[----:B0-----:R-:W3:Y:S01]  /*1bfa0*/  LDL R11, [R1+0x1318] ;  /* 0x00131800010b7983 */ /* 0x001ee20000100800 */
[----:B------:R-:W-:Y:S01]  /*1bfb0*/  ISETP.GT.AND P1, PT, R2, 0x1f, PT ;  /* 0x0000001f0200780c */ /* 0x000fe20003f24270 */
[----:B------:R-:W-:Y:S01]  /*1bfc0*/  @P0 IMAD.MOV.U32 R5, RZ, RZ, R20 ;  /* 0x000000ffff050224 */ /* 0x000fe200078e0014 */
[----:B------:R-:W-:-:S02]  /*1bfd0*/  PRMT R10, RZ, 0x7610, R10 ;  /* 0x00007610ff0a7816 */ /* 0x000fc4000000000a */
[----:B------:R-:W-:-:S04]  /*1bfe0*/  PRMT R9, RZ, 0x7610, R9 ;  /* 0x00007610ff097816 */ /* 0x000fc80000000009 */
[----:B------:R0:W3:Y:S01]  /*1bff0*/  @P0 LDG.E.U8 R10, desc[UR44][R4.64] ;  /* 0x0000002c040a0981 */ /* 0x0000e2000c1e1100 */
[----:B------:R-:W-:Y:S02]  /*1c000*/  PRMT R8, RZ, 0x7610, R8 ;  /* 0x00007610ff087816 */ /* 0x000fe40000000008 */
[----:B------:R-:W-:Y:S02]  /*1c010*/  PRMT R7, RZ, 0x7610, R7 ;  /* 0x00007610ff077816 */ /* 0x000fe40000000007 */
[----:B------:R-:W-:Y:S02]  /*1c020*/  PRMT R6, RZ, 0x7610, R6 ;  /* 0x00007610ff067816 */ /* 0x000fe40000000006 */
[----:B------:R-:W-:Y:S01]  /*1c030*/  PRMT R3, RZ, 0x7610, R3 ;  /* 0x00007610ff037816 */ /* 0x000fe20000000003 */
[----:B0-----:R-:W-:Y:S02]  /*1c040*/  @P0 IMAD.MOV.U32 R5, RZ, RZ, R19 ;  /* 0x000000ffff050224 */ /* 0x001fe400078e0013 */
[----:B------:R-:W-:-:S05]  /*1c050*/  @P0 IMAD.MOV.U32 R4, RZ, RZ, R18 ;  /* 0x000000ffff040224 */ /* 0x000fca00078e0012 */
[----:B------:R0:W3:Y:S02]  /*1c060*/  @P0 LDG.E.U8 R9, desc[UR44][R4.64] ;  /* 0x0000002c04090981 */ /* 0x0000e4000c1e1100 */
[----:B0-----:R-:W-:Y:S02]  /*1c070*/  @P1 IMAD.MOV.U32 R4, RZ, RZ, R16 ;  /* 0x000000ffff041224 */ /* 0x001fe400078e0010 */
[----:B------:R-:W-:-:S05]  /*1c080*/  @P1 IMAD.MOV.U32 R5, RZ, RZ, R17 ;  /* 0x000000ffff051224 */ /* 0x000fca00078e0011 */
[----:B------:R4:W3:Y:S02]  /*1c090*/  @P1 LDG.E.U8 R8, desc[UR44][R4.64] ;  /* 0x0000002c04081981 */ /* 0x0008e4000c1e1100 */
[----:B----4-:R-:W-:Y:S02]  /*1c0a0*/  @P1 IMAD.MOV.U32 R5, RZ, RZ, R15 ;  /* 0x000000ffff051224 */ /* 0x010fe400078e000f */
[----:B------:R-:W-:-:S05]  /*1c0b0*/  @P1 IMAD.MOV.U32 R4, RZ, RZ, R14 ;  /* 0x000000ffff041224 */ /* 0x000fca00078e000e */
[----:B------:R2:W4:Y:S02]  /*1c0c0*/  @P1 LDG.E.U8 R7, desc[UR44][R4.64] ;  /* 0x0000002c04071981 */ /* 0x000524000c1e1100 */
[----:B--2---:R-:W-:Y:S02]  /*1c0d0*/  @P1 IMAD.MOV.U32 R4, RZ, RZ, R12 ;  /* 0x000000ffff041224 */ /* 0x004fe400078e000c */
[----:B------:R-:W-:-:S05]  /*1c0e0*/  @P1 IMAD.MOV.U32 R5, RZ, RZ, R13 ;  /* 0x000000ffff051224 */ /* 0x000fca00078e000d */
[----:B------:R3:W2:Y:S02]  /*1c0f0*/  @P1 LDG.E.U8 R6, desc[UR44][R4.64] ;  /* 0x0000002c04061981 */ /* 0x0006a4000c1e1100 */
[----:B---3--:R-:W-:Y:S02]  /*1c100*/  @P1 IMAD.MOV.U32 R4, RZ, RZ, R0 ;  /* 0x000000ffff041224 */ /* 0x008fe400078e0000 */
[----:B------:R-:W-:-:S05]  /*1c110*/  @P1 IMAD.MOV.U32 R5, RZ, RZ, R11 ;  /* 0x000000ffff051224 */ /* 0x000fca00078e000b */
[----:B------:R-:W3:Y:S04]  /*1c120*/  @P1 LDG.E.U8 R3, desc[UR44][R4.64] ;  /* 0x0000002c04031981 */ /* 0x000ee8000c1e1100 */
[----:B------:R-:W-:Y:S01]  /*1c130*/  STL [R1+0x4148], R10 ;  /* 0x0041480a01007387 */ /* 0x000fe20000100800 */
[----:B------:R-:W0:Y:S02]  /*1c140*/  S2R R25, SR_TID.X ;  /* 0x0000000000197919 */ /* 0x000e240000002100 */
[----:B0-----:R-:W-:Y:S01]  /*1c150*/  LOP3.LUT R0, R25, 0x3f, RZ, 0xc0, !PT ;  /* 0x0000003f19007812 */ /* 0x001fe200078ec0ff */
[----:B------:R-:W-:Y:S04]  /*1c160*/  STL [R1+0x414c], R9 ;  /* 0x00414c0901007387 */ /* 0x000fe80000100800 */
[----:B------:R-:W-:Y:S04]  /*1c170*/  STL [R1+0x4150], R8 ;  /* 0x0041500801007387 */ /* 0x000fe80000100800 */
[----:B----4-:R-:W-:Y:S04]  /*1c180*/  STL [R1+0x4154], R7 ;  /* 0x0041540701007387 */ /* 0x010fe80000100800 */
[----:B--2---:R-:W-:Y:S04]  /*1c190*/  STL [R1+0x4158], R6 ;  /* 0x0041580601007387 */ /* 0x004fe80000100800 */
[----:B------:R-:W2:Y:S04]  /*1c1a0*/  LDL.LU R26, [R1+0x11b4] ;  /* 0x0011b400011a7983 */ /* 0x000ea80000300800 */
[----:B------:R-:W4:Y:S04]  /*1c1b0*/  LDL.LU R11, [R1+0x1134] ;  /* 0x00113400010b7983 */ /* 0x000f280000300800 */
[----:B------:R-:W2:Y:S04]  /*1c1c0*/  LDL.LU R27, [R1+0x1130] ;  /* 0x00113000011b7983 */ /* 0x000ea80000300800 */
[----:B------:R-:W2:Y:S04]  /*1c1d0*/  LDL.LU R28, [R1+0x112c] ;  /* 0x00112c00011c7983 */ /* 0x000ea80000300800 */
[----:B------:R-:W2:Y:S04]  /*1c1e0*/  LDL.LU R29, [R1+0x1128] ;  /* 0x00112800011d7983 */ /* 0x000ea80000300800 */
[----:B---3--:R0:W-:Y:S01]  /*1c1f0*/  STL [R1+0x415c], R3 ;  /* 0x00415c0301007387 */ /* 0x0081e20000100800 */
[----:B------:R-:W1:Y:S01]  /*1c200*/  S2R R24, SR_TID.X ;  /* 0x0000000000187919 */ /* 0x000e620000002100 */
[----:B------:R-:W-:Y:S06]  /*1c210*/  BAR.SYNC.DEFER_BLOCKING 0x0 ;  /* 0x0000000000007b1d */ /* 0x000fec0000010000 */
[----:B0-----:R-:W3:Y:S04]  /*1c220*/  LDL.LU R3, [R1+0x11a8] ;  /* 0x0011a80001037983 */ /* 0x001ee80000300800 */
        /* <DEDUP_REMOVED lines=50> */
[----:B0-----:R-:W3:Y:S04]  /*1c550*/  LDL.LU R4, [R1+0x11ac] ;  /* 0x0011ac0001047983 */ /* 0x001ee80000300800 */
[----:B------:R-:W-:Y:S04]  /*1c560*/  STL [R1+0x3fa8], R5 ;  /* 0x003fa80501007387 */ /* 0x000fe80000100800 */
[----:B------:R0:W-:Y:S04]  /*1c570*/  STL [R1+0x41c0], R25 ;  /* 0x0041c01901007387 */ /* 0x0001e80000100800 */
[----:B0-----:R-:W3:Y:S01]  /*1c580*/  LDL.LU R25, [R1+0x11b0] ;  /* 0x0011b00001197983 */ /* 0x001ee20000300800 */
[----:B-1----:R-:W-:-:S03]  /*1c590*/  LOP3.LUT R6, R24, 0x1f, RZ, 0xc0, !PT ;  /* 0x0000001f18067812 */ /* 0x002fc600078ec0ff */
[----:B------:R-:W-:Y:S01]  /*1c5a0*/  STL [R1+0x4138], R5 ;  /* 0x0041380501007387 */ /* 0x000fe20000100800 */
[----:B------:R-:W-:-:S03]  /*1c5b0*/  ISETP.GE.AND P0, PT, R6, R2, PT ;  /* 0x000000020600720c */ /* 0x000fc60003f06270 */
[----:B------:R-:W-:Y:S04]  /*1c5c0*/  STL [R1+0x4178], R5 ;  /* 0x0041780501007387 */ /* 0x000fe80000100800 */
        /* <DEDUP_REMOVED lines=14> */
[----:B--2---:R0:W-:Y:S04]  /*1c6b0*/  STS.U8 [R0+UR8], R26 ;  /* 0x0000001a00007988 */ /* 0x0041e80008000008 */
[----:B------:R-:W2:Y:S04]  /*1c6c0*/  LDL.LU R21, [R1+0x111c] ;  /* 0x00111c0001157983 */ /* 0x000ea80000300800 */
[----:B------:R-:W2:Y:S04]  /*1c6d0*/  LDL.LU R22, [R1+0x1118] ;  /* 0x0011180001167983 */ /* 0x000ea80000300800 */
[----:B------:R-:W2:Y:S04]  /*1c6e0*/  LDL.LU R23, [R1+0x88] ;  /* 0x0000880001177983 */ /* 0x000ea80000300800 */
[----:B------:R-:W2:Y:S04]  /*1c6f0*/  LDL.LU R24, [R1+0x84] ;  /* 0x0000840001187983 */ /* 0x000ea80000300800 */
[----:B0-----:R-:W2:Y:S04]  /*1c700*/  LDL.LU R26, [R1+0x80] ;  /* 0x00008000011a7983 */ /* 0x001ea80000300800 */
[----:B---3--:R-:W-:Y:S04]  /*1c710*/  STS.U8 [R0+UR8+0x40], R25 ;  /* 0x0000401900007988 */ /* 0x008fe80008000008 */
[----:B------:R-:W-:Y:S04]  /*1c720*/  STS.U8 [R0+UR8+0x80], R4 ;  /* 0x0000800400007988 */ /* 0x000fe80008000008 */
[----:B------:R-:W-:Y:S04]  /*1c730*/  STS.U8 [R0+UR8+0xc0], R3 ;  /* 0x0000c00300007988 */ /* 0x000fe80008000008 */
[----:B----4-:R-:W-:Y:S04]  /*1c740*/  STS.U8 [R0+UR8+0x840], R11 ;  /* 0x0008400b00007988 */ /* 0x010fe80008000008 */
[----:B------:R0:W-:Y:S04]  /*1c750*/  STS.U8 [R0+UR8+0x800], R27 ;  /* 0x0008001b00007988 */ /* 0x0001e80008000008 */
[----:B------:R1:W-:Y:S04]  /*1c760*/  STS.U8 [R0+UR8+0x8c0], R28 ;  /* 0x0008c01c00007988 */ /* 0x0003e80008000008 */
[----:B------:R3:W-:Y:S04]  /*1c770*/  STS.U8 [R0+UR8+0x880], R29 ;  /* 0x0008801d00007988 */ /* 0x0007e80008000008 */
[----:B0-----:R-:W4:Y:S04]  /*1c780*/  LDL.LU R27, [R1+0x7c] ;  /* 0x00007c00011b7983 */ /* 0x001f280000300800 */
[----:B-1----:R-:W4:Y:S04]  /*1c790*/  LDL.LU R28, [R1+0x24] ;  /* 0x00002400011c7983 */ /* 0x002f280000300800 */
[----:B---3--:R-:W3:Y:S01]  /*1c7a0*/  LDL.LU R29, [R1+0x20] ;  /* 0x00002000011d7983 */ /* 0x008ee20000300800 */
[----:B------:R-:W0:Y:S03]  /*1c7b0*/  S2R R11, SR_TID.X ;  /* 0x00000000000b7919 */ /* 0x000e260000002100 */
[----:B------:R-:W-:Y:S04]  /*1c7c0*/  STS.U8 [R0+UR8+0x1000], R6 ;  /* 0x0010000600007988 */ /* 0x000fe80008000008 */
[----:B------:R-:W-:Y:S04]  /*1c7d0*/  STS.U8 [R0+UR8+0x1040], R7 ;  /* 0x0010400700007988 */ /* 0x000fe80008000008 */
[----:B------:R-:W-:Y:S04]  /*1c7e0*/  STS.U8 [R0+UR8+0x1080], R8 ;  /* 0x0010800800007988 */ /* 0x000fe80008000008 */
[----:B------:R-:W-:Y:S04]  /*1c7f0*/  STS.U8 [R0+UR8+0x10c0], R9 ;  /* 0x0010c00900007988 */ /* 0x000fe80008000008 */
[----:B------:R-:W-:Y:S04]  /*1c800*/  STS.U8 [R0+UR8+0x1840], R10 ;  /* 0x0018400a00007988 */ /* 0x000fe80008000008 */
[----:B------:R-:W-:Y:S01]  /*1c810*/  STS.U8 [R0+UR8+0x1800], R12 ;  /* 0x0018000c00007988 */ /* 0x000fe20008000008 */
[----:B0-----:R-:W-:-:S03]  /*1c820*/  LOP3.LUT R11, R11, 0x3f, RZ, 0xc0, !PT ;  /* 0x0000003f0b0b7812 */ /* 0x001fc600078ec0ff */
[----:B------:R-:W-:Y:S01]  /*1c830*/  STS.U8 [R0+UR8+0x18c0], R13 ;  /* 0x0018c00d00007988 */ /* 0x000fe20008000008 */
[----:B------:R-:W-:-:S03]  /*1c840*/  LOP3.LUT R25, R11, 0x8, RZ, 0x3c, !PT ;  /* 0x000000080b197812 */ /* 0x000fc600078e3cff */
[----:B------:R-:W-:Y:S04]  /*1c850*/  STS.U8 [R0+UR8+0x1880], R14 ;  /* 0x0018800e00007988 */ /* 0x000fe80008000008 */
[----:B------:R0:W-:Y:S04]  /*1c860*/  STL [R1+0x41c4], R0 ;  /* 0x0041c40001007387 */ /* 0x0001e80000100800 */
[----:B------:R-:W-:Y:S04]  /*1c870*/  STS.U8 [R25+UR8+0x100], R15 ;  /* 0x0001000f19007988 */ /* 0x000fe80008000008 */
[----:B------:R1:W-:Y:S04]  /*1c880*/  STS.U8 [R25+UR8+0x140], R16 ;  /* 0x0001401019007988 */ /* 0x0003e80008000008 */
[----:B0-----:R-:W3:Y:S04]  /*1c890*/  LDL.LU R0, [R1+0x1c] ;  /* 0x00001c0001007983 */ /* 0x001ee80000300800 */
[----:B------:R0:W-:Y:S04]  /*1c8a0*/  STS.U8 [R25+UR8+0x180], R17 ;  /* 0x0001801119007988 */ /* 0x0001e80008000008 */
[----:B-1----:R-:W3:Y:S04]  /*1c8b0*/  LDL.LU R16, [R1+0x18] ;  /* 0x0000180001107983 */ /* 0x002ee80000300800 */
[----:B------:R-:W-:Y:S04]  /*1c8c0*/  STS.U8 [R25+UR8+0x1c0], R18 ;  /* 0x0001c01219007988 */ /* 0x000fe80008000008 */
[----:B0-----:R-:W3:Y:S04]  /*1c8d0*/  LDL.LU R17, [R1+0x1194] ;  /* 0x0011940001117983 */ /* 0x001ee80000300800 */
[----:B------:R-:W3:Y:S04]  /*1c8e0*/  LDL.LU R12, [R1+0x1190] ;  /* 0x00119000010c7983 */ /* 0x000ee80000300800 */
[----:B------:R-:W-:Y:S04]  /*1c8f0*/  STS.U8 [R25+UR8+0x940], R19 ;  /* 0x0009401319007988 */ /* 0x000fe80008000008 */
[----:B------:R-:W3:Y:S04]  /*1c900*/  LDL.LU R13, [R1+0x118c] ;  /* 0x00118c00010d7983 */ /* 0x000ee80000300800 */
[----:B------:R0:W-:Y:S04]  /*1c910*/  STS.U8 [R25+UR8+0x900], R20 ;  /* 0x0009001419007988 */ /* 0x0001e80008000008 */
[----:B------:R-:W3:Y:S04]  /*1c920*/  LDL.LU R14, [R1+0x1188] ;  /* 0x00118800010e7983 */ /* 0x000ee80000300800 */
[----:B--2---:R1:W-:Y:S04]  /*1c930*/  STS.U8 [R25+UR8+0x9c0], R21 ;  /* 0x0009c01519007988 */ /* 0x0043e80008000008 */
[----:B0-----:R-:W2:Y:S04]  /*1c940*/  LDL.LU R20, [R1+0x1114] ;  /* 0x0011140001147983 */ /* 0x001ea80000300800 */
[----:B------:R-:W2:Y:S04]  /*1c950*/  LDL.LU R18, [R1+0x1110] ;  /* 0x0011100001127983 */ /* 0x000ea80000300800 */
[----:B------:R-:W2:Y:S04]  /*1c960*/  LDL.LU R19, [R1+0x110c] ;  /* 0x00110c0001137983 */ /* 0x000ea80000300800 */
[----:B------:R0:W-:Y:S04]  /*1c970*/  STS.U8 [R25+UR8+0x980], R22 ;  /* 0x0009801619007988 */ /* 0x0001e80008000008 */
[----:B-1----:R-:W2:Y:S04]  /*1c980*/  LDL.LU R21, [R1+0x1108] ;  /* 0x0011080001157983 */ /* 0x002ea80000300800 */
[----:B------:R1:W-:Y:S04]  /*1c990*/  STS.U8 [R25+UR8+0x1100], R23 ;  /* 0x0011001719007988 */ /* 0x0003e80008000008 */
[----:B0-----:R-:W2:Y:S04]  /*1c9a0*/  LDL.LU R22, [R1+0x78] ;  /* 0x0000780001167983 */ /* 0x001ea80000300800 */
[----:B------:R0:W-:Y:S04]  /*1c9b0*/  STS.U8 [R25+UR8+0x1140], R24 ;  /* 0x0011401819007988 */ /* 0x0001e80008000008 */
[----:B-1----:R-:W2:Y:S04]  /*1c9c0*/  LDL.LU R23, [R1+0x74] ;  /* 0x0000740001177983 */ /* 0x002ea80000300800 */
[----:B------:R1:W-:Y:S04]  /*1c9d0*/  STS.U8 [R25+UR8+0x1180], R26 ;  /* 0x0011801a19007988 */ /* 0x0003e80008000008 */
[----:B0-----:R-:W2:Y:S04]  /*1c9e0*/  LDL.LU R24, [R1+0x70] ;  /* 0x0000700001187983 */ /* 0x001ea80000300800 */
[----:B-1----:R-:W2:Y:S04]  /*1c9f0*/  LDL.LU R26, [R1+0x6c] ;  /* 0x00006c00011a7983 */ /* 0x002ea80000300800 */
[----:B----4-:R0:W-:Y:S04]  /*1ca00*/  STS.U8 [R25+UR8+0x11c0], R27 ;  /* 0x0011c01b19007988 */ /* 0x0101e80008000008 */
[----:B------:R1:W-:Y:S04]  /*1ca10*/  STS.U8 [R25+UR8+0x1940], R28 ;  /* 0x0019401c19007988 */ /* 0x0003e80008000008 */
[----:B---3--:R3:W-:Y:S04]  /*1ca20*/  STS.U8 [R25+UR8+0x1900], R29 ;  /* 0x0019001d19007988 */ /* 0x0087e80008000008 */
[----:B0-----:R-:W4:Y:S04]  /*1ca30*/  LDL.LU R27, [R1+0x10] ;  /* 0x00001000011b7983 */ /* 0x001f280000300800 */
[----:B-1----:R-:W4:Y:S04]  /*1ca40*/  LDL.LU R28, [R1+0xc] ;  /* 0x00000c00011c7983 */ /* 0x002f280000300800 */
[----:B---3--:R-:W3:Y:S01]  /*1ca50*/  LDL.LU R29, [R1+0x8] ;  /* 0x00000800011d7983 */ /* 0x008ee20000300800 */
[----:B------:R-:W0:Y:S03]  /*1ca60*/  S2R R15, SR_TID.X ;  /* 0x00000000000f7919 */ /* 0x000e260000002100 */
[----:B------:R-:W3:Y:S04]  /*1ca70*/  LDL.LU R4, [R1+0x4] ;  /* 0x0000040001047983 */ /* 0x000ee80000300800 */
[----:B------:R-:W3:Y:S04]  /*1ca80*/  LDL.LU R3, [R1+0x1184] ;  /* 0x0011840001037983 */ /* 0x000ee80000300800 */
[----:B------:R-:W3:Y:S04]  /*1ca90*/  LDL.LU R6, [R1+0x1180] ;  /* 0x0011800001067983 */ /* 0x000ee80000300800 */
[----:B------:R-:W3:Y:S04]  /*1caa0*/  LDL.LU R7, [R1+0x117c] ;  /* 0x00117c0001077983 */ /* 0x000ee80000300800 */
[----:B------:R-:W3:Y:S04]  /*1cab0*/  LDL.LU R8, [R1+0x1178] ;  /* 0x0011780001087983 */ /* 0x000ee80000300800 */
[----:B------:R-:W3:Y:S04]  /*1cac0*/  LDL.LU R9, [R1+0x1104] ;  /* 0x0011040001097983 */ /* 0x000ee80000300800 */
[----:B------:R-:W3:Y:S01]  /*1cad0*/  LDL.LU R10, [R1+0x1100] ;  /* 0x00110000010a7983 */ /* 0x000ee20000300800 */
[----:B0-----:R-:W-:-:S03]  /*1cae0*/  LOP3.LUT R2, R15, 0x3f, RZ, 0xc0, !PT ;  /* 0x0000003f0f027812 */ /* 0x001fc600078ec0ff */
[----:B------:R-:W3:Y:S01]  /*1caf0*/  LDL.LU R11, [R1+0x10fc] ;  /* 0x0010fc00010b7983 */ /* 0x000ee20000300800 */
[----:B------:R-:W-:-:S03]  /*1cb00*/  LOP3.LUT R5, R2, 0x10, RZ, 0x3c, !PT ;  /* 0x0000001002057812 */ /* 0x000fc600078e3cff */
[----:B------:R-:W3:Y:S04]  /*1cb10*/  LDL.LU R15, [R1+0x10f8] ;  /* 0x0010f800010f7983 */ /* 0x000ee80000300800 */
[----:B------:R0:W-:Y:S04]  /*1cb20*/  STS.U8 [R25+UR8+0x19c0], R0 ;  /* 0x0019c00019007988 */ /* 0x0001e80008000008 */
[----:B------:R1:W-:Y:S04]  /*1cb30*/  STS.U8 [R25+UR8+0x1980], R16 ;  /* 0x0019801019007988 */ /* 0x0003e80008000008 */
[----:B0-----:R-:W3:Y:S04]  /*1cb40*/  LDL.LU R0, [R1+0x41c4] ;  /* 0x0041c40001007983 */ /* 0x001ee80000300800 */
[----:B------:R0:W-:Y:S04]  /*1cb50*/  STS.U8 [R5+UR8+0x200], R17 ;  /* 0x0002001105007988 */ /* 0x0001e80008000008 */
[----:B-1----:R-:W3:Y:S04]  /*1cb60*/  LDL.LU R25, [R1+0x41c0] ;  /* 0x0041c00001197983 */ /* 0x002ee80000300800 */
[----:B------:R-:W3:Y:S04]  /*1cb70*/  LDL.LU R16, [R1+0x41bc] ;  /* 0x0041bc0001107983 */ /* 0x000ee80000300800 */
[----:B0-----:R-:W3:Y:S04]  /*1cb80*/  LDL.LU R17, [R1+0x41b8] ;  /* 0x0041b80001117983 */ /* 0x001ee80000300800 */
[----:B------:R0:W-:Y:S04]  /*1cb90*/  STS.U8 [R5+UR8+0x240], R12 ;  /* 0x0002400c05007988 */ /* 0x0001e80008000008 */
[----:B------:R1:W-:Y:S04]  /*1cba0*/  STS.U8 [R5+UR8+0x280], R13 ;  /* 0x0002800d05007988 */ /* 0x0003e80008000008 */
[----:B------:R2:W-:Y:S04]  /*1cbb0*/  STS.U8 [R5+UR8+0x2c0], R14 ;  /* 0x0002c00e05007988 */ /* 0x0005e80008000008 */
[----:B0-----:R-:W3:Y:S04]  /*1cbc0*/  LDL.LU R12, [R1+0x68] ;  /* 0x00006800010c7983 */ /* 0x001ee80000300800 */
[----:B-1----:R-:W3:Y:S04]  /*1cbd0*/  LDL.LU R13, [R1+0x64] ;  /* 0x00006400010d7983 */ /* 0x002ee80000300800 */
[----:B--2---:R0:W-:Y:S04]  /*1cbe0*/  STS.U8 [R5+UR8+0xa40], R20 ;  /* 0x000a401405007988 */ /* 0x0041e80008000008 */
[----:B------:R-:W2:Y:S04]  /*1cbf0*/  LDL.LU R14, [R1+0x60] ;  /* 0x00006000010e7983 */ /* 0x000ea80000300800 */
[----:B------:R1:W-:Y:S04]  /*1cc00*/  STS.U8 [R5+UR8+0xa00], R18 ;  /* 0x000a001205007988 */ /* 0x0003e80008000008 */
[----:B0-----:R-:W2:Y:S04]  /*1cc10*/  LDL.LU R20, [R1+0x5c] ;  /* 0x00005c0001147983 */ /* 0x001ea80000300800 */
        /* <DEDUP_REMOVED lines=19> */
[----:B------:R-:W-:-:S03]  /*1cd50*/  LOP3.LUT R2, R2, 0x18, RZ, 0x3c, !PT ;  /* 0x0000001802027812 */ /* 0x000fc600078e3cff */
[----:B------:R0:W-:Y:S04]  /*1cd60*/  STS.U8 [R5+UR8+0x1a80], R4 ;  /* 0x001a800405007988 */ /* 0x0001e80008000008 */
[----:B------:R-:W-:Y:S04]  /*1cd70*/  STS.U8 [R2+UR8+0x300], R3 ;  /* 0x0003000302007988 */ /* 0x000fe80008000008 */
[----:B------:R-:W-:Y:S04]  /*1cd80*/  STS.U8 [R2+UR8+0x340], R6 ;  /* 0x0003400602007988 */ /* 0x000fe80008000008 */
[----:B------:R1:W-:Y:S04]  /*1cd90*/  STS.U8 [R2+UR8+0x380], R7 ;  /* 0x0003800702007988 */ /* 0x0003e80008000008 */
[----:B------:R1:W-:Y:S04]  /*1cda0*/  STS.U8 [R2+UR8+0x3c0], R8 ;  /* 0x0003c00802007988 */ /* 0x0003e80008000008 */
[----:B------:R1:W-:Y:S04]  /*1cdb0*/  STS.U8 [R2+UR8+0xb40], R9 ;  /* 0x000b400902007988 */ /* 0x0003e80008000008 */
[----:B0-----:R-:W4:Y:S04]  /*1cdc0*/  LDL.LU R5, [R1+0x1168] ;  /* 0x0011680001057983 */ /* 0x001f280000300800 */
[----:B------:R0:W-:Y:S04]  /*1cdd0*/  STS.U8 [R2+UR8+0xb00], R10 ;  /* 0x000b000a02007988 */ /* 0x0001e80008000008 */
[----:B------:R-:W4:Y:S04]  /*1cde0*/  LDL.LU R4, [R1+0x10f4] ;  /* 0x0010f40001047983 */ /* 0x000f280000300800 */
[----:B------:R-:W-:Y:S04]  /*1cdf0*/  STS.U8 [R2+UR8+0xbc0], R11 ;  /* 0x000bc00b02007988 */ /* 0x000fe80008000008 */
[----:B-1----:R-:W4:Y:S04]  /*1ce00*/  LDL.LU R7, [R1+0x10f0] ;  /* 0x0010f00001077983 */ /* 0x002f280000300800 */
[----:B------:R1:W-:Y:S04]  /*1ce10*/  STS.U8 [R2+UR8+0xb80], R15 ;  /* 0x000b800f02007988 */ /* 0x0003e80008000008 */
[----:B------:R-:W4:Y:S04]  /*1ce20*/  LDL.LU R8, [R1+0x10ec] ;  /* 0x0010ec0001087983 */ /* 0x000f280000300800 */
[----:B------:R-:W4:Y:S04]  /*1ce30*/  LDL.LU R9, [R1+0x10e8] ;  /* 0x0010e80001097983 */ /* 0x000f280000300800 */
[----:B0-----:R-:W4:Y:S04]  /*1ce40*/  LDL.LU R10, [R1+0x58] ;  /* 0x00005800010a7983 */ /* 0x001f280000300800 */
[----:B-1----:R-:W4:Y:S04]  /*1ce50*/  LDL.LU R15, [R1+0x54] ;  /* 0x00005400010f7983 */ /* 0x002f280000300800 */
[----:B------:R-:W4:Y:S04]  /*1ce60*/  LDL.LU R3, [R1+0x50] ;  /* 0x0000500001037983 */ /* 0x000f280000300800 */
[----:B------:R-:W-:Y:S04]  /*1ce70*/  STS.U8 [R2+UR8+0x1300], R12 ;  /* 0x0013000c02007988 */ /* 0x000fe80008000008 */
[----:B------:R-:W-:Y:S04]  /*1ce80*/  STS.U8 [R2+UR8+0x1340], R13 ;  /* 0x0013400d02007988 */ /* 0x000fe80008000008 */
[----:B--2---:R-:W-:Y:S04]  /*1ce90*/  STS.U8 [R2+UR8+0x1380], R14 ;  /* 0x0013800e02007988 */ /* 0x004fe80008000008 */
[----:B------:R0:W-:Y:S04]  /*1cea0*/  STS.U8 [R2+UR8+0x13c0], R20 ;  /* 0x0013c01402007988 */ /* 0x0001e80008000008 */
[----:B0-----:R-:W2:Y:S01]  /*1ceb0*/  LDL.LU R20, [R1+0x4c] ;  /* 0x00004c0001147983 */ /* 0x001ea20000300800 */
[----:B------:R-:W-:-:S03]  /*1cec0*/  LOP3.LUT R6, R25, 0x3f, RZ, 0xc0, !PT ;  /* 0x0000003f19067812 */ /* 0x000fc600078ec0ff */
[----:B---3--:R-:W-:Y:S04]  /*1ced0*/  STS.U8 [R2+UR8+0x1b40], R29 ;  /* 0x001b401d02007988 */ /* 0x008fe80008000008 */
[----:B------:R0:W-:Y:S04]  /*1cee0*/  STL [R1+0x417c], R29 ;  /* 0x00417c1d01007387 */ /* 0x0001e80000100800 */
[----:B----4-:R-:W-:Y:S04]  /*1cef0*/  STS.U8 [R2+UR8+0x1b00], R28 ;  /* 0x001b001c02007988 */ /* 0x010fe80008000008 */
[----:B0-----:R-:W3:Y:S04]  /*1cf00*/  LDL.LU R29, [R1+0x116c] ;  /* 0x00116c00011d7983 */ /* 0x001ee80000300800 */
[----:B------:R0:W-:Y:S04]  /*1cf10*/  STL [R1+0x4180], R28 ;  /* 0x0041801c01007387 */ /* 0x0001e80000100800 */
[----:B------:R-:W-:Y:S04]  /*1cf20*/  STS.U8 [R2+UR8+0x1bc0], R27 ;  /* 0x001bc01b02007988 */ /* 0x000fe80008000008 */
[----:B0-----:R-:W4:Y:S04]  /*1cf30*/  LDL.LU R28, [R1+0x1170] ;  /* 0x00117000011c7983 */ /* 0x001f280000300800 */
[----:B------:R0:W-:Y:S04]  /*1cf40*/  STL [R1+0x4184], R27 ;  /* 0x0041841b01007387 */ /* 0x0001e80000100800 */
[----:B0-----:R-:W2:Y:S04]  /*1cf50*/  LDL.LU R27, [R1+0x1174] ;  /* 0x00117400011b7983 */ /* 0x001ea80000300800 */
[----:B------:R-:W3:Y:S04]  /*1cf60*/  LDL.LU R11, [R1+0x1164] ;  /* 0x00116400010b7983 */ /* 0x000ee80000300800 */
[----:B------:R-:W3:Y:S04]  /*1cf70*/  LDL.LU R12, [R1+0x1160] ;  /* 0x00116000010c7983 */ /* 0x000ee80000300800 */
[----:B------:R-:W3:Y:S04]  /*1cf80*/  LDL.LU R13, [R1+0x115c] ;  /* 0x00115c00010d7983 */ /* 0x000ee80000300800 */
[----:B------:R-:W3:Y:S04]  /*1cf90*/  LDL.LU R14, [R1+0x1158] ;  /* 0x00115800010e7983 */ /* 0x000ee80000300800 */
[----:B------:R-:W3:Y:S04]  /*1cfa0*/  LDL.LU R25, [R1+0x10e4] ;  /* 0x0010e40001197983 */ /* 0x000ee80000300800 */
[----:B------:R0:W-:Y:S02]  /*1cfb0*/  STS.U8 [R2+UR8+0x1b80], R26 ;  /* 0x001b801a02007988 */ /* 0x0001e40008000008 */
[----:B0-----:R-:W-:-:S02]  /*1cfc0*/  LOP3.LUT R2, R6, 0x20, RZ, 0x3c, !PT ;  /* 0x0000002006027812 */ /* 0x001fc400078e3cff */
[----:B------:R-:W-:Y:S04]  /*1cfd0*/  STL [R1+0x4188], R26 ;  /* 0x0041881a01007387 */ /* 0x000fe80000100800 */
[----:B--2---:R-:W-:Y:S04]  /*1cfe0*/  STS.U8 [R2+UR8+0x400], R27 ;  /* 0x0004001b02007988 */ /* 0x004fe80008000008 */
[----:B----4-:R-:W-:Y:S04]  /*1cff0*/  STS.U8 [R2+UR8+0x440], R28 ;  /* 0x0004401c02007988 */ /* 0x010fe80008000008 */
[----:B---3--:R-:W-:Y:S04]  /*1d000*/  STS.U8 [R2+UR8+0x480], R29 ;  /* 0x0004801d02007988 */ /* 0x008fe80008000008 */
[----:B------:R-:W-:Y:S04]  /*1d010*/  STS.U8 [R2+UR8+0x4c0], R5 ;  /* 0x0004c00502007988 */ /* 0x000fe80008000008 */
[----:B------:R-:W-:Y:S04]  /*1d020*/  STS.U8 [R2+UR8+0xc40], R4 ;  /* 0x000c400402007988 */ /* 0x000fe80008000008 */
[----:B------:R0:W-:Y:S04]  /*1d030*/  STS.U8 [R2+UR8+0xc00], R7 ;  /* 0x000c000702007988 */ /* 0x0001e80008000008 */
[----:B------:R1:W-:Y:S04]  /*1d040*/  STS.U8 [R2+UR8+0xcc0], R8 ;  /* 0x000cc00802007988 */ /* 0x0003e80008000008 */
[----:B------:R2:W-:Y:S04]  /*1d050*/  STS.U8 [R2+UR8+0xc80], R9 ;  /* 0x000c800902007988 */ /* 0x0005e80008000008 */
[----:B0-----:R-:W3:Y:S04]  /*1d060*/  LDL.LU R7, [R1+0x10e0] ;  /* 0x0010e00001077983 */ /* 0x001ee80000300800 */
[----:B------:R0:W-:Y:S04]  /*1d070*/  STS.U8 [R2+UR8+0x1400], R10 ;  /* 0x0014000a02007988 */ /* 0x0001e80008000008 */
[----:B-1----:R-:W4:Y:S04]  /*1d080*/  LDL.LU R8, [R1+0x10dc] ;  /* 0x0010dc0001087983 */ /* 0x002f280000300800 */
[----:B------:R1:W-:Y:S04]  /*1d090*/  STS.U8 [R2+UR8+0x1440], R15 ;  /* 0x0014400f02007988 */ /* 0x0003e80008000008 */
[----:B--2---:R-:W2:Y:S04]  /*1d0a0*/  LDL.LU R9, [R1+0x10d8] ;  /* 0x0010d80001097983 */ /* 0x004ea80000300800 */
[----:B0-----:R-:W2:Y:S04]  /*1d0b0*/  LDL.LU R10, [R1+0x48] ;  /* 0x00004800010a7983 */ /* 0x001ea80000300800 */
[----:B------:R-:W-:Y:S04]  /*1d0c0*/  STS.U8 [R2+UR8+0x1480], R3 ;  /* 0x0014800302007988 */ /* 0x000fe80008000008 */
[----:B-1----:R-:W2:Y:S04]  /*1d0d0*/  LDL.LU R15, [R1+0x44] ;  /* 0x00004400010f7983 */ /* 0x002ea80000300800 */
[----:B------:R0:W-:Y:S04]  /*1d0e0*/  STS.U8 [R2+UR8+0x14c0], R20 ;  /* 0x0014c01402007988 */ /* 0x0001e80008000008 */
[----:B0-----:R-:W2:Y:S04]  /*1d0f0*/  LDL.LU R20, [R1+0x40] ;  /* 0x0000400001147983 */ /* 0x001ea80000300800 */
[----:B------:R-:W-:Y:S04]  /*1d100*/  STL [R1+0x418c], R24 ;  /* 0x00418c1801007387 */ /* 0x000fe80000100800 */
[----:B------:R-:W2:Y:S04]  /*1d110*/  LDL.LU R3, [R1+0x3c] ;  /* 0x00003c0001037983 */ /* 0x000ea80000300800 */
[----:B------:R0:W-:Y:S04]  /*1d120*/  STS.U8 [R2+UR8+0x1c40], R24 ;  /* 0x001c401802007988 */ /* 0x0001e80008000008 */
[----:B------:R-:W2:Y:S04]  /*1d130*/  LDL.LU R26, [R1+0x1154] ;  /* 0x00115400011a7983 */ /* 0x000ea80000300800 */
[----:B------:R-:W2:Y:S01]  /*1d140*/  LDL.LU R27, [R1+0x1150] ;  /* 0x00115000011b7983 */ /* 0x000ea20000300800 */
[----:B0-----:R-:W-:-:S03]  /*1d150*/  LOP3.LUT R24, R6, 0x28, RZ, 0x3c, !PT ;  /* 0x0000002806187812 */ /* 0x001fc600078e3cff */
[----:B------:R-:W-:Y:S04]  /*1d160*/  STS.U8 [R2+UR8+0x1c00], R23 ;  /* 0x001c001702007988 */ /* 0x000fe80008000008 */
[----:B------:R-:W2:Y:S04]  /*1d170*/  LDL.LU R28, [R1+0x114c] ;  /* 0x00114c00011c7983 */ /* 0x000ea80000300800 */
[----:B------:R-:W-:Y:S04]  /*1d180*/  STS.U8 [R2+UR8+0x1cc0], R22 ;  /* 0x001cc01602007988 */ /* 0x000fe80008000008 */
[----:B------:R-:W2:Y:S04]  /*1d190*/  LDL.LU R29, [R1+0x1148] ;  /* 0x00114800011d7983 */ /* 0x000ea80000300800 */
[----:B------:R-:W-:Y:S04]  /*1d1a0*/  STS.U8 [R2+UR8+0x1c80], R21 ;  /* 0x001c801502007988 */ /* 0x000fe80008000008 */
[----:B------:R-:W2:Y:S04]  /*1d1b0*/  LDL.LU R5, [R1+0x10d4] ;  /* 0x0010d40001057983 */ /* 0x000ea80000300800 */
[----:B------:R0:W-:Y:S04]  /*1d1c0*/  STS.U8 [R24+UR8+0x500], R11 ;  /* 0x0005000b18007988 */ /* 0x0001e80008000008 */
        /* <DEDUP_REMOVED lines=9> */
[----:B0-----:R-:W2:Y:S04]  /*1d260*/  LDL.LU R25, [R1] ;  /* 0x0000000001197983 */ /* 0x001ea80000300800 */
[----:B------:R-:W2:Y:S04]  /*1d270*/  LDL.LU R6, [R1+0x1144] ;  /* 0x0011440001067983 */ /* 0x000ea80000300800 */
[----:B---3--:R0:W-:Y:S04]  /*1d280*/  STS.U8 [R24+UR8+0xd00], R7 ;  /* 0x000d000718007988 */ /* 0x0081e80008000008 */
[----:B----4-:R1:W-:Y:S04]  /*1d290*/  STS.U8 [R24+UR8+0xdc0], R8 ;  /* 0x000dc00818007988 */ /* 0x0103e80008000008 */
[----:B0-----:R-:W3:Y:S04]  /*1d2a0*/  LDL.LU R7, [R1+0x1140] ;  /* 0x0011400001077983 */ /* 0x001ee80000300800 */
[----:B--2---:R0:W-:Y:S04]  /*1d2b0*/  STS.U8 [R24+UR8+0xd80], R9 ;  /* 0x000d800918007988 */ /* 0x0041e80008000008 */
[----:B------:R2:W-:Y:S04]  /*1d2c0*/  STS.U8 [R24+UR8+0x1500], R10 ;  /* 0x0015000a18007988 */ /* 0x0005e80008000008 */
[----:B------:R-:W4:Y:S04]  /*1d2d0*/  LDL.LU R2, [R1+0x113c] ;  /* 0x00113c0001027983 */ /* 0x000f280000300800 */
[----:B------:R2:W-:Y:S04]  /*1d2e0*/  STS.U8 [R24+UR8+0x1540], R15 ;  /* 0x0015400f18007988 */ /* 0x0005e80008000008 */
[----:B-1----:R-:W3:Y:S04]  /*1d2f0*/  LDL.LU R8, [R1+0x1138] ;  /* 0x0011380001087983 */ /* 0x002ee80000300800 */
[----:B0-----:R-:W3:Y:S04]  /*1d300*/  LDL.LU R9, [R1+0x10c4] ;  /* 0x0010c40001097983 */ /* 0x001ee80000300800 */
[----:B--2---:R-:W2:Y:S04]  /*1d310*/  LDL.LU R10, [R1+0x10c0] ;  /* 0x0010c000010a7983 */ /* 0x004ea80000300800 */
[----:B------:R-:W-:Y:S04]  /*1d320*/  STS.U8 [R24+UR8+0x1580], R20 ;  /* 0x0015801418007988 */ /* 0x000fe80008000008 */
[----:B------:R-:W2:Y:S04]  /*1d330*/  LDL.LU R15, [R1+0x10bc] ;  /* 0x0010bc00010f7983 */ /* 0x000ea80000300800 */
[----:B------:R0:W-:Y:S04]  /*1d340*/  STS.U8 [R24+UR8+0x15c0], R3 ;  /* 0x0015c00318007988 */ /* 0x0001e80008000008 */
[----:B------:R-:W-:Y:S04]  /*1d350*/  STS.U8 [R24+UR8+0x1d40], R19 ;  /* 0x001d401318007988 */ /* 0x000fe80008000008 */
[----:B------:R-:W-:Y:S01]  /*1d360*/  STS.U8 [R24+UR8+0x1d00], R18 ;  /* 0x001d001218007988 */ /* 0x000fe20008000008 */
[----:B0-----:R-:W-:-:S03]  /*1d370*/  LOP3.LUT R3, R0, 0x30, RZ, 0x3c, !PT ;  /* 0x0000003000037812 */ /* 0x001fc600078e3cff */
[----:B------:R-:W-:Y:S04]  /*1d380*/  STS.U8 [R24+UR8+0x1dc0], R17 ;  /* 0x001dc01118007988 */ /* 0x000fe80008000008 */
[----:B------:R-:W2:Y:S04]  /*1d390*/  LDL.LU R20, [R1+0xac] ;  /* 0x0000ac0001147983 */ /* 0x000ea80000300800 */
[----:B------:R0:W-:Y:S04]  /*1d3a0*/  STS.U8 [R24+UR8+0x1d80], R16 ;  /* 0x001d801018007988 */ /* 0x0001e80008000008 */
[----:B------:R1:W-:Y:S04]  /*1d3b0*/  STS.U8 [R3+UR8+0x600], R26 ;  /* 0x0006001a03007988 */ /* 0x0003e80008000008 */
[----:B------:R1:W-:Y:S04]  /*1d3c0*/  STS.U8 [R3+UR8+0x640], R27 ;  /* 0x0006401b03007988 */ /* 0x0003e80008000008 */
[----:B0-----:R-:W2:Y:S04]  /*1d3d0*/  LDL.LU R24, [R1+0x418c] ;  /* 0x00418c0001187983 */ /* 0x001ea80000300800 */
[----:B-1----:R-:W2:Y:S04]  /*1d3e0*/  LDL.LU R26, [R1+0x4188] ;  /* 0x00418800011a7983 */ /* 0x002ea80000300800 */
        /* <DEDUP_REMOVED lines=18> */
[----:B------:R-:W2:Y:S01]  /*1d510*/  LDL.LU R25, [R1+0x4160] ;  /* 0x0041600001197983 */ /* 0x000ea20000300800 */
[----:B------:R-:W-:-:S03]  /*1d520*/  LOP3.LUT R0, R0, 0x38, RZ, 0x3c, !PT ;  /* 0x0000003800007812 */ /* 0x000fc600078e3cff */
[----:B--2---:R-:W-:Y:S04]  /*1d530*/  STS.U8 [R3+UR8+0x16c0], R25 ;  /* 0x0016c01903007988 */ /* 0x004fe80008000008 */
[----:B------:R-:W-:Y:S04]  /*1d540*/  STS.U8 [R3+UR8+0x1e40], R14 ;  /* 0x001e400e03007988 */ /* 0x000fe80008000008 */
[----:B------:R-:W-:Y:S04]  /*1d550*/  STS.U8 [R3+UR8+0x1e00], R13 ;  /* 0x001e000d03007988 */ /* 0x000fe80008000008 */
[----:B------:R-:W-:Y:S04]  /*1d560*/  STS.U8 [R3+UR8+0x1ec0], R12 ;  /* 0x001ec00c03007988 */ /* 0x000fe80008000008 */
[----:B------:R0:W-:Y:S04]  /*1d570*/  STS.U8 [R3+UR8+0x1e80], R11 ;  /* 0x001e800b03007988 */ /* 0x0001e80008000008 */
[----:B------:R1:W-:Y:S04]  /*1d580*/  STS.U8 [R0+UR8+0x700], R6 ;  /* 0x0007000600007988 */ /* 0x0003e80008000008 */
[----:B---3--:R2:W-:Y:S04]  /*1d590*/  STS.U8 [R0+UR8+0x740], R7 ;  /* 0x0007400700007988 */ /* 0x0085e80008000008 */
[----:B0-----:R-:W3:Y:S04]  /*1d5a0*/  LDL.LU R3, [R1+0x415c] ;  /* 0x00415c0001037983 */ /* 0x001ee80000300800 */
[----:B-1----:R-:W3:Y:S04]  /*1d5b0*/  LDL.LU R6, [R1+0x4158] ;  /* 0x0041580001067983 */ /* 0x002ee80000300800 */
[----:B--2---:R-:W2:Y:S04]  /*1d5c0*/  LDL.LU R7, [R1+0x4154] ;  /* 0x0041540001077983 */ /* 0x004ea80000300800 */
[----:B----4-:R0:W-:Y:S04]  /*1d5d0*/  STS.U8 [R0+UR8+0x780], R2 ;  /* 0x0007800200007988 */ /* 0x0101e80008000008 */
[----:B------:R1:W-:Y:S04]  /*1d5e0*/  STS.U8 [R0+UR8+0x7c0], R8 ;  /* 0x0007c00800007988 */ /* 0x0003e80008000008 */
[----:B------:R4:W-:Y:S04]  /*1d5f0*/  STS.U8 [R0+UR8+0xf40], R9 ;  /* 0x000f400900007988 */ /* 0x0009e80008000008 */
[----:B0-----:R-:W2:Y:S04]  /*1d600*/  LDL R2, [R1+0x1ad8] ;  /* 0x001ad80001027983 */ /* 0x001ea80000100800 */
[----:B-1----:R-:W2:Y:S04]  /*1d610*/  LDL.LU R8, [R1+0x4150] ;  /* 0x0041500001087983 */ /* 0x002ea80000300800 */
[----:B----4-:R-:W4:Y:S04]  /*1d620*/  LDL.LU R9, [R1+0x414c] ;  /* 0x00414c0001097983 */ /* 0x010f280000300800 */
[----:B------:R0:W-:Y:S04]  /*1d630*/  STS.U8 [R0+UR8+0xf00], R10 ;  /* 0x000f000a00007988 */ /* 0x0001e80008000008 */
[----:B------:R1:W-:Y:S04]  /*1d640*/  STS.U8 [R0+UR8+0xfc0], R15 ;  /* 0x000fc00f00007988 */ /* 0x0003e80008000008 */
[----:B------:R1:W-:Y:S04]  /*1d650*/  STS.U8 [R0+UR8+0xf80], R20 ;  /* 0x000f801400007988 */ /* 0x0003e80008000008 */
[----:B0-----:R-:W2:Y:S04]  /*1d660*/  LDL.LU R10, [R1+0x4148] ;  /* 0x00414800010a7983 */ /* 0x001ea80000300800 */
[----:B-1----:R-:W2:Y:S04]  /*1d670*/  LDL.LU R15, [R1+0x4144] ;  /* 0x00414400010f7983 */ /* 0x002ea80000300800 */
[----:B------:R-:W2:Y:S04]  /*1d680*/  LDL.LU R20, [R1+0x4140] ;  /* 0x0041400001147983 */ /* 0x000ea80000300800 */
[----:B--2---:R-:W-:Y:S04]  /*1d690*/  STS.U8 [R0+UR8+0x1700], R20 ;  /* 0x0017001400007988 */ /* 0x004fe80008000008 */
[----:B------:R-:W-:Y:S04]  /*1d6a0*/  STS.U8 [R0+UR8+0x1740], R15 ;  /* 0x0017400f00007988 */ /* 0x000fe80008000008 */
[----:B------:R-:W-:Y:S04]  /*1d6b0*/  STS.U8 [R0+UR8+0x1780], R10 ;  /* 0x0017800a00007988 */ /* 0x000fe80008000008 */
[----:B----4-:R-:W-:Y:S04]  /*1d6c0*/  STS.U8 [R0+UR8+0x17c0], R9 ;  /* 0x0017c00900007988 */ /* 0x010fe80008000008 */
[----:B------:R-:W-:Y:S04]  /*1d6d0*/  STS.U8 [R0+UR8+0x1f40], R8 ;  /* 0x001f400800007988 */ /* 0x000fe80008000008 */
[----:B------:R-:W-:Y:S04]  /*1d6e0*/  STS.U8 [R0+UR8+0x1f00], R7 ;  /* 0x001f000700007988 */ /* 0x000fe80008000008 */
[----:B---3--:R-:W-:Y:S04]  /*1d6f0*/  STS.U8 [R0+UR8+0x1fc0], R6 ;  /* 0x001fc00600007988 */ /* 0x008fe80008000008 */
[----:B------:R0:W-:Y:S04]  /*1d700*/  STS.U8 [R0+UR8+0x1f80], R3 ;  /* 0x001f800300007988 */ /* 0x0001e80008000008 */
[----:B0-----:R-:W2:Y:S04]  /*1d710*/  LDL.LU R0, [R1+0x413c] ;  /* 0x00413c0001007983 */ /* 0x001ea80000300800 */
[----:B------:R-:W3:Y:S01]  /*1d720*/  LDL R3, [R1+0x1ac8] ;  /* 0x001ac80001037983 */ /* 0x000ee20000100800 */
[----:B------:R-:W-:Y:S01]  /*1d730*/  PRMT R5, RZ, 0x7610, R5 ;  /* 0x00007610ff057816 */ /* 0x000fe20000000005 */
[----:B------:R-:W-:Y:S06]  /*1d740*/  BAR.SYNC.DEFER_BLOCKING 0x0 ;  /* 0x0000000000007b1d */ /* 0x000fec0000010000 */
[----:B---3--:R-:W3:Y:S04]  /*1d750*/  @!P0 LDG.E.U8 R5, desc[UR44][R2.64] ;  /* 0x0000002c02058981 */ /* 0x008ee8000c1e1100 */
[----:B---3--:R0:W-:Y:S04]  /*1d760*/  STL [R1+0x11a8], R5 ;  /* 0x0011a80501007387 */ /* 0x0081e80000100800 */
[----:B0-----:R-:W3:Y:S04]  /*1d770*/  LDL.LU R5, [R1+0x4138] ;  /* 0x0041380001057983 */ /* 0x001ee80000300800 */
[----:B------:R-:W4:Y:S04]  /*1d780*/  LDL R2, [R1+0x1ad4] ;  /* 0x001ad40001027983 */ /* 0x000f280000100800 */
[----:B------:R-:W4:Y:S01]  /*1d790*/  LDL R3, [R1+0x1af0] ;  /* 0x001af00001037983 */ /* 0x000f220000100800 */
[----:B--2---:R-:W-:-:S02]  /*1d7a0*/  PRMT R0, RZ, 0x7610, R0 ;  /* 0x00007610ff007816 */ /* 0x004fc40000000000 */
[----:B----4-:R-:W-:-:S04]  /*1d7b0*/  @!P0 LOP3.LUT R3, R3, R2, RZ, 0x3c, !PT ;  /* 0x0000000203038212 */ /* 0x010fc800078e3cff */
[----:B------:R-:W-:-:S04]  /*1d7c0*/  @!P0 LOP3.LUT R2, R3, R2, RZ, 0x3c, !PT ;  /* 0x0000000203028212 */ /* 0x000fc800078e3cff */
[----:B------:R-:W-:-:S05]  /*1d7d0*/  @!P0 LOP3.LUT R3, R3, R2, RZ, 0x3c, !PT ;  /* 0x0000000203038212 */ /* 0x000fca00078e3cff */
[----:B------:R-:W2:Y:S04]  /*1d7e0*/  @!P0 LDG.E.U8 R0, desc[UR44][R2.64] ;  /* 0x0000002c02008981 */ /* 0x000ea8000c1e1100 */
[----:B--2---:R0:W-:Y:S04]  /*1d7f0*/  STL [R1+0x11b0], R0 ;  /* 0x0011b00001007387 */ /* 0x0041e80000100800 */
[----:B0-----:R-:W2:Y:S04]  /*1d800*/  LDL.LU R0, [R1+0x4134] ;  /* 0x0041340001007983 */ /* 0x001ea80000300800 */
[----:B------:R-:W4:Y:S04]  /*1d810*/  LDL R2, [R1+0x1314] ;  /* 0x0013140001027983 */ /* 0x000f280000100800 */
[----:B------:R-:W4:Y:S01]  /*1d820*/  LDL R3, [R1+0x1710] ;  /* 0x0017100001037983 */ /* 0x000f220000100800 */
[----:B------:R-:W-:-:S02]  /*1d830*/  PRMT R4, RZ, 0x7610, R4 ;  /* 0x00007610ff047816 */ /* 0x000fc40000000004 */
[----:B----4-:R-:W-:-:S04]  /*1d840*/  @!P0 LOP3.LUT R3, R3, R2, RZ, 0x3c, !PT ;  /* 0x0000000203038212 */ /* 0x010fc800078e3cff */
[----:B------:R-:W-:-:S04]  /*1d850*/  @!P0 LOP3.LUT R2, R3, R2, RZ, 0x3c, !PT ;  /* 0x0000000203028212 */ /* 0x000fc800078e3cff */
[----:B------:R-:W-:-:S05]  /*1d860*/  @!P0 LOP3.LUT R3, R3, R2, RZ, 0x3c, !PT ;  /* 0x0000000203038212 */ /* 0x000fca00078e3cff */
[----:B------:R-:W4:Y:S04]  /*1d870*/  @!P0 LDG.E.U8 R4, desc[UR44][R2.64] ;  /* 0x0000002c02048981 */ /* 0x000f28000c1e1100 */
[----:B----4-:R0:W-:Y:S04]  /*1d880*/  STL [R1+0x11ac], R4 ;  /* 0x0011ac0401007387 */ /* 0x0101e80000100800 */
[----:B0-----:R-:W4:Y:S04]  /*1d890*/  LDL.LU R4, [R1+0x4130] ;  /* 0x0041300001047983 */ /* 0x001f280000300800 */
[----:B------:R-:W3:Y:S04]  /*1d8a0*/  LDL R2, [R1+0x170c] ;  /* 0x00170c0001027983 */ /* 0x000ee80000100800 */
[----:B------:R-:W3:Y:S01]  /*1d8b0*/  LDL R3, [R1+0x19fc] ;  /* 0x0019fc0001037983 */ /* 0x000ee20000100800 */
[----:B--2---:R-:W-:-:S02]  /*1d8c0*/  PRMT R0, RZ, 0x7610, R0 ;  /* 0x00007610ff007816 */ /* 0x004fc40000000000 */
[----:B---3--:R-:W-:-:S04]  /*1d8d0*/  @!P0 LOP3.LUT R3, R3, R2, RZ, 0x3c, !PT ;  /* 0x0000000203038212 */ /* 0x008fc800078e3cff */
[----:B------:R-:W-:-:S04]  /*1d8e0*/  @!P0 LOP3.LUT R2, R3, R2, RZ, 0x3c, !PT ;  /* 0x0000000203028212 */ /* 0x000fc800078e3cff */
[----:B------:R-:W-:-:S05]  /*1d8f0*/  @!P0 LOP3.LUT R3, R3, R2, RZ, 0x3c, !PT ;  /* 0x0000000203038212 */ /* 0x000fca00078e3cff */
[----:B------:R-:W2:Y:S04]  /*1d900*/  @!P0 LDG.E.U8 R0, desc[UR44][R2.64] ;  /* 0x0000002c02008981 */ /* 0x000ea8000c1e1100 */
[----:B--2---:R0:W-:Y:S04]  /*1d910*/  STL [R1+0x11a4], R0 ;  /* 0x0011a40001007387 */ /* 0x0041e80000100800 */
[----:B0-----:R-:W2:Y:S04]  /*1d920*/  LDL.LU R0, [R1+0x412c] ;  /* 0x00412c0001007983 */ /* 0x001ea80000300800 */
[----:B------:R-:W3:Y:S04]  /*1d930*/  LDL R2, [R1+0x1708] ;  /* 0x0017080001027983 */ /* 0x000ee80000100800 */
[----:B------:R-:W3:Y:S01]  /*1d940*/  LDL R3, [R1+0x19f8] ;  /* 0x0019f80001037983 */ /* 0x000ee20000100800 */
[----:B----4-:R-:W-:-:S02]  /*1d950*/  PRMT R4, RZ, 0x7610, R4 ;  /* 0x00007610ff047816 */ /* 0x010fc40000000004 */
[----:B---3--:R-:W-:-:S04]  /*1d960*/  @!P0 LOP3.LUT R3, R3, R2, RZ, 0x3c, !PT ;  /* 0x0000000203038212 */ /* 0x008fc800078e3cff */
[----:B------:R-:W-:-:S04]  /*1d970*/  @!P0 LOP3.LUT R2, R3, R2, RZ, 0x3c, !PT ;  /* 0x0000000203028212 */ /* 0x000fc800078e3cff */
[----:B------:R-:W-:-:S05]  /*1d980*/  @!P0 LOP3.LUT R3, R3, R2, RZ, 0x3c, !PT ;  /* 0x0000000203038212 */ /* 0x000fca00078e3cff */
[----:B------:R-:W3:Y:S04]  /*1d990*/  @!P0 LDG.E.U8 R4, desc[UR44][R2.64] ;  /* 0x0000002c02048981 */ /* 0x000ee8000c1e1100 */
        /* <DEDUP_REMOVED lines=13> */
[----:B---3--:R-:W-:-:S02]  /*1da70*/  PRMT R4, RZ, 0x7610, R4 ;  /* 0x00007610ff047816 */ /* 0x008fc40000000004 */
[----:B----4-:R-:W-:-:S04]  /*1da80*/  @!P0 LOP3.LUT R3, R3, R2, RZ, 0x3c, !PT ;  /* 0x0000000203038212 */ /* 0x010fc800078e3cff */
        /* <DEDUP_REMOVED lines=858> */
[----:B--2---:R0:W-:Y:S04]  /*21030*/  STL [R1], R0 ;  /* 0x0000000001007387 */ /* 0x0041e80000100800 */
[----:B0-----:R-:W2:Y:S04]  /*21040*/  LDL.LU R0, [R1+0x3fa4] ;  /* 0x003fa40001007983 */ /* 0x001ea80000300800 */
[----:B------:R-:W3:Y:S04]  /*21050*/  LDL R2, [R1+0x1714] ;  /* 0x0017140001027983 */ /* 0x000ee80000100800 */
[----:B------:R-:W3:Y:S01]  /*21060*/  LDL R3, [R1+0x1a34] ;  /* 0x001a340001037983 */ /* 0x000ee20000100800 */
[----:B------:R-:W-:-:S02]  /*21070*/  PRMT R29, RZ, 0x7610, R29 ;  /* 0x00007610ff1d7816 */ /* 0x000fc4000000001d */
[----:B---3--:R-:W-:-:S04]  /*21080*/  @!P0 LOP3.LUT R3, R3, R2, RZ, 0x3c, !PT ;  /* 0x0000000203038212 */ /* 0x008fc800078e3cff */
[----:B------:R-:W-:-:S04]  /*21090*/  @!P0 LOP3.LUT R2, R3, R2, RZ, 0x3c, !PT ;  /* 0x0000000203028212 */ /* 0x000fc800078e3cff */
[----:B------:R-:W-:-:S05]  /*210a0*/  @!P0 LOP3.LUT R3, R3, R2, RZ, 0x3c, !PT ;  /* 0x0000000203038212 */ /* 0x000fca00078e3cff */
[----:B------:R-:W3:Y:S04]  /*210b0*/  @!P0 LDG.E.U8 R29, desc[UR44][R2.64] ;  /* 0x0000002c021d8981 */ /* 0x000ee8000c1e1100 */
[----:B------:R-:W2:Y:S04]  /*210c0*/  LDL R2, [R1+0x1a00] ;  /* 0x001a000001027983 */ /* 0x000ea80000100800 */
[----:B------:R-:W2:Y:S01]  /*210d0*/  LDL R3, [R1+0x1a3c] ;  /* 0x001a3c0001037983 */ /* 0x000ea20000100800 */
[----:B------:R-:W-:-:S03]  /*210e0*/  PRMT R28, RZ, 0x7610, R28 ;  /* 0x00007610ff1c7816 */ /* 0x000fc6000000001c */
[----:B---3--:R0:W-:Y:S04]  /*210f0*/  STL [R1+0x3f68], R29 ;  /* 0x003f681d01007387 */ /* 0x0081e80000100800 */
[----:B0-----:R-:W3:Y:S01]  /*21100*/  LDL R29, [R1+0x1a44] ;  /* 0x001a4400011d7983 */ /* 0x001ee20000100800 */
[----:B--2---:R-:W-:-:S04]  /*21110*/  @!P0 LOP3.LUT R3, R3, R2, RZ, 0x3c, !PT ;  /* 0x0000000203038212 */ /* 0x004fc800078e3cff */
[----:B------:R-:W-:-:S04]  /*21120*/  @!P0 LOP3.LUT R2, R3, R2, RZ, 0x3c, !PT ;  /* 0x0000000203028212 */ /* 0x000fc800078e3cff */
[----:B------:R-:W-:-:S05]  /*21130*/  @!P0 LOP3.LUT R3, R3, R2, RZ, 0x3c, !PT ;  /* 0x0000000203038212 */ /* 0x000fca00078e3cff */
[----:B------:R3:W2:Y:S04]  /*21140*/  @!P0 LDG.E.U8 R28, desc[UR44][R2.64] ;  /* 0x0000002c021c8981 */ /* 0x0006a8000c1e1100 */
[----:B------:R-:W4:Y:S01]  /*21150*/  LDL R3, [R1+0x1a08] ;  /* 0x001a080001037983 */ /* 0x000f220000100800 */
[----:B------:R-:W-:Y:S01]  /*21160*/  PRMT R27, RZ, 0x7610, R27 ;  /* 0x00007610ff1b7816 */ /* 0x000fe2000000001b */
[----:B---3--:R-:W-:Y:S02]  /*21170*/  @!P0 IMAD.MOV.U32 R2, RZ, RZ, R29 ;  /* 0x000000ffff028224 */ /* 0x008fe400078e001d */
[----:B--2---:R0:W-:Y:S01]  /*21180*/  STL [R1+0x3f20], R28 ;  /* 0x003f201c01007387 */ /* 0x0041e20000100800 */
[----:B------:R-:W-:-:S03]  /*21190*/  PRMT R26, RZ, 0x7610, R26 ;  /* 0x00007610ff1a7816 */ /* 0x000fc6000000001a */
[----:B------:R-:W2:Y:S04]  /*211a0*/  LDL R29, [R1+0x1a28] ;  /* 0x001a2800011d7983 */ /* 0x000ea80000100800 */
[----:B----4-:R1:W3:Y:S04]  /*211b0*/  @!P0 LDG.E.U8 R27, desc[UR44][R2.64] ;  /* 0x0000002c021b8981 */ /* 0x0102e8000c1e1100 */
[----:B0-----:R-:W4:Y:S04]  /*211c0*/  LDL R28, [R1+0x1a64] ;  /* 0x001a6400011c7983 */ /* 0x001f280000100800 */
[----:B------:R-:W1:Y:S04]  /*211d0*/  LDL R2, [R1+0x1a10] ;  /* 0x001a100001027983 */ /* 0x000e680000100800 */
[----:B------:R-:W1:Y:S02]  /*211e0*/  LDL R3, [R1+0x1a4c] ;  /* 0x001a4c0001037983 */ /* 0x000e640000100800 */
[----:B-1----:R-:W-:-:S04]  /*211f0*/  @!P0 LOP3.LUT R3, R3, R2, RZ, 0x3c, !PT ;  /* 0x0000000203038212 */ /* 0x002fc800078e3cff */
[----:B------:R-:W-:-:S04]  /*21200*/  @!P0 LOP3.LUT R2, R3, R2, RZ, 0x3c, !PT ;  /* 0x0000000203028212 */ /* 0x000fc800078e3cff */
[----:B------:R-:W-:-:S05]  /*21210*/  @!P0 LOP3.LUT R3, R3, R2, RZ, 0x3c, !PT ;  /* 0x0000000203038212 */ /* 0x000fca00078e3cff */
[----:B------:R-:W2:Y:S04]  /*21220*/  @!P0 LDG.E.U8 R26, desc[UR44][R2.64] ;  /* 0x0000002c021a8981 */ /* 0x000ea8000c1e1100 */
[----:B---3--:R0:W-:Y:S04]  /*21230*/  STL [R1+0x3f24], R27 ;  /* 0x003f241b01007387 */ /* 0x0081e80000100800 */
[----:B------:R-:W3:Y:S04]  /*21240*/  LDL R2, [R1+0x1a18] ;  /* 0x001a180001027983 */ /* 0x000ee80000100800 */
[----:B------:R-:W3:Y:S04]  /*21250*/  LDL R3, [R1+0x1a54] ;  /* 0x001a540001037983 */ /* 0x000ee80000100800 */
[----:B0-----:R-:W4:Y:S04]  /*21260*/  LDL R27, [R1+0x1a5c] ;  /* 0x001a5c00011b7983 */ /* 0x001f280000100800 */
[----:B--2---:R0:W-:Y:S04]  /*21270*/  STL [R1+0x3f6c], R26 ;  /* 0x003f6c1a01007387 */ /* 0x0041e80000100800 */
[----:B0-----:R-:W2:Y:S01]  /*21280*/  LDL R26, [R1+0x1a20] ;  /* 0x001a2000011a7983 */ /* 0x001ea20000100800 */
[----:B---3--:R-:W-:-:S02]  /*21290*/  @!P0 LOP3.LUT R3, R3, R2, RZ, 0x3c, !PT ;  /* 0x0000000203038212 */ /* 0x008fc400078e3cff */
[----:B------:R-:W-:Y:S02]  /*212a0*/  PRMT R25, RZ, 0x7610, R25 ;  /* 0x00007610ff197816 */ /* 0x000fe40000000019 */
[----:B------:R-:W-:-:S04]  /*212b0*/  @!P0 LOP3.LUT R2, R3, R2, RZ, 0x3c, !PT ;  /* 0x0000000203028212 */ /* 0x000fc800078e3cff */
[----:B------:R-:W-:Y:S02]  /*212c0*/  @!P0 LOP3.LUT R3, R3, R2, RZ, 0x3c, !PT ;  /* 0x0000000203038212 */ /* 0x000fe400078e3cff */
[----:B------:R-:W-:-:S03]  /*212d0*/  PRMT R24, RZ, 0x7610, R24 ;  /* 0x00007610ff187816 */ /* 0x000fc60000000018 */
[----:B------:R4:W3:Y:S02]  /*212e0*/  @!P0 LDG.E.U8 R25, desc[UR44][R2.64] ;  /* 0x0000002c02198981 */ /* 0x0008e4000c1e1100 */
[----:B----4-:R-:W-:Y:S02]  /*212f0*/  @!P0 IMAD.MOV.U32 R2, RZ, RZ, R27 ;  /* 0x000000ffff028224 */ /* 0x010fe400078e001b */
[----:B--2---:R-:W-:-:S05]  /*21300*/  @!P0 IMAD.MOV.U32 R3, RZ, RZ, R26 ;  /* 0x000000ffff038224 */ /* 0x004fca00078e001a */
[----:B------:R0:W2:Y:S01]  /*21310*/  @!P0 LDG.E.U8 R24, desc[UR44][R2.64] ;  /* 0x0000002c02188981 */ /* 0x0000a2000c1e1100 */
[----:B------:R-:W-:Y:S01]  /*21320*/  PRMT R23, RZ, 0x7610, R23 ;  /* 0x00007610ff177816 */ /* 0x000fe20000000017 */
[----:B0-----:R-:W-:Y:S02]  /*21330*/  @!P0 IMAD.MOV.U32 R2, RZ, RZ, R28 ;  /* 0x000000ffff028224 */ /* 0x001fe400078e001c */
[----:B------:R-:W-:Y:S01]  /*21340*/  @!P0 IMAD.MOV.U32 R3, RZ, RZ, R29 ;  /* 0x000000ffff038224 */ /* 0x000fe200078e001d */
[----:B---3--:R0:W-:Y:S04]  /*21350*/  STL [R1+0x3f70], R25 ;  /* 0x003f701901007387 */ /* 0x0081e80000100800 */
[----:B------:R-:W3:Y:S04]  /*21360*/  @!P0 LDG.E.U8 R23, desc[UR44][R2.64] ;  /* 0x0000002c02178981 */ /* 0x000ee8000c1e1100 */
[----:B0-----:R-:W4:Y:S04]  /*21370*/  LDL R25, [R1+0x1a6c] ;  /* 0x001a6c0001197983 */ /* 0x001f280000100800 */
[----:B--2---:R0:W-:Y:S01]  /*21380*/  STL [R1+0x3f28], R24 ;  /* 0x003f281801007387 */ /* 0x0041e20000100800 */
[----:B------:R-:W-:-:S03]  /*21390*/  PRMT R22, RZ, 0x7610, R22 ;  /* 0x00007610ff167816 */ /* 0x000fc60000000016 */
[----:B------:R-:W2:Y:S04]  /*213a0*/  LDL R29, [R1+0x1a40] ;  /* 0x001a4000011d7983 */ /* 0x000ea80000100800 */
[----:B------:R-:W2:Y:S04]  /*213b0*/  LDL R28, [R1+0x1a7c] ;  /* 0x001a7c00011c7983 */ /* 0x000ea80000100800 */
[----:B------:R-:W2:Y:S04]  /*213c0*/  LDL R27, [R1+0x1a48] ;  /* 0x001a4800011b7983 */ /* 0x000ea80000100800 */
[----:B------:R-:W2:Y:S04]  /*213d0*/  LDL R26, [R1+0x1a84] ;  /* 0x001a8400011a7983 */ /* 0x000ea80000100800 */
[----:B0-----:R-:W2:Y:S04]  /*213e0*/  LDL R24, [R1+0x1a30] ;  /* 0x001a300001187983 */ /* 0x001ea80000100800 */
[----:B---3--:R0:W-:Y:S01]  /*213f0*/  STL [R1+0x3f2c], R23 ;  /* 0x003f2c1701007387 */ /* 0x0081e20000100800 */
[----:B----4-:R-:W-:-:S03]  /*21400*/  @!P0 IMAD.MOV.U32 R2, RZ, RZ, R25 ;  /* 0x000000ffff028224 */ /* 0x010fc600078e0019 */
[----:B------:R-:W3:Y:S04]  /*21410*/  LDL R25, [R1+0x1a50] ;  /* 0x001a500001197983 */ /* 0x000ee80000100800 */
[----:B0-----:R-:W4:Y:S01]  /*21420*/  LDL R23, [R1+0x1a74] ;  /* 0x001a740001177983 */ /* 0x001f220000100800 */
[----:B--2---:R-:W-:-:S03]  /*21430*/  @!P0 IMAD.MOV.U32 R3, RZ, RZ, R24 ;  /* 0x000000ffff038224 */ /* 0x004fc600078e0018 */
[----:B------:R-:W2:Y:S04]  /*21440*/  LDL R24, [R1+0x1a8c] ;  /* 0x001a8c0001187983 */ /* 0x000ea80000100800 */
[----:B------:R4:W2:Y:S04]  /*21450*/  @!P0 LDG.E.U8 R22, desc[UR44][R2.64] ;  /* 0x0000002c02168981 */ /* 0x0008a8000c1e1100 */
[----:B------:R-:W2:Y:S01]  /*21460*/  LDL R3, [R1+0x1a38] ;  /* 0x001a380001037983 */ /* 0x000ea20000100800 */
[----:B------:R-:W-:Y:S01]  /*21470*/  PRMT R21, RZ, 0x7610, R21 ;  /* 0x00007610ff157816 */ /* 0x000fe20000000015 */
[----:B----4-:R-:W-:Y:S01]  /*21480*/  @!P0 IMAD.MOV.U32 R2, RZ, RZ, R23 ;  /* 0x000000ffff028224 */ /* 0x010fe200078e0017 */
[----:B------:R-:W-:-:S02]  /*21490*/  PRMT R20, RZ, 0x7610, R20 ;  /* 0x00007610ff147816 */ /* 0x000fc40000000014 */
[----:B------:R-:W-:Y:S02]  /*214a0*/  PRMT R19, RZ, 0x7610, R19 ;  /* 0x00007610ff137816 */ /* 0x000fe40000000013 */
[----:B------:R-:W-:Y:S01]  /*214b0*/  PRMT R18, RZ, 0x7610, R18 ;  /* 0x00007610ff127816 */ /* 0x000fe20000000012 */
[----:B--2---:R0:W2:Y:S02]  /*214c0*/  @!P0 LDG.E.U8 R21, desc[UR44][R2.64] ;  /* 0x0000002c02158981 */ /* 0x0040a4000c1e1100 */
[----:B0-----:R-:W-:Y:S02]  /*214d0*/  @!P0 IMAD.MOV.U32 R2, RZ, RZ, R28 ;  /* 0x000000ffff028224 */ /* 0x001fe400078e001c */
[----:B------:R-:W-:-:S05]  /*214e0*/  @!P0 IMAD.MOV.U32 R3, RZ, RZ, R29 ;  /* 0x000000ffff038224 */ /* 0x000fca00078e001d */
[----:B------:R0:W4:Y:S02]  /*214f0*/  @!P0 LDG.E.U8 R20, desc[UR44][R2.64] ;  /* 0x0000002c02148981 */ /* 0x000124000c1e1100 */
[----:B0-----:R-:W-:Y:S02]  /*21500*/  @!P0 IMAD.MOV.U32 R2, RZ, RZ, R26 ;  /* 0x000000ffff028224 */ /* 0x001fe400078e001a */
[----:B------:R-:W-:-:S05]  /*21510*/  @!P0 IMAD.MOV.U32 R3, RZ, RZ, R27 ;  /* 0x000000ffff038224 */ /* 0x000fca00078e001b */
[----:B------:R0:W4:Y:S04]  /*21520*/  @!P0 LDG.E.U8 R19, desc[UR44][R2.64] ;  /* 0x0000002c02138981 */ /* 0x000128000c1e1100 */
[----:B------:R1:W-:Y:S04]  /*21530*/  STL [R1+0x3f74], R22 ;  /* 0x003f741601007387 */ /* 0x0003e80000100800 */
[----:B------:R-:W4:Y:S01]  /*21540*/  LDL R23, [R1+0x1a58] ;  /* 0x001a580001177983 */ /* 0x000f220000100800 */
[----:B0-----:R-:W-:Y:S02]  /*21550*/  @!P0 IMAD.MOV.U32 R2, RZ, RZ, R24 ;  /* 0x000000ffff028224 */ /* 0x001fe400078e0018 */
[----:B---3--:R-:W-:Y:S01]  /*21560*/  @!P0 IMAD.MOV.U32 R3, RZ, RZ, R25 ;  /* 0x000000ffff038224 */ /* 0x008fe200078e0019 */
[----:B-1----:R-:W3:Y:S04]  /*21570*/  LDL R22, [R1+0x1a94] ;  /* 0x001a940001167983 */ /* 0x002ee80000100800 */
[----:B------:R0:W3:Y:S04]  /*21580*/  @!P0 LDG.E.U8 R18, desc[UR44][R2.64] ;  /* 0x0000002c02128981 */ /* 0x0000e8000c1e1100 */
[----:B--2---:R1:W-:Y:S04]  /*21590*/  STL [R1+0x3f78], R21 ;  /* 0x003f781501007387 */ /* 0x0043e80000100800 */
[----:B----4-:R2:W-:Y:S04]  /*215a0*/  STL [R1+0x3f30], R20 ;  /* 0x003f301401007387 */ /* 0x0105e80000100800 */
[----:B------:R-:W4:Y:S04]  /*215b0*/  LDL R27, [R1+0x1a60] ;  /* 0x001a6000011b7983 */ /* 0x000f280000100800 */
[----:B------:R-:W4:Y:S04]  /*215c0*/  LDL R26, [R1+0x1a9c] ;  /* 0x001a9c00011a7983 */ /* 0x000f280000100800 */
[----:B------:R1:W-:Y:S04]  /*215d0*/  STL [R1+0x3f34], R19 ;  /* 0x003f341301007387 */ /* 0x0003e80000100800 */
[----:B------:R-:W4:Y:S04]  /*215e0*/  LDL R25, [R1+0x1a68] ;  /* 0x001a680001197983 */ /* 0x000f280000100800 */
[----:B------:R-:W4:Y:S01]  /*215f0*/  LDL R24, [R1+0x1aa4] ;  /* 0x001aa40001187983 */ /* 0x000f220000100800 */
[----:B0-----:R-:W-:-:S02]  /*21600*/  @!P0 IMAD.MOV.U32 R3, RZ, RZ, R23 ;  /* 0x000000ffff038224 */ /* 0x001fc400078e0017 */
[----:B---3--:R-:W-:Y:S01]  /*21610*/  @!P0 IMAD.MOV.U32 R2, RZ, RZ, R22 ;  /* 0x000000ffff028224 */ /* 0x008fe200078e0016 */
[----:B------:R0:W-:Y:S04]  /*21620*/  STL [R1+0x3f64], R18 ;  /* 0x003f641201007387 */ /* 0x0001e80000100800 */
[----:B------:R-:W3:Y:S04]  /*21630*/  LDL R23, [R1+0x1a70] ;  /* 0x001a700001177983 */ /* 0x000ee80000100800 */
[----:B------:R-:W3:Y:S01]  /*21640*/  LDL R22, [R1+0x1aac] ;  /* 0x001aac0001167983 */ /* 0x000ee20000100800 */
[----:B------:R-:W-:-:S02]  /*21650*/  PRMT R17, RZ, 0x7610, R17 ;  /* 0x00007610ff117816 */ /* 0x000fc40000000011 */
[----:B------:R-:W-:Y:S02]  /*21660*/  PRMT R16, RZ, 0x7610, R16 ;  /* 0x00007610ff107816 */ /* 0x000fe40000000010 */
[----:B------:R-:W-:Y:S02]  /*21670*/  PRMT R15, RZ, 0x7610, R15 ;  /* 0x00007610ff0f7816 */ /* 0x000fe4000000000f */
[----:B------:R-:W-:Y:S01]  /*21680*/  PRMT R14, RZ, 0x7610, R14 ;  /* 0x00007610ff0e7816 */ /* 0x000fe2000000000e */
[----:B-1----:R-:W3:Y:S04]  /*21690*/  LDL R21, [R1+0x1a78] ;  /* 0x001a780001157983 */ /* 0x002ee80000100800 */
[----:B------:R4:W3:Y:S04]  /*216a0*/  @!P0 LDG.E.U8 R17, desc[UR44][R2.64] ;  /* 0x0000002c02118981 */ /* 0x0008e8000c1e1100 */
[----:B--2---:R-:W2:Y:S01]  /*216b0*/  LDL R20, [R1+0x1ab4] ;  /* 0x001ab40001147983 */ /* 0x004ea20000100800 */
[----:B----4-:R-:W-:-:S02]  /*216c0*/  @!P0 IMAD.MOV.U32 R3, RZ, RZ, R27 ;  /* 0x000000ffff038224 */ /* 0x010fc400078e001b */
[----:B------:R-:W-:-:S05]  /*216d0*/  @!P0 IMAD.MOV.U32 R2, RZ, RZ, R26 ;  /* 0x000000ffff028224 */ /* 0x000fca00078e001a */
[----:B------:R1:W4:Y:S02]  /*216e0*/  @!P0 LDG.E.U8 R16, desc[UR44][R2.64] ;  /* 0x0000002c02108981 */ /* 0x000324000c1e1100 */
[----:B-1----:R-:W-:Y:S02]  /*216f0*/  @!P0 IMAD.MOV.U32 R3, RZ, RZ, R25 ;  /* 0x000000ffff038224 */ /* 0x002fe400078e0019 */
[----:B------:R-:W-:-:S05]  /*21700*/  @!P0 IMAD.MOV.U32 R2, RZ, RZ, R24 ;  /* 0x000000ffff028224 */ /* 0x000fca00078e0018 */
[----:B------:R3:W2:Y:S02]  /*21710*/  @!P0 LDG.E.U8 R15, desc[UR44][R2.64] ;  /* 0x0000002c020f8981 */ /* 0x0006a4000c1e1100 */
[----:B---3--:R-:W-:Y:S02]  /*21720*/  @!P0 IMAD.MOV.U32 R3, RZ, RZ, R23 ;  /* 0x000000ffff038224 */ /* 0x008fe400078e0017 */
[----:B------:R-:W-:-:S05]  /*21730*/  @!P0 IMAD.MOV.U32 R2, RZ, RZ, R22 ;  /* 0x000000ffff028224 */ /* 0x000fca00078e0016 */
[----:B------:R-:W3:Y:S04]  /*21740*/  @!P0 LDG.E.U8 R14, desc[UR44][R2.64] ;  /* 0x0000002c020e8981 */ /* 0x000ee8000c1e1100 */
[----:B------:R1:W-:Y:S04]  /*21750*/  STL [R1+0x3f7c], R17 ;  /* 0x003f7c1101007387 */ /* 0x0003e80000100800 */
[----:B------:R-:W3:Y:S04]  /*21760*/  LDL R19, [R1+0x1a80] ;  /* 0x001a800001137983 */ /* 0x000ee80000100800 */
[----:B0-----:R-:W3:Y:S04]  /*21770*/  LDL R18, [R1+0x1abc] ;  /* 0x001abc0001127983 */ /* 0x001ee80000100800 */
[----:B----4-:R0:W-:Y:S04]  /*21780*/  STL [R1+0x3f38], R16 ;  /* 0x003f381001007387 */ /* 0x0101e80000100800 */
[----:B-1----:R-:W4:Y:S04]  /*21790*/  LDL R17, [R1+0x1a88] ;  /* 0x001a880001117983 */ /* 0x002f280000100800 */
[----:B0-----:R-:W4:Y:S04]  /*217a0*/  LDL R16, [R1+0x1ac4] ;  /* 0x001ac40001107983 */ /* 0x001f280000100800 */
[----:B--2---:R0:W-:Y:S04]  /*217b0*/  STL [R1+0x3f3c], R15 ;  /* 0x003f3c0f01007387 */ /* 0x0041e80000100800 */
[----:B---3--:R1:W-:Y:S04]  /*217c0*/  STL [R1+0x3f80], R14 ;  /* 0x003f800e01007387 */ /* 0x0083e80000100800 */
[----:B0-----:R-:W2:Y:S04]  /*217d0*/  LDL R15, [R1+0x1a90] ;  /* 0x001a9000010f7983 */ /* 0x001ea80000100800 */
[----:B-1----:R-:W3:Y:S01]  /*217e0*/  LDL R14, [R1+0x1acc] ;  /* 0x001acc00010e7983 */ /* 0x002ee20000100800 */
[----:B------:R-:W-:Y:S01]  /*217f0*/  PRMT R13, RZ, 0x7610, R13 ;  /* 0x00007610ff0d7816 */ /* 0x000fe2000000000d */
[----:B------:R-:W-:-:S02]  /*21800*/  @!P0 IMAD.MOV.U32 R2, RZ, RZ, R20 ;  /* 0x000000ffff028224 */ /* 0x000fc400078e0014 */
[----:B------:R-:W-:Y:S01]  /*21810*/  @!P0 IMAD.MOV.U32 R3, RZ, RZ, R21 ;  /* 0x000000ffff038224 */ /* 0x000fe200078e0015 */
[----:B------:R-:W-:-:S04]  /*21820*/  PRMT R12, RZ, 0x7610, R12 ;  /* 0x00007610ff0c7816 */ /* 0x000fc8000000000c */
[----:B------:R0:W3:Y:S02]  /*21830*/  @!P0 LDG.E.U8 R13, desc[UR44][R2.64] ;  /* 0x0000002c020d8981 */ /* 0x0000e4000c1e1100 */
[----:B0-----:R-:W-:Y:S02]  /*21840*/  @!P0 IMAD.MOV.U32 R2, RZ, RZ, R18 ;  /* 0x000000ffff028224 */ /* 0x001fe400078e0012 */
[----:B------:R-:W-:-:S05]  /*21850*/  @!P0 IMAD.MOV.U32 R3, RZ, RZ, R19 ;  /* 0x000000ffff038224 */ /* 0x000fca00078e0013 */
[----:B------:R4:W3:Y:S01]  /*21860*/  @!P0 LDG.E.U8 R12, desc[UR44][R2.64] ;  /* 0x0000002c020c8981 */ /* 0x0008e2000c1e1100 */
[----:B------:R-:W-:Y:S02]  /*21870*/  PRMT R11, RZ, 0x7610, R11 ;  /* 0x00007610ff0b7816 */ /* 0x000fe4000000000b */
[----:B------:R-:W-:Y:S01]  /*21880*/  PRMT R10, RZ, 0x7610, R10 ;  /* 0x00007610ff0a7816 */ /* 0x000fe2000000000a */
[----:B----4-:R-:W-:Y:S02]  /*21890*/  @!P0 IMAD.MOV.U32 R3, RZ, RZ, R17 ;  /* 0x000000ffff038224 */ /* 0x010fe400078e0011 */
[----:B------:R-:W-:-:S05]  /*218a0*/  @!P0 IMAD.MOV.U32 R2, RZ, RZ, R16 ;  /* 0x000000ffff028224 */ /* 0x000fca00078e0010 */
[----:B------:R2:W4:Y:S02]  /*218b0*/  @!P0 LDG.E.U8 R11, desc[UR44][R2.64] ;  /* 0x0000002c020b8981 */ /* 0x000524000c1e1100 */
[----:B--2---:R-:W-:Y:S02]  /*218c0*/  @!P0 IMAD.MOV.U32 R3, RZ, RZ, R15 ;  /* 0x000000ffff038224 */ /* 0x004fe400078e000f */
[----:B---3--:R-:W-:-:S05]  /*218d0*/  @!P0 IMAD.MOV.U32 R2, RZ, RZ, R14 ;  /* 0x000000ffff028224 */ /* 0x008fca00078e000e */
[----:B------:R-:W2:Y:S04]  /*218e0*/  @!P0 LDG.E.U8 R10, desc[UR44][R2.64] ;  /* 0x0000002c020a8981 */ /* 0x000ea8000c1e1100 */
[----:B------:R0:W-:Y:S04]  /*218f0*/  STL [R1+0x3f84], R13 ;  /* 0x003f840d01007387 */ /* 0x0001e80000100800 */
[----:B------:R-:W3:Y:S04]  /*21900*/  LDL R21, [R1+0x1a98] ;  /* 0x001a980001157983 */ /* 0x000ee80000100800 */
[----:B------:R-:W3:Y:S04]  /*21910*/  LDL R20, [R1+0x1ad0] ;  /* 0x001ad00001147983 */ /* 0x000ee80000100800 */
[----:B------:R1:W-:Y:S04]  /*21920*/  STL [R1+0x3f40], R12 ;  /* 0x003f400c01007387 */ /* 0x0003e80000100800 */
[----:B------:R-:W3:Y:S04]  /*21930*/  LDL R19, [R1+0x1aa0] ;  /* 0x001aa00001137983 */ /* 0x000ee80000100800 */
[----:B------:R-:W3:Y:S04]  /*21940*/  LDL R18, [R1+0x1aec] ;  /* 0x001aec0001127983 */ /* 0x000ee80000100800 */
[----:B------:R-:W3:Y:S04]  /*21950*/  LDL R17, [R1+0x1aa8] ;  /* 0x001aa80001117983 */ /* 0x000ee80000100800 */
[----:B------:R-:W3:Y:S04]  /*21960*/  LDL R16, [R1+0x1ae8] ;  /* 0x001ae80001107983 */ /* 0x000ee80000100800 */
[----:B----4-:R4:W-:Y:S04]  /*21970*/  STL [R1+0x3f44], R11 ;  /* 0x003f440b01007387 */ /* 0x0109e80000100800 */
[----:B------:R-:W3:Y:S04]  /*21980*/  LDL R15, [R1+0x1ab0] ;  /* 0x001ab000010f7983 */ /* 0x000ee80000100800 */
[----:B------:R-:W3:Y:S04]  /*21990*/  LDL R14, [R1+0x1ae4] ;  /* 0x001ae400010e7983 */ /* 0x000ee80000100800 */
[----:B0-----:R-:W3:Y:S04]  /*219a0*/  LDL R13, [R1+0x1ab8] ;  /* 0x001ab800010d7983 */ /* 0x001ee80000100800 */
[----:B-1----:R-:W3:Y:S04]  /*219b0*/  LDL R12, [R1+0x1ae0] ;  /* 0x001ae000010c7983 */ /* 0x002ee80000100800 */
[----:B--2---:R0:W-:Y:S04]  /*219c0*/  STL [R1+0x3f88], R10 ;  /* 0x003f880a01007387 */ /* 0x0041e80000100800 */
[----:B----4-:R-:W2:Y:S04]  /*219d0*/  LDL R11, [R1+0x1ac0] ;  /* 0x001ac000010b7983 */ /* 0x010ea80000100800 */
[----:B0-----:R-:W4:Y:S01]  /*219e0*/  LDL R10, [R1+0x1adc] ;  /* 0x001adc00010a7983 */ /* 0x001f220000100800 */
[----:B------:R-:W-:Y:S01]  /*219f0*/  PRMT R9, RZ, 0x7610, R9 ;  /* 0x00007610ff097816 */ /* 0x000fe20000000009 */
[----:B---3--:R-:W-:-:S02]  /*21a00*/  @!P0 IMAD.MOV.U32 R2, RZ, RZ, R20 ;  /* 0x000000ffff028224 */ /* 0x008fc400078e0014 */
[----:B------:R-:W-:Y:S01]  /*21a10*/  @!P0 IMAD.MOV.U32 R3, RZ, RZ, R21 ;  /* 0x000000ffff038224 */ /* 0x000fe200078e0015 */
[----:B------:R-:W-:-:S04]  /*21a20*/  PRMT R8, RZ, 0x7610, R8 ;  /* 0x00007610ff087816 */ /* 0x000fc80000000008 */
[----:B------:R0:W3:Y:S01]  /*21a30*/  @!P0 LDG.E.U8 R9, desc[UR44][R2.64] ;  /* 0x0000002c02098981 */ /* 0x0000e2000c1e1100 */
[----:B------:R-:W-:Y:S01]  /*21a40*/  PRMT R7, RZ, 0x7610, R7 ;  /* 0x00007610ff077816 */ /* 0x000fe20000000007 */
[----:B0-----:R-:W-:Y:S02]  /*21a50*/  @!P0 IMAD.MOV.U32 R2, RZ, RZ, R18 ;  /* 0x000000ffff028224 */ /* 0x001fe400078e0012 */
[----:B------:R-:W-:-:S05]  /*21a60*/  @!P0 IMAD.MOV.U32 R3, RZ, RZ, R19 ;  /* 0x000000ffff038224 */ /* 0x000fca00078e0013 */
[----:B------:R0:W3:Y:S01]  /*21a70*/  @!P0 LDG.E.U8 R8, desc[UR44][R2.64] ;  /* 0x0000002c02088981 */ /* 0x0000e2000c1e1100 */
[----:B------:R-:W-:Y:S01]  /*21a80*/  PRMT R6, RZ, 0x7610, R6 ;  /* 0x00007610ff067816 */ /* 0x000fe20000000006 */
[----:B0-----:R-:W-:Y:S02]  /*21a90*/  @!P0 IMAD.MOV.U32 R2, RZ, RZ, R16 ;  /* 0x000000ffff028224 */ /* 0x001fe400078e0010 */
[----:B------:R-:W-:-:S05]  /*21aa0*/  @!P0 IMAD.MOV.U32 R3, RZ, RZ, R17 ;  /* 0x000000ffff038224 */ /* 0x000fca00078e0011 */
[----:B------:R0:W3:Y:S01]  /*21ab0*/  @!P0 LDG.E.U8 R7, desc[UR44][R2.64] ;  /* 0x0000002c02078981 */ /* 0x0000e2000c1e1100 */
[----:B------:R-:W-:Y:S02]  /*21ac0*/  PRMT R5, RZ, 0x7610, R5 ;  /* 0x00007610ff057816 */ /* 0x000fe40000000005 */
[----:B------:R-:W-:Y:S01]  /*21ad0*/  PRMT R4, RZ, 0x7610, R4 ;  /* 0x00007610ff047816 */ /* 0x000fe20000000004 */
[----:B0-----:R-:W-:Y:S02]  /*21ae0*/  @!P0 IMAD.MOV.U32 R3, RZ, RZ, R15 ;  /* 0x000000ffff038224 */ /* 0x001fe400078e000f */
[----:B------:R-:W-:-:S05]  /*21af0*/  @!P0 IMAD.MOV.U32 R2, RZ, RZ, R14 ;  /* 0x000000ffff028224 */ /* 0x000fca00078e000e */
[----:B------:R0:W3:Y:S02]  /*21b00*/  @!P0 LDG.E.U8 R6, desc[UR44][R2.64] ;  /* 0x0000002c02068981 */ /* 0x0000e4000c1e1100 */
[----:B0-----:R-:W-:Y:S02]  /*21b10*/  @!P0 IMAD.MOV.U32 R2, RZ, RZ, R12 ;  /* 0x000000ffff028224 */ /* 0x001fe400078e000c */
[----:B------:R-:W-:-:S05]  /*21b20*/  @!P0 IMAD.MOV.U32 R3, RZ, RZ, R13 ;  /* 0x000000ffff038224 */ /* 0x000fca00078e000d */
[----:B------:R2:W3:Y:S02]  /*21b30*/  @!P0 LDG.E.U8 R5, desc[UR44][R2.64] ;  /* 0x0000002c02058981 */ /* 0x0004e4000c1e1100 */
[----:B--2---:R-:W-:Y:S02]  /*21b40*/  @!P0 IMAD.MOV.U32 R3, RZ, RZ, R11 ;  /* 0x000000ffff038224 */ /* 0x004fe400078e000b */
[----:B----4-:R-:W-:-:S05]  /*21b50*/  @!P0 IMAD.MOV.U32 R2, RZ, RZ, R10 ;  /* 0x000000ffff028224 */ /* 0x010fca00078e000a */
[----:B------:R0:W2:Y:S04]  /*21b60*/  @!P0 LDG.E.U8 R4, desc[UR44][R2.64] ;  /* 0x0000002c02048981 */ /* 0x0000a8000c1e1100 */
[----:B0-----:R-:W0:Y:S04]  /*21b70*/  LDS.U8 R3, [R0+UR8] ;  /* 0x0000000800037984 */ /* 0x001e280008000000 */
[----:B------:R-:W1:Y:S04]  /*21b80*/  LDS.U8 R2, [R0+UR8+0x108] ;  /* 0x0001080800027984 */ /* 0x000e680008000000 */
[----:B---3--:R-:W-:Y:S04]  /*21b90*/  STL [R1+0x3f8c], R9 ;  /* 0x003f8c0901007387 */ /* 0x008fe80000100800 */
[----:B------:R-:W-:Y:S04]  /*21ba0*/  STL [R1+0x3f48], R8 ;  /* 0x003f480801007387 */ /* 0x000fe80000100800 */
[----:B------:R-:W-:Y:S04]  /*21bb0*/  STL [R1+0x3f4c], R7 ;  /* 0x003f4c0701007387 */ /* 0x000fe80000100800 */
[----:B------:R-:W-:Y:S04]  /*21bc0*/  STL [R1+0x3f90], R6 ;  /* 0x003f900601007387 */ /* 0x000fe80000100800 */
[----:B------:R-:W-:Y:S04]  /*21bd0*/  STL [R1+0x3f94], R5 ;  /* 0x003f940501007387 */ /* 0x000fe80000100800 */
[----:B--2---:R-:W-:Y:S04]  /*21be0*/  STL [R1+0x3f50], R4 ;  /* 0x003f500401007387 */ /* 0x004fe80000100800 */
[----:B0-----:R-:W-:Y:S04]  /*21bf0*/  STL [R1+0x3f54], R3 ;  /* 0x003f540301007387 */ /* 0x001fe80000100800 */
[----:B-1----:R-:W-:Y:S04]  /*21c00*/  STL [R1+0x3f58], R2 ;  /* 0x003f580201007387 */ /* 0x002fe80000100800 */
[----:B------:R-:W0:Y:S04]  /*21c10*/  LDS.U8 R2, [R0+UR8+0x210] ;  /* 0x0002100800027984 */ /* 0x000e280008000000 */
[----:B------:R-:W1:Y:S04]  /*21c20*/  LDS.U8 R4, [R0+UR8+0x318] ;  /* 0x0003180800047984 */ /* 0x000e680008000000 */
[----:B------:R-:W2:Y:S04]  /*21c30*/  LDS.U8 R3, [R0+UR8+0x8] ;  /* 0x0000080800037984 */ /* 0x000ea80008000000 */
[----:B0-----:R-:W-:Y:S04]  /*21c40*/  STL [R1+0x1bb8], R2 ;  /* 0x001bb80201007387 */ /* 0x001fe80000100800 */
[----:B------:R-:W0:Y:S04]  /*21c50*/  LDS.U8 R2, [R0+UR8+0x100] ;  /* 0x0001000800027984 */ /* 0x000e280008000000 */
[----:B-1----:R-:W-:Y:S04]  /*21c60*/  STL [R1+0x1bb4], R4 ;  /* 0x001bb40401007387 */ /* 0x002fe80000100800 */
[----:B------:R-:W1:Y:S04]  /*21c70*/  LDS.U8 R4, [R0+UR8+0x218] ;  /* 0x0002180800047984 */ /* 0x000e680008000000 */
[----:B--2---:R-:W-:Y:S04]  /*21c80*/  STL [R1+0x11b8], R3 ;  /* 0x0011b80301007387 */ /* 0x004fe80000100800 */
        /* <DEDUP_REMOVED lines=109> */
[----:B0-----:R0:W-:Y:S04]  /*22360*/  STL [R1+0x1ce4], R2 ;  /* 0x001ce40201007387 */ /* 0x0011e80000100800 */
[----:B-1----:R-:W-:Y:S04]  /*22370*/  STL [R1+0x1310], R4 ;  /* 0x0013100401007387 */ /* 0x002fe80000100800 */
[----:B------:R-:W1:Y:S04]  /*22380*/  LDS.U8 R4, [R0+UR8+0x1288] ;  /* 0x0012880800047984 */ /* 0x000e680008000000 */
[----:B--2---:R-:W-:Y:S04]  /*22390*/  STL [R1+0x130c], R3 ;  /* 0x00130c0301007387 */ /* 0x004fe80000100800 */
[----:B------:R-:W2:Y:S04]  /*223a0*/  LDS.U8 R3, [R0+UR8+0x1380] ;  /* 0x0013800800037984 */ /* 0x000ea80008000000 */
[----:B------:R-:W-:Y:S01]  /*223b0*/  STL [R1+0x23b4], R0 ;  /* 0x0023b40001007387 */ /* 0x000fe20000100800 */
[----:B0-----:R-:W-:-:S05]  /*223c0*/  LOP3.LUT R2, R0, 0x20, RZ, 0x3c, !PT ;  /* 0x0000002000027812 */ /* 0x001fca00078e3cff */
[----:B------:R-:W0:Y:S04]  /*223d0*/  LDS.U8 R0, [R2+UR8] ;  /* 0x0000000802007984 */ /* 0x000e280008000000 */
[----:B-1----:R-:W-:Y:S04]  /*223e0*/  STL [R1+0x1cf0], R4 ;  /* 0x001cf00401007387 */ /* 0x002fe80000100800 */
[----:B--2---:R-:W-:Y:S04]  /*223f0*/  STL [R1+0x1cec], R3 ;  /* 0x001cec0301007387 */ /* 0x004fe80000100800 */
        /* <DEDUP_REMOVED lines=113> */
[----:B--2---:R-:W-:Y:S04]  /*22b10*/  STL [R1+0x1b28], R3 ;  /* 0x001b280301007387 */ /* 0x004fe80000100800 */
[----:B------:R-:W1:Y:S04]  /*22b20*/  LDS.U8 R4, [R2+UR8+0x1280] ;  /* 0x0012800802047984 */ /* 0x000e680008000000 */
[----:B------:R-:W2:Y:S04]  /*22b30*/  LDS.U8 R3, [R2+UR8+0x1388] ;  /* 0x0013880802037984 */ /* 0x000ea80008000000 */
[----:B0-----:R-:W-:Y:S04]  /*22b40*/  STL [R1+0x1b24], R0 ;  /* 0x001b240001007387 */ /* 0x001fe80000100800 */
[----:B------:R-:W0:Y:S01]  /*22b50*/  LDS.U8 R0, [R2+UR8+0x1098] ;  /* 0x0010980802007984 */ /* 0x000e220008000000 */
[----:B------:R-:W3:Y:S03]  /*22b60*/  S2R R29, SR_TID.X ;  /* 0x00000000001d7919 */ /* 0x000ee60000002100 */
[----:B-1----:R-:W-:Y:S04]  /*22b70*/  STL [R1+0x1d28], R4 ;  /* 0x001d280401007387 */ /* 0x002fe80000100800 */
[----:B--2---:R3:W-:Y:S04]  /*22b80*/  STL [R1+0x1d24], R3 ;  /* 0x001d240301007387 */ /* 0x0047e80000100800 */
[----:B0-----:R-:W-:Y:S04]  /*22b90*/  STL [R1+0x1b30], R0 ;  /* 0x001b300001007387 */ /* 0x001fe80000100800 */
[----:B------:R-:W0:Y:S01]  /*22ba0*/  LDS.U8 R0, [R2+UR8+0x1190] ;  /* 0x0011900802007984 */ /* 0x000e220008000000 */
[----:B---3--:R-:W-:-:S02]  /*22bb0*/  LOP3.LUT R3, R29, 0x3, RZ, 0xc0, !PT ;  /* 0x000000031d037812 */ /* 0x008fc400078ec0ff */
[----:B------:R-:W-:-:S03]  /*22bc0*/  SHF.R.U32.HI R4, RZ, 0x2, R29 ;  /* 0x00000002ff047819 */ /* 0x000fc6000001161d */
[----:B------:R-:W-:Y:S01]  /*22bd0*/  IMAD R3, R3, 0x420, RZ ;  /* 0x0000042003037824 */ /* 0x000fe200078e02ff */
[----:B------:R-:W-:-:S04]  /*22be0*/  SGXT.U32 R4, R4, 0x3 ;  /* 0x000000030404781a */ /* 0x000fc80000000000 */
[----:B------:R-:W-:Y:S02]  /*22bf0*/  LOP3.LUT R3, R3, R4, RZ, 0xfc, !PT ;  /* 0x0000000403037212 */ /* 0x000fe400078efcff */
[----:B------:R-:W1:Y:S04]  /*22c00*/  LDS.U8 R4, [R2+UR8+0x1288] ;  /* 0x0012880802047984 */ /* 0x000e680008000000 */
[----:B------:R-:W2:Y:S01]  /*22c10*/  LDS.U8 R2, [R2+UR8+0x1380] ;  /* 0x0013800802027984 */ /* 0x000ea20008000000 */
[----:B------:R-:W-:Y:S01]  /*22c20*/  LOP3.LUT R3, R3, 0x40, RZ, 0x3c, !PT ;  /* 0x0000004003037812 */ /* 0x000fe200078e3cff */
[----:B------:R-:W3:Y:S04]  /*22c30*/  S2R R18, SR_TID.X ;  /* 0x0000000000127919 */ /* 0x000ee80000002100 */
[----:B------:R-:W-:Y:S04]  /*22c40*/  LDS.U8 R5, [R3+UR8+0x1190] ;  /* 0x0011900803057984 */ /* 0x000fe80008000000 */
[----:B0-----:R-:W-:Y:S04]  /*22c50*/  STL [R1+0x1b2c], R0 ;  /* 0x001b2c0001007387 */ /* 0x001fe80000100800 */
[----:B------:R-:W0:Y:S04]  /*22c60*/  LDS.U8 R0, [R3+UR8] ;  /* 0x0000000803007984 */ /* 0x000e280008000000 */
        /* <DEDUP_REMOVED lines=119> */
[----:B------:R-:W0:Y:S04]  /*233e0*/  LDS.U8 R0, [R3+UR8+0x1098] ;  /* 0x0010980803007984 */ /* 0x000e280008000000 */
[----:B-1----:R3:W-:Y:S04]  /*233f0*/  STL [R1+0x1d68], R2 ;  /* 0x001d680201007387 */ /* 0x0027e80000100800 */
[----:B--2---:R-:W-:Y:S04]  /*23400*/  STL [R1+0x1d64], R4 ;  /* 0x001d640401007387 */ /* 0x004fe80000100800 */
[----:B------:R-:W-:Y:S01]  /*23410*/  LDS.U8 R4, [R3+UR8+0x1380] ;  /* 0x0013800803047984 */ /* 0x000fe20008000000 */
[----:B---3--:R-:W-:-:S04]  /*23420*/  SHF.R.U32.HI R2, RZ, 0x2, R18 ;  /* 0x00000002ff027819 */ /* 0x008fc80000011612 */
[----:B------:R-:W-:Y:S01]  /*23430*/  SGXT.U32 R2, R2, 0x3 ;  /* 0x000000030202781a */ /* 0x000fe20000000000 */
[----:B0-----:R0:W-:Y:S02]  /*23440*/  STL [R1+0x1b70], R0 ;  /* 0x001b700001007387 */ /* 0x0011e40000100800 */
[----:B0-----:R-:W-:-:S05]  /*23450*/  LOP3.LUT R0, R18, 0x3, RZ, 0xc0, !PT ;  /* 0x0000000312007812 */ /* 0x001fca00078ec0ff */
[----:B------:R-:W-:-:S05]  /*23460*/  IMAD R0, R0, 0x420, RZ ;  /* 0x0000042000007824 */ /* 0x000fca00078e02ff */
[----:B------:R-:W-:Y:S02]  /*23470*/  LOP3.LUT R0, R0, R2, RZ, 0xfc, !PT ;  /* 0x0000000200007212 */ /* 0x000fe400078efcff */
[----:B------:R-:W0:Y:S02]  /*23480*/  LDS.U8 R2, [R3+UR8+0x1288] ;  /* 0x0012880803027984 */ /* 0x000e240008000000 */
[----:B------:R-:W-:Y:S02]  /*23490*/  LOP3.LUT R0, R0, 0x60, RZ, 0x3c, !PT ;  /* 0x0000006000007812 */ /* 0x000fe400078e3cff */
[----:B------:R-:W-:Y:S04]  /*234a0*/  STL [R1+0x1b6c], R5 ;  /* 0x001b6c0501007387 */ /* 0x000fe80000100800 */
[----:B------:R-:W1:Y:S04]  /*234b0*/  LDS.U8 R3, [R0+UR8] ;  /* 0x0000000800037984 */ /* 0x000e680008000000 */
[----:B0-----:R-:W-:Y:S04]  /*234c0*/  STL [R1+0x1d70], R2 ;  /* 0x001d700201007387 */ /* 0x001fe80000100800 */
[----:B------:R-:W0:Y:S04]  /*234d0*/  LDS.U8 R2, [R0+UR8+0x108] ;  /* 0x0001080800027984 */ /* 0x000e280008000000 */
[----:B------:R-:W-:Y:S04]  /*234e0*/  STL [R1+0x1d6c], R4 ;  /* 0x001d6c0401007387 */ /* 0x000fe80000100800 */
[----:B------:R-:W2:Y:S04]  /*234f0*/  LDS.U8 R4, [R0+UR8+0x210] ;  /* 0x0002100800047984 */ /* 0x000ea80008000000 */
[----:B-1----:R-:W-:Y:S04]  /*23500*/  STL [R1+0x1298], R3 ;  /* 0x0012980301007387 */ /* 0x002fe80000100800 */
[----:B------:R-:W1:Y:S04]  /*23510*/  LDS.U8 R3, [R0+UR8+0x318] ;  /* 0x0003180800037984 */ /* 0x000e680008000000 */
[----:B0-----:R-:W-:Y:S04]  /*23520*/  STL [R1+0x1294], R2 ;  /* 0x0012940201007387 */ /* 0x001fe80000100800 */
[----:B------:R-:W0:Y:S04]  /*23530*/  LDS.U8 R2, [R0+UR8+0x8] ;  /* 0x0000080800027984 */ /* 0x000e280008000000 */
[----:B--2---:R-:W-:Y:S04]  /*23540*/  STL [R1+0x1c78], R4 ;  /* 0x001c780401007387 */ /* 0x004fe80000100800 */
        /* <DEDUP_REMOVED lines=102> */
[----:B------:R-:W2:Y:S04]  /*23bb0*/  LDL.LU R9, [R1+0x11b0] ;  /* 0x0011b00001097983 */ /* 0x000ea80000300800 */
[----:B------:R-:W-:Y:S04]  /*23bc0*/  LDS.U8 R4, [R0+UR8+0x1198] ;  /* 0x0011980800047984 */ /* 0x000fe80008000000 */
[----:B-1----:R-:W-:Y:S04]  /*23bd0*/  STL [R1+0x1da0], R3 ;  /* 0x001da00301007387 */ /* 0x002fe80000100800 */
[----:B------:R-:W3:Y:S04]  /*23be0*/  LDL.LU R10, [R1+0x11ac] ;  /* 0x0011ac00010a7983 */ /* 0x000ee80000300800 */
[----:B------:R-:W-:Y:S04]  /*23bf0*/  LDS.U8 R3, [R0+UR8+0x1280] ;  /* 0x0012800800037984 */ /* 0x000fe80008000000 */
[----:B0-----:R-:W-:Y:S04]  /*23c00*/  STL [R1+0x1d9c], R2 ;  /* 0x001d9c0201007387 */ /* 0x001fe80000100800 */
[----:B------:R-:W0:Y:S04]  /*23c10*/  LDS.U8 R2, [R0+UR8+0x1090] ;  /* 0x0010900800027984 */ /* 0x000e280008000000 */
[----:B------:R-:W4:Y:S04]  /*23c20*/  LDL.LU R11, [R1+0x119c] ;  /* 0x00119c00010b7983 */ /* 0x000f280000300800 */
        /* <DEDUP_REMOVED lines=17> */
[----:B0-----:R-:W-:Y:S04]  /*23d40*/  STL [R1+0x1ba8], R2 ;  /* 0x001ba80201007387 */ /* 0x001fe80000100800 */
[----:B------:R-:W0:Y:S04]  /*23d50*/  LDS.U8 R2, [R0+UR8+0x1388] ;  /* 0x0013880800027984 */ /* 0x000e280008000000 */
[----:B------:R-:W-:Y:S04]  /*23d60*/  STL [R1+0x1ba4], R4 ;  /* 0x001ba40401007387 */ /* 0x000fe80000100800 */
[----:B------:R-:W1:Y:S04]  /*23d70*/  LDS.U8 R4, [R0+UR8+0x1098] ;  /* 0x0010980800047984 */ /* 0x000e680008000000 */
[----:B------:R-:W-:Y:S04]  /*23d80*/  STL [R1+0x1da8], R3 ;  /* 0x001da80301007387 */ /* 0x000fe80000100800 */
[----:B------:R-:W1:Y:S04]  /*23d90*/  LDS.U8 R3, [R0+UR8+0x1190] ;  /* 0x0011900800037984 */ /* 0x000e680008000000 */
[----:B0-----:R-:W-:Y:S04]  /*23da0*/  STL [R1+0x1da4], R2 ;  /* 0x001da40201007387 */ /* 0x001fe80000100800 */
[----:B------:R-:W0:Y:S04]  /*23db0*/  LDS.U8 R2, [R0+UR8+0x1288] ;  /* 0x0012880800027984 */ /* 0x000e280008000000 */
[----:B------:R-:W0:Y:S04]  /*23dc0*/  LDS.U8 R0, [R0+UR8+0x1380] ;  /* 0x0013800800007984 */ /* 0x000e280008000000 */
[----:B-1----:R-:W-:Y:S04]  /*23dd0*/  STL [R1+0x1bb0], R4 ;  /* 0x001bb00401007387 */ /* 0x002fe80000100800 */
[----:B------:R-:W-:Y:S01]  /*23de0*/  STL [R1+0x1bac], R3 ;  /* 0x001bac0301007387 */ /* 0x000fe20000100800 */
[----:B------:R-:W-:Y:S06]  /*23df0*/  BAR.SYNC.DEFER_BLOCKING 0x0 ;  /* 0x0000000000007b1d */ /* 0x000fec0000010000 */
[----:B0-----:R-:W-:Y:S04]  /*23e00*/  STL [R1+0x1db0], R2 ;  /* 0x001db00201007387 */ /* 0x001fe80000100800 */
[----:B------:R-:W-:Y:S04]  /*23e10*/  STL [R1+0x2528], R0 ;  /* 0x0025280001007387 */ /* 0x000fe80000100800 */
[----:B------:R-:W2:Y:S04]  /*23e20*/  LDL.LU R5, [R1+0x10f8] ;  /* 0x0010f80001057983 */ /* 0x000ea80000300800 */
[----:B--2---:R0:W-:Y:S04]  /*23e30*/  STL [R1+0x3f98], R5 ;  /* 0x003f980501007387 */ /* 0x0041e80000100800 */
[----:B0-----:R-:W2:Y:S04]  /*23e40*/  LDL.LU R5, [R1+0x10fc] ;  /* 0x0010fc0001057983 */ /* 0x001ea80000300800 */
[----:B--2---:R0:W-:Y:S04]  /*23e50*/  STL [R1+0x3f9c], R5 ;  /* 0x003f9c0501007387 */ /* 0x0041e80000100800 */
[----:B0-----:R-:W2:Y:S01]  /*23e60*/  LDL.LU R5, [R1+0x1108] ;  /* 0x0011080001057983 */ /* 0x001ea20000300800 */
[----:B------:R-:W-:-:S05]  /*23e70*/  LOP3.LUT R18, R18, 0x3f, RZ, 0xc0, !PT ;  /* 0x0000003f12127812 */ /* 0x000fca00078ec0ff */
[----:B------:R-:W-:Y:S04]  /*23e80*/  STS.U8 [R18+UR8], R9 ;  /* 0x0000000912007988 */ /* 0x000fe80008000008 */
[----:B---3--:R-:W-:Y:S04]  /*23e90*/  STS.U8 [R18+UR8+0x40], R10 ;  /* 0x0000400a12007988 */ /* 0x008fe80008000008 */
[----:B----4-:R-:W-:Y:S04]  /*23ea0*/  STS.U8 [R18+UR8+0x100], R11 ;  /* 0x0001000b12007988 */ /* 0x010fe80008000008 */
[----:B------:R-:W-:Y:S04]  /*23eb0*/  STS.U8 [R18+UR8+0x140], R12 ;  /* 0x0001400c12007988 */ /* 0x000fe80008000008 */
        /* <DEDUP_REMOVED lines=11> */
[----:B--2---:R0:W-:Y:S04]  /*23f70*/  STL [R1+0x3fa0], R5 ;  /* 0x003fa00501007387 */ /* 0x0041e80000100800 */
[----:B0-----:R-:W2:Y:S04]  /*23f80*/  LDL.LU R5, [R1+0x110c] ;  /* 0x00110c0001057983 */ /* 0x001ea80000300800 */
[----:B------:R-:W3:Y:S04]  /*23f90*/  LDL.LU R6, [R1+0x10ec] ;  /* 0x0010ec0001067983 */ /* 0x000ee80000300800 */
[----:B------:R-:W4:Y:S04]  /*23fa0*/  LDL.LU R9, [R1+0x10e8] ;  /* 0x0010e80001097983 */ /* 0x000f280000300800 */
[----:B------:R-:W3:Y:S04]  /*23fb0*/  LDL.LU R10, [R1+0x10dc] ;  /* 0x0010dc00010a7983 */ /* 0x000ee80000300800 */
[----:B------:R-:W3:Y:S04]  /*23fc0*/  LDL.LU R13, [R1+0x10d8] ;  /* 0x0010d800010d7983 */ /* 0x000ee80000300800 */
[----:B------:R-:W3:Y:S04]  /*23fd0*/  LDL.LU R14, [R1+0x10cc] ;  /* 0x0010cc00010e7983 */ /* 0x000ee80000300800 */
[----:B------:R0:W-:Y:S04]  /*23fe0*/  STS.U8 [R18+UR8+0x740], R25 ;  /* 0x0007401912007988 */ /* 0x0001e80008000008 */
[----:B------:R-:W3:Y:S04]  /*23ff0*/  LDL.LU R17, [R1+0x10c8] ;  /* 0x0010c80001117983 */ /* 0x000ee80000300800 */
[----:B------:R1:W-:Y:S04]  /*24000*/  STS.U8 [R18+UR8+0x800], R26 ;  /* 0x0008001a12007988 */ /* 0x0003e80008000008 */
[----:B------:R-:W3:Y:S04]  /*24010*/  LDL.LU R21, [R1+0x10bc] ;  /* 0x0010bc0001157983 */ /* 0x000ee80000300800 */
[----:B------:R-:W-:Y:S04]  /*24020*/  STS.U8 [R18+UR8+0x840], R27 ;  /* 0x0008401b12007988 */ /* 0x000fe80008000008 */
[----:B------:R-:W3:Y:S04]  /*24030*/  LDL.LU R22, [R1+0xac] ;  /* 0x0000ac0001167983 */ /* 0x000ee80000300800 */
[----:B------:R-:W-:Y:S04]  /*24040*/  STS.U8 [R18+UR8+0x900], R28 ;  /* 0x0009001c12007988 */ /* 0x000fe80008000008 */
[----:B------:R1:W-:Y:S04]  /*24050*/  STS.U8 [R18+UR8+0x940], R29 ;  /* 0x0009401d12007988 */ /* 0x0003e80008000008 */
[----:B0-----:R-:W3:Y:S04]  /*24060*/  LDL.LU R25, [R1+0xa0] ;  /* 0x0000a00001197983 */ /* 0x001ee80000300800 */
[----:B-1----:R-:W3:Y:S04]  /*24070*/  LDL.LU R26, [R1+0x8c] ;  /* 0x00008c00011a7983 */ /* 0x002ee80000300800 */
        /* <DEDUP_REMOVED lines=16> */
[----:B------:R-:W3:Y:S04]  /*24180*/  LDL.LU R28, [R1] ;  /* 0x00000000011c7983 */ /* 0x000ee80000300800 */
[----:B--2---:R0:W-:Y:S04]  /*24190*/  STS.U8 [R18+UR8+0xa00], R5 ;  /* 0x000a000512007988 */ /* 0x0041e80008000008 */
[----:B0-----:R-:W2:Y:S04]  /*241a0*/  LDL.LU R5, [R1+0x3fa0] ;  /* 0x003fa00001057983 */ /* 0x001ea80000300800 */
[----:B--2---:R0:W-:Y:S04]  /*241b0*/  STS.U8 [R18+UR8+0xa40], R5 ;  /* 0x000a400512007988 */ /* 0x0041e80008000008 */
[----:B0-----:R-:W2:Y:S04]  /*241c0*/  LDL.LU R5, [R1+0x3f9c] ;  /* 0x003f9c0001057983 */ /* 0x001ea80000300800 */
[----:B--2---:R0:W-:Y:S04]  /*241d0*/  STS.U8 [R18+UR8+0xb00], R5 ;  /* 0x000b000512007988 */ /* 0x0041e80008000008 */
[----:B0-----:R-:W2:Y:S04]  /*241e0*/  LDL.LU R5, [R1+0x3f98] ;  /* 0x003f980001057983 */ /* 0x001ea80000300800 */
[----:B--2---:R0:W-:Y:S04]  /*241f0*/  STS.U8 [R18+UR8+0xb40], R5 ;  /* 0x000b400512007988 */ /* 0x0041e80008000008 */
[----:B---3--:R1:W-:Y:S04]  /*24200*/  STS.U8 [R18+UR8+0xc00], R6 ;  /* 0x000c000612007988 */ /* 0x0083e80008000008 */
[----:B----4-:R2:W-:Y:S04]  /*24210*/  STS.U8 [R18+UR8+0xc40], R9 ;  /* 0x000c400912007988 */ /* 0x0105e80008000008 */
[----:B------:R3:W-:Y:S04]  /*24220*/  STS.U8 [R18+UR8+0xd00], R10 ;  /* 0x000d000a12007988 */ /* 0x0007e80008000008 */
[----:B------:R4:W-:Y:S04]  /*24230*/  STS.U8 [R18+UR8+0xd40], R13 ;  /* 0x000d400d12007988 */ /* 0x0009e80008000008 */
[----:B------:R2:W-:Y:S04]  /*24240*/  STS.U8 [R18+UR8+0xe00], R14 ;  /* 0x000e000e12007988 */ /* 0x0005e80008000008 */
[----:B0-----:R-:W4:Y:S04]  /*24250*/  LDL.LU R5, [R1+0x3f94] ;  /* 0x003f940001057983 */ /* 0x001f280000300800 */
[----:B-1----:R-:W4:Y:S04]  /*24260*/  LDL.LU R6, [R1+0x3f90] ;  /* 0x003f900001067983 */ /* 0x002f280000300800 */
[----:B--2---:R-:W2:Y:S04]  /*24270*/  LDL.LU R9, [R1+0x3f8c] ;  /* 0x003f8c0001097983 */ /* 0x004ea80000300800 */
[----:B---3--:R-:W3:Y:S04]  /*24280*/  LDL.LU R10, [R1+0x3f88] ;  /* 0x003f8800010a7983 */ /* 0x008ee80000300800 */
[----:B----4-:R-:W4:Y:S04]  /*24290*/  LDL.LU R13, [R1+0x3f84] ;  /* 0x003f8400010d7983 */ /* 0x010f280000300800 */
[----:B------:R-:W2:Y:S04]  /*242a0*/  LDL.LU R14, [R1+0x3f80] ;  /* 0x003f8000010e7983 */ /* 0x000ea80000300800 */
[----:B------:R0:W-:Y:S04]  /*242b0*/  STS.U8 [R18+UR8+0xe40], R17 ;  /* 0x000e401112007988 */ /* 0x0001e80008000008 */
[----:B------:R1:W-:Y:S04]  /*242c0*/  STS.U8 [R18+UR8+0xf00], R21 ;  /* 0x000f001512007988 */ /* 0x0003e80008000008 */
[----:B------:R0:W-:Y:S04]  /*242d0*/  STS.U8 [R18+UR8+0xf40], R22 ;  /* 0x000f401612007988 */ /* 0x0001e80008000008 */
[----:B------:R0:W-:Y:S04]  /*242e0*/  STS.U8 [R18+UR8+0x1000], R25 ;  /* 0x0010001912007988 */ /* 0x0001e80008000008 */
[----:B------:R1:W-:Y:S04]  /*242f0*/  STS.U8 [R18+UR8+0x1040], R26 ;  /* 0x0010401a12007988 */ /* 0x0003e80008000008 */
[----:B------:R1:W-:Y:S04]  /*24300*/  STS.U8 [R18+UR8+0x1100], R29 ;  /* 0x0011001d12007988 */ /* 0x0003e80008000008 */
[----:B0-----:R-:W2:Y:S04]  /*24310*/  LDL.LU R17, [R1+0x3f7c] ;  /* 0x003f7c0001117983 */ /* 0x001ea80000300800 */
[----:B-1----:R-:W2:Y:S04]  /*24320*/  LDL.LU R21, [R1+0x3f78] ;  /* 0x003f780001157983 */ /* 0x002ea80000300800 */
[----:B------:R-:W2:Y:S04]  /*24330*/  LDL.LU R22, [R1+0x3f74] ;  /* 0x003f740001167983 */ /* 0x000ea80000300800 */
[----:B------:R-:W2:Y:S04]  /*24340*/  LDL.LU R25, [R1+0x3f70] ;  /* 0x003f700001197983 */ /* 0x000ea80000300800 */
[----:B------:R-:W2:Y:S04]  /*24350*/  LDL.LU R26, [R1+0x3f6c] ;  /* 0x003f6c00011a7983 */ /* 0x000ea80000300800 */
[----:B------:R-:W2:Y:S04]  /*24360*/  LDL.LU R29, [R1+0x3f68] ;  /* 0x003f6800011d7983 */ /* 0x000ea80000300800 */
[----:B------:R0:W-:Y:S04]  /*24370*/  STS.U8 [R18+UR8+0x1140], R0 ;  /* 0x0011400012007988 */ /* 0x0001e80008000008 */
[----:B------:R1:W-:Y:S04]  /*24380*/  STS.U8 [R18+UR8+0x1200], R2 ;  /* 0x0012000212007988 */ /* 0x0003e80008000008 */
[----:B------:R0:W-:Y:S04]  /*24390*/  STS.U8 [R18+UR8+0x1240], R3 ;  /* 0x0012400312007988 */ /* 0x0001e80008000008 */
[----:B------:R0:W-:Y:S04]  /*243a0*/  STS.U8 [R18+UR8+0x1300], R4 ;  /* 0x0013000412007988 */ /* 0x0001e80008000008 */
[----:B------:R0:W-:Y:S04]  /*243b0*/  STS.U8 [R18+UR8+0x1340], R7 ;  /* 0x0013400712007988 */ /* 0x0001e80008000008 */
[----:B------:R1:W-:Y:S04]  /*243c0*/  STS.U8 [R18+UR8+0x1400], R8 ;  /* 0x0014000812007988 */ /* 0x0003e80008000008 */
[----:B------:R1:W-:Y:S04]  /*243d0*/  STS.U8 [R18+UR8+0x1440], R11 ;  /* 0x0014400b12007988 */ /* 0x0003e80008000008 */
[----:B0-----:R-:W3:Y:S04]  /*243e0*/  LDL.LU R0, [R1+0x1190] ;  /* 0x0011900001007983 */ /* 0x001ee80000300800 */
[----:B-1----:R-:W3:Y:S04]  /*243f0*/  LDL.LU R2, [R1+0x1184] ;  /* 0x0011840001027983 */ /* 0x002ee80000300800 */
[----:B------:R-:W3:Y:S04]  /*24400*/  LDL.LU R3, [R1+0x1180] ;  /* 0x0011800001037983 */ /* 0x000ee80000300800 */
[----:B------:R-:W3:Y:S04]  /*24410*/  LDL.LU R4, [R1+0x1174] ;  /* 0x0011740001047983 */ /* 0x000ee80000300800 */
[----:B------:R-:W3:Y:S04]  /*24420*/  LDL.LU R7, [R1+0x1170] ;  /* 0x0011700001077983 */ /* 0x000ee80000300800 */
[----:B------:R0:W-:Y:S04]  /*24430*/  STS.U8 [R18+UR8+0x1500], R12 ;  /* 0x0015000c12007988 */ /* 0x0001e80008000008 */
[----:B------:R-:W3:Y:S04]  /*24440*/  LDL.LU R8, [R1+0x1164] ;  /* 0x0011640001087983 */ /* 0x000ee80000300800 */
[----:B------:R1:W-:Y:S04]  /*24450*/  STS.U8 [R18+UR8+0x1540], R15 ;  /* 0x0015400f12007988 */ /* 0x0003e80008000008 */
[----:B------:R-:W3:Y:S04]  /*24460*/  LDL.LU R11, [R1+0x1160] ;  /* 0x00116000010b7983 */ /* 0x000ee80000300800 */
[----:B------:R0:W-:Y:S04]  /*24470*/  STS.U8 [R18+UR8+0x1600], R16 ;  /* 0x0016001012007988 */ /* 0x0001e80008000008 */
[----:B------:R0:W-:Y:S04]  /*24480*/  STS.U8 [R18+UR8+0x1640], R19 ;  /* 0x0016401312007988 */ /* 0x0001e80008000008 */
[----:B------:R1:W-:Y:S04]  /*24490*/  STS.U8 [R18+UR8+0x1700], R20 ;  /* 0x0017001412007988 */ /* 0x0003e80008000008 */
[----:B------:R1:W-:Y:S04]  /*244a0*/  STS.U8 [R18+UR8+0x1740], R23 ;  /* 0x0017401712007988 */ /* 0x0003e80008000008 */
[----:B0-----:R-:W3:Y:S04]  /*244b0*/  LDL.LU R12, [R1+0x1154] ;  /* 0x00115400010c7983 */ /* 0x001ee80000300800 */
[----:B-1----:R-:W3:Y:S04]  /*244c0*/  LDL.LU R15, [R1+0x1150] ;  /* 0x00115000010f7983 */ /* 0x002ee80000300800 */
[----:B------:R0:W-:Y:S04]  /*244d0*/  STS.U8 [R18+UR8+0x1800], R24 ;  /* 0x0018001812007988 */ /* 0x0001e80008000008 */
[----:B------:R-:W3:Y:S04]  /*244e0*/  LDL.LU R16, [R1+0x1144] ;  /* 0x0011440001107983 */ /* 0x000ee80000300800 */
[----:B------:R-:W3:Y:S04]  /*244f0*/  LDL.LU R19, [R1+0x1140] ;  /* 0x0011400001137983 */ /* 0x000ee80000300800 */
[----:B------:R-:W3:Y:S04]  /*24500*/  LDL.LU R20, [R1+0x1134] ;  /* 0x0011340001147983 */ /* 0x000ee80000300800 */
[----:B------:R1:W-:Y:S04]  /*24510*/  STS.U8 [R18+UR8+0x1840], R27 ;  /* 0x0018401b12007988 */ /* 0x0003e80008000008 */
[----:B------:R-:W3:Y:S04]  /*24520*/  LDL.LU R23, [R1+0x1130] ;  /* 0x0011300001177983 */ /* 0x000ee80000300800 */
[----:B------:R1:W-:Y:S04]  /*24530*/  STS.U8 [R18+UR8+0x1900], R28 ;  /* 0x0019001c12007988 */ /* 0x0003e80008000008 */
[----:B0-----:R-:W3:Y:S04]  /*24540*/  LDL.LU R24, [R1+0x1124] ;  /* 0x0011240001187983 */ /* 0x001ee80000300800 */
[----:B-1----:R-:W3:Y:S04]  /*24550*/  LDL.LU R27, [R1+0x1120] ;  /* 0x00112000011b7983 */ /* 0x002ee80000300800 */
[----:B------:R-:W3:Y:S04]  /*24560*/  LDL.LU R28, [R1+0x1114] ;  /* 0x00111400011c7983 */ /* 0x000ee80000300800 */
[----:B--2---:R-:W-:Y:S04]  /*24570*/  STS.U8 [R18+UR8+0x1940], R29 ;  /* 0x0019401d12007988 */ /* 0x004fe80008000008 */
[----:B------:R0:W-:Y:S04]  /*24580*/  STS.U8 [R18+UR8+0x1a00], R26 ;  /* 0x001a001a12007988 */ /* 0x0001e80008000008 */
[----:B------:R1:W-:Y:S04]  /*24590*/  STS.U8 [R18+UR8+0x1a40], R25 ;  /* 0x001a401912007988 */ /* 0x0003e80008000008 */
[----:B------:R2:W-:Y:S04]  /*245a0*/  STS.U8 [R18+UR8+0x1b00], R22 ;  /* 0x001b001612007988 */ /* 0x0005e80008000008 */
[----:B------:R2:W-:Y:S04]  /*245b0*/  STS.U8 [R18+UR8+0x1b40], R21 ;  /* 0x001b401512007988 */ /* 0x0005e80008000008 */
[----:B0-----:R-:W3:Y:S04]  /*245c0*/  LDL.LU R26, [R1+0x1194] ;  /* 0x00119400011a7983 */ /* 0x001ee80000300800 */
[----:B-1----:R-:W3:Y:S04]  /*245d0*/  LDL.LU R25, [R1+0x11a0] ;  /* 0x0011a00001197983 */ /* 0x002ee80000300800 */
[----:B--2---:R-:W2:Y:S04]  /*245e0*/  LDL.LU R22, [R1+0x11a4] ;  /* 0x0011a40001167983 */ /* 0x004ea80000300800 */
[----:B------:R-:W2:Y:S01]  /*245f0*/  LDL.LU R18, [R1+0x3f64] ;  /* 0x003f640001127983 */ /* 0x000ea20000300800 */
[----:B------:R-:W0:Y:S02]  /*24600*/  S2R R29, SR_TID.X ;  /* 0x00000000001d7919 */ /* 0x000e240000002100 */
[----:B0-----:R-:W-:-:S04]  /*24610*/  LOP3.LUT R21, R29, 0x3f, RZ, 0xc0, !PT ;  /* 0x0000003f1d157812 */ /* 0x001fc800078ec0ff */
[----:B------:R-:W-:Y:S01]  /*24620*/  LOP3.LUT R29, R21, 0x10, RZ, 0x3c, !PT ;  /* 0x00000010151d7812 */ /* 0x000fe200078e3cff */
[----:B--2---:R-:W-:Y:S04]  /*24630*/  STS.U8 [R21+UR8+0x1c00], R18 ;  /* 0x001c001215007988 */ /* 0x004fe80008000008 */
[----:B------:R-:W-:Y:S04]  /*24640*/  STS.U8 [R21+UR8+0x1c40], R17 ;  /* 0x001c401115007988 */ /* 0x000fe80008000008 */
[----:B------:R-:W-:Y:S04]  /*24650*/  STS.U8 [R21+UR8+0x1d00], R14 ;  /* 0x001d000e15007988 */ /* 0x000fe80008000008 */
[----:B----4-:R-:W-:Y:S04]  /*24660*/  STS.U8 [R21+UR8+0x1d40], R13 ;  /* 0x001d400d15007988 */ /* 0x010fe80008000008 */
[----:B---3--:R-:W-:Y:S04]  /*24670*/  STS.U8 [R21+UR8+0x1e00], R10 ;  /* 0x001e000a15007988 */ /* 0x008fe80008000008 */
[----:B------:R-:W-:Y:S04]  /*24680*/  STS.U8 [R21+UR8+0x1e40], R9 ;  /* 0x001e400915007988 */ /* 0x000fe80008000008 */
[----:B------:R-:W-:Y:S04]  /*24690*/  STS.U8 [R21+UR8+0x1f00], R6 ;  /* 0x001f000615007988 */ /* 0x000fe80008000008 */
[----:B------:R-:W-:Y:S04]  /*246a0*/  STS.U8 [R21+UR8+0x1f40], R5 ;  /* 0x001f400515007988 */ /* 0x000fe80008000008 */
[----:B------:R-:W-:Y:S04]  /*246b0*/  STS.U8 [R29+UR8+0x80], R22 ;  /* 0x000080161d007988 */ /* 0x000fe80008000008 */
[----:B------:R-:W-:Y:S04]  /*246c0*/  STS.U8 [R29+UR8+0xc0], R25 ;  /* 0x0000c0191d007988 */ /* 0x000fe80008000008 */
[----:B------:R0:W-:Y:S04]  /*246d0*/  STS.U8 [R29+UR8+0x180], R26 ;  /* 0x0001801a1d007988 */ /* 0x0001e80008000008 */
[----:B------:R-:W-:Y:S04]  /*246e0*/  STS.U8 [R29+UR8+0x1c0], R0 ;  /* 0x0001c0001d007988 */ /* 0x000fe80008000008 */
[----:B------:R1:W-:Y:S04]  /*246f0*/  STS.U8 [R29+UR8+0x280], R2 ;  /* 0x000280021d007988 */ /* 0x0003e80008000008 */
[----:B0-----:R-:W2:Y:S04]  /*24700*/  LDL.LU R26, [R1+0x1110] ;  /* 0x00111000011a7983 */ /* 0x001ea80000300800 */
[----:B-1----:R-:W3:Y:S04]  /*24710*/  LDL.LU R2, [R1+0x10f4] ;  /* 0x0010f40001027983 */ /* 0x002ee80000300800 */
[----:B---3--:R0:W-:Y:S04]  /*24720*/  STL [R1+0x3f5c], R2 ;  /* 0x003f5c0201007387 */ /* 0x0081e80000100800 */
[----:B0-----:R-:W3:Y:S04]  /*24730*/  LDL.LU R2, [R1+0x1100] ;  /* 0x0011000001027983 */ /* 0x001ee80000300800 */
        /* <DEDUP_REMOVED lines=13> */
[----:B---3--:R0:W-:Y:S04]  /*24810*/  STL [R1+0x3f60], R2 ;  /* 0x003f600201007387 */ /* 0x0081e80000100800 */
[----:B0-----:R-:W3:Y:S04]  /*24820*/  LDL.LU R2, [R1+0x1104] ;  /* 0x0011040001027983 */ /* 0x001ee80000300800 */
        /* <DEDUP_REMOVED lines=12> */
[----:B------:R0:W-:Y:S04]  /*248f0*/  STS.U8 [R29+UR8+0x980], R28 ;  /* 0x0009801c1d007988 */ /* 0x0001e80008000008 */
[----:B------:R-:W4:Y:S04]  /*24900*/  LDL.LU R27, [R1+0x74] ;  /* 0x00007400011b7983 */ /* 0x000f280000300800 */
[----:B0-----:R-:W4:Y:S04]  /*24910*/  LDL.LU R28, [R1+0x68] ;  /* 0x00006800011c7983 */ /* 0x001f280000300800 */
        /* <DEDUP_REMOVED lines=11> */
[----:B--2---:R0:W-:Y:S04]  /*249d0*/  STS.U8 [R29+UR8+0x9c0], R26 ;  /* 0x0009c01a1d007988 */ /* 0x0041e80008000008 */
[----:B------:R-:W2:Y:S04]  /*249e0*/  LDL.LU R25, [R1+0x8] ;  /* 0x0000080001197983 */ /* 0x000ea80000300800 */
[----:B0-----:R-:W2:Y:S04]  /*249f0*/  LDL.LU R26, [R1+0x4] ;  /* 0x00000400011a7983 */ /* 0x001ea80000300800 */
[----:B---3--:R0:W-:Y:S04]  /*24a00*/  STS.U8 [R29+UR8+0xa80], R2 ;  /* 0x000a80021d007988 */ /* 0x0081e80008000008 */
[----:B0-----:R-:W3:Y:S04]  /*24a10*/  LDL.LU R2, [R1+0x3f60] ;  /* 0x003f600001027983 */ /* 0x001ee80000300800 */
[----:B---3--:R0:W-:Y:S04]  /*24a20*/  STS.U8 [R29+UR8+0xac0], R2 ;  /* 0x000ac0021d007988 */ /* 0x0081e80008000008 */
[----:B0-----:R-:W3:Y:S04]  /*24a30*/  LDL.LU R2, [R1+0x3f5c] ;  /* 0x003f5c0001027983 */ /* 0x001ee80000300800 */
[----:B---3--:R0:W-:Y:S04]  /*24a40*/  STS.U8 [R29+UR8+0xb80], R2 ;  /* 0x000b80021d007988 */ /* 0x0081e80008000008 */
[----:B----4-:R1:W-:Y:S04]  /*24a50*/  STS.U8 [R29+UR8+0xbc0], R3 ;  /* 0x000bc0031d007988 */ /* 0x0103e80008000008 */
[----:B------:R3:W-:Y:S04]  /*24a60*/  STS.U8 [R29+UR8+0xc80], R4 ;  /* 0x000c80041d007988 */ /* 0x0007e80008000008 */
[----:B------:R4:W-:Y:S04]  /*24a70*/  STS.U8 [R29+UR8+0xcc0], R7 ;  /* 0x000cc0071d007988 */ /* 0x0009e80008000008 */
[----:B------:R1:W-:Y:S04]  /*24a80*/  STS.U8 [R29+UR8+0xd80], R8 ;  /* 0x000d80081d007988 */ /* 0x0003e80008000008 */
[----:B------:R2:W-:Y:S04]  /*24a90*/  STS.U8 [R29+UR8+0xdc0], R11 ;  /* 0x000dc00b1d007988 */ /* 0x0005e80008000008 */
[----:B0-----:R-:W2:Y:S04]  /*24aa0*/  LDL.LU R2, [R1+0x3f58] ;  /* 0x003f580001027983 */ /* 0x001ea80000300800 */
[----:B-1----:R-:W2:Y:S04]  /*24ab0*/  LDL.LU R3, [R1+0x3f54] ;  /* 0x003f540001037983 */ /* 0x002ea80000300800 */
[----:B---3--:R-:W3:Y:S04]  /*24ac0*/  LDL.LU R4, [R1+0x3f50] ;  /* 0x003f500001047983 */ /* 0x008ee80000300800 */
[----:B----4-:R-:W4:Y:S04]  /*24ad0*/  LDL.LU R7, [R1+0x3f4c] ;  /* 0x003f4c0001077983 */ /* 0x010f280000300800 */
[----:B------:R-:W3:Y:S04]  /*24ae0*/  LDL.LU R8, [R1+0x3f48] ;  /* 0x003f480001087983 */ /* 0x000ee80000300800 */
[----:B--2---:R-:W2:Y:S04]  /*24af0*/  LDL.LU R11, [R1+0x3f44] ;  /* 0x003f4400010b7983 */ /* 0x004ea80000300800 */
        /* <DEDUP_REMOVED lines=15> */
[----:B0-----:R-:W2:Y:S04]  /*24bf0*/  LDL.LU R24, [R1+0x3f28] ;  /* 0x003f280001187983 */ /* 0x001ea80000300800 */
[----:B-1----:R-:W2:Y:S04]  /*24c00*/  LDL.LU R27, [R1+0x3f24] ;  /* 0x003f2400011b7983 */ /* 0x002ea80000300800 */
[----:B------:R-:W2:Y:S04]  /*24c10*/  LDL.LU R28, [R1+0x3f20] ;  /* 0x003f2000011c7983 */ /* 0x000ea80000300800 */
[----:B------:R-:W-:Y:S04]  /*24c20*/  STS.U8 [R29+UR8+0x12c0], R5 ;  /* 0x0012c0051d007988 */ /* 0x000fe80008000008 */
[----:B------:R-:W-:Y:S04]  /*24c30*/  STS.U8 [R29+UR8+0x1380], R6 ;  /* 0x001380061d007988 */ /* 0x000fe80008000008 */
[----:B------:R0:W-:Y:S04]  /*24c40*/  STS.U8 [R29+UR8+0x13c0], R0 ;  /* 0x0013c0001d007988 */ /* 0x0001e80008000008 */
[----:B0-----:R-:W3:Y:S04]  /*24c50*/  LDL.LU R0, [R1+0x11a8] ;  /* 0x0011a80001007983 */ /* 0x001ee80000300800 */
[----:B------:R-:W-:Y:S04]  /*24c60*/  STS.U8 [R29+UR8+0x1480], R9 ;  /* 0x001480091d007988 */ /* 0x000fe80008000008 */
[----:B------:R-:W-:Y:S04]  /*24c70*/  STS.U8 [R29+UR8+0x14c0], R10 ;  /* 0x0014c00a1d007988 */ /* 0x000fe80008000008 */
[----:B------:R-:W-:Y:S04]  /*24c80*/  STS.U8 [R29+UR8+0x1580], R13 ;  /* 0x0015800d1d007988 */ /* 0x000fe80008000008 */
[----:B------:R-:W-:Y:S04]  /*24c90*/  STS.U8 [R29+UR8+0x15c0], R14 ;  /* 0x0015c00e1d007988 */ /* 0x000fe80008000008 */
[----:B------:R0:W-:Y:S04]  /*24ca0*/  STS.U8 [R29+UR8+0x1680], R17 ;  /* 0x001680111d007988 */ /* 0x0001e80008000008 */
[----:B------:R1:W-:Y:S04]  /*24cb0*/  STS.U8 [R29+UR8+0x16c0], R18 ;  /* 0x0016c0121d007988 */ /* 0x0003e80008000008 */
[----:B------:R0:W-:Y:S04]  /*24cc0*/  STS.U8 [R29+UR8+0x1780], R21 ;  /* 0x001780151d007988 */ /* 0x0001e80008000008 */
[----:B------:R0:W-:Y:S04]  /*24cd0*/  STS.U8 [R29+UR8+0x17c0], R22 ;  /* 0x0017c0161d007988 */ /* 0x0001e80008000008 */
[----:B------:R1:W-:Y:S04]  /*24ce0*/  STS.U8 [R29+UR8+0x1880], R25 ;  /* 0x001880191d007988 */ /* 0x0003e80008000008 */
[----:B------:R1:W-:Y:S04]  /*24cf0*/  STS.U8 [R29+UR8+0x18c0], R26 ;  /* 0x0018c01a1d007988 */ /* 0x0003e80008000008 */
[----:B0-----:R-:W4:Y:S04]  /*24d00*/  LDL.LU R17, [R1+0x11b8] ;  /* 0x0011b80001117983 */ /* 0x001f280000300800 */
[----:B-1----:R-:W4:Y:S04]  /*24d10*/  LDL.LU R18, [R1+0x11b4] ;  /* 0x0011b40001127983 */ /* 0x002f280000300800 */
[----:B------:R-:W4:Y:S04]  /*24d20*/  LDL.LU R21, [R1+0x11c0] ;  /* 0x0011c00001157983 */ /* 0x000f280000300800 */
[----:B------:R-:W4:Y:S04]  /*24d30*/  LDL.LU R22, [R1+0x11bc] ;  /* 0x0011bc0001167983 */ /* 0x000f280000300800 */
[----:B------:R-:W4:Y:S04]  /*24d40*/  LDL.LU R25, [R1+0x11c8] ;  /* 0x0011c80001197983 */ /* 0x000f280000300800 */
[----:B------:R-:W4:Y:S04]  /*24d50*/  LDL.LU R26, [R1+0x11c4] ;  /* 0x0011c400011a7983 */ /* 0x000f280000300800 */
[----:B------:R-:W4:Y:S04]  /*24d60*/  LDL R5, [R1+0x10b8] ;  /* 0x0010b80001057983 */ /* 0x000f280000100800 */
[----:B--2---:R-:W-:Y:S04]  /*24d70*/  STS.U8 [R29+UR8+0x1980], R28 ;  /* 0x0019801c1d007988 */ /* 0x004fe80008000008 */
        /* <DEDUP_REMOVED lines=9> */
[----:B---3--:R-:W-:Y:S04]  /*24e10*/  STS.U8 [R29+UR8+0x1e80], R8 ;  /* 0x001e80081d007988 */ /* 0x008fe80008000008 */
[----:B----4-:R-:W-:Y:S04]  /*24e20*/  STS.U8 [R29+UR8+0x1ec0], R7 ;  /* 0x001ec0071d007988 */ /* 0x010fe80008000008 */
[----:B------:R-:W-:Y:S04]  /*24e30*/  STS.U8 [R29+UR8+0x1f80], R4 ;  /* 0x001f80041d007988 */ /* 0x000fe80008000008 */
[----:B------:R-:W-:Y:S01]  /*24e40*/  STS.U8 [R29+UR8+0x1fc0], R0 ;  /* 0x001fc0001d007988 */ /* 0x000fe20008000008 */
[----:B------:R-:W-:Y:S06]  /*24e50*/  BAR.SYNC.DEFER_BLOCKING 0x0 ;  /* 0x0000000000007b1d */ /* 0x000fec0000010000 */
[----:B------:R-:W0:Y:S04]  /*24e60*/  LDSM.16.M88.4 R12, [R5+UR9] ;  /* 0x00000009050c783b */ /* 0x000e280008000200 */
[----:B0-----:R-:W-:Y:S01]  /*24e70*/  STL.64 [R1+0x20], R12 ;  /* 0x0000200c01007387 */ /* 0x001fe20000100a00 */
[----:B------:R-:W-:-:S02]  /*24e80*/  IMAD.MOV.U32 R29, RZ, RZ, R12 ;  /* 0x000000ffff1d7224 */ /* 0x000fc400078e000c */
[----:B------:R-:W-:Y:S02]  /*24e90*/  IMAD.MOV.U32 R28, RZ, RZ, R13 ;  /* 0x000000ffff1c7224 */ /* 0x000fe400078e000d */
[----:B------:R-:W-:Y:S01]  /*24ea0*/  IMAD.MOV.U32 R8, RZ, RZ, R14 ;  /* 0x000000ffff087224 */ /* 0x000fe200078e000e */
[----:B------:R-:W-:Y:S01]  /*24eb0*/  STL.64 [R1+0x28], R14 ;  /* 0x0000280e01007387 */ /* 0x000fe20000100a00 */
[----:B------:R-:W-:-:S03]  /*24ec0*/  IMAD.MOV.U32 R9, RZ, RZ, R15 ;  /* 0x000000ffff097224 */ /* 0x000fc600078e000f */
[----:B------:R-:W0:Y:S02]  /*24ed0*/  LDSM.16.M88.4 R12, [R5+UR9+0x400] ;  /* 0x00040009050c783b */ /* 0x000e240008000200 */
[----:B0-----:R-:W-:Y:S02]  /*24ee0*/  IMAD.MOV.U32 R11, RZ, RZ, R12 ;  /* 0x000000ffff0b7224 */ /* 0x001fe400078e000c */
[----:B------:R-:W-:Y:S01]  /*24ef0*/  IMAD.MOV.U32 R10, RZ, RZ, R14 ;  /* 0x000000ffff0a7224 */ /* 0x000fe200078e000e */
[----:B------:R-:W-:Y:S04]  /*24f00*/  STL.64 [R1+0x30], R12 ;  /* 0x0000300c01007387 */ /* 0x000fe80000100a00 */
[----:B------:R0:W-:Y:S04]  /*24f10*/  STL.64 [R1+0x38], R14 ;  /* 0x0000380e01007387 */ /* 0x0001e80000100a00 */
[----:B------:R-:W-:Y:S04]  /*24f20*/  STL.64 [R1+0x3f18], R10 ;  /* 0x003f180a01007387 */ /* 0x000fe80000100a00 */
[----:B------:R-:W-:Y:S04]  /*24f30*/  STL.64 [R1+0x3f10], R8 ;  /* 0x003f100801007387 */ /* 0x000fe80000100a00 */
[----:B------:R-:W1:Y:S01]  /*24f40*/  LDSM.16.M88.4 R8, [R5+UR9+0x800] ;  /* 0x000800090508783b */ /* 0x000e620008000200 */
[----:B------:R-:W-:-:S02]  /*24f50*/  IMAD.MOV.U32 R0, RZ, RZ, R13 ;  /* 0x000000ffff007224 */ /* 0x000fc400078e000d */
[----:B------:R-:W-:Y:S02]  /*24f60*/  IMAD.MOV.U32 R7, RZ, RZ, R15 ;  /* 0x000000ffff077224 */ /* 0x000fe400078e000f */
[----:B0-----:R-:W-:Y:S02]  /*24f70*/  IMAD R14, R22, 0x100, R21 ;  /* 0x00000100160e7824 */ /* 0x001fe400078e0215 */
[----:B------:R-:W-:Y:S01]  /*24f80*/  IMAD R13, R18, 0x100, R17 ;  /* 0x00000100120d7824 */ /* 0x000fe200078e0211 */
[----:B------:R-:W2:Y:S04]  /*24f90*/  LDL.LU.64 R20, [R1+0x100] ;  /* 0x0001000001147983 */ /* 0x000ea80000300a00 */
[----:B------:R-:W2:Y:S01]  /*24fa0*/  LDL.LU.64 R22, [R1+0x108] ;  /* 0x0001080001167983 */ /* 0x000ea20000300a00 */
[----:B------:R-:W-:-:S03]  /*24fb0*/  IMAD R15, R26, 0x100, R25 ;  /* 0x000001001a0f7824 */ /* 0x000fc600078e0219 */
[----:B------:R-:W3:Y:S04]  /*24fc0*/  LDL.LU.64 R16, [R1+0xf0] ;  /* 0x0000f00001107983 */ /* 0x000ee80000300a00 */
[----:B------:R-:W3:Y:S01]  /*24fd0*/  LDL.LU.64 R18, [R1+0xf8] ;  /* 0x0000f80001127983 */ /* 0x000ee20000300a00 */
[----:B-1----:R-:W-:Y:S02]  /*24fe0*/  IMAD.MOV.U32 R25, RZ, RZ, R10 ;  /* 0x000000ffff197224 */ /* 0x002fe400078e000a */
[----:B------:R-:W-:Y:S01]  /*24ff0*/  IMAD.MOV.U32 R24, RZ, RZ, R11 ;  /* 0x000000ffff187224 */ /* 0x000fe200078e000b */
[----:B------:R-:W-:Y:S04]  /*25000*/  STL.64 [R1+0x40], R8 ;  /* 0x0000400801007387 */ /* 0x000fe80000100a00 */
[----:B------:R0:W-:Y:S01]  /*25010*/  STL.64 [R1+0x48], R10 ;  /* 0x0000480a01007387 */ /* 0x0001e20000100a00 */
[----:B------:R-:W-:-:S02]  /*25020*/  IMAD.MOV.U32 R6, RZ, RZ, R8 ;  /* 0x000000ffff067224 */ /* 0x000fc400078e0008 */
[----:B------:R-:W-:Y:S01]  /*25030*/  IMAD.MOV.U32 R4, RZ, RZ, R9 ;  /* 0x000000ffff047224 */ /* 0x000fe200078e0009 */
[----:B0-----:R-:W4:Y:S04]  /*25040*/  LDL.LU.64 R10, [R1+0x3f18] ;  /* 0x003f1800010a7983 */ /* 0x001f280000300a00 */
[----:B------:R-:W2:Y:S04]  /*25050*/  LDL.LU.64 R8, [R1+0x3f10] ;  /* 0x003f100001087983 */ /* 0x000ea80000300a00 */
[----:B------:R0:W-:Y:S04]  /*25060*/  STL.64 [R1+0x3f08], R24 ;  /* 0x003f081801007387 */ /* 0x0001e80000100a00 */
[----:B0-----:R-:W3:Y:S04]  /*25070*/  LDL.LU.64 R24, [R1+0xd0] ;  /* 0x0000d00001187983 */ /* 0x001ee80000300a00 */
[----:B------:R-:W3:Y:S01]  /*25080*/  LDL.LU.64 R26, [R1+0xd8] ;  /* 0x0000d800011a7983 */ /* 0x000ee20000300a00 */
[----:B------:R-:W-:Y:S01]  /*25090*/  IMAD R12, R2, 0x100, R3 ;  /* 0x00000100020c7824 */ /* 0x000fe200078e0203 */
[----:B------:R-:W-:-:S02]  /*250a0*/  F2FP.F16.E4M3.UNPACK_B R13, R13 ;  /* 0x0000000dff0d723e */ /* 0x000fc400020006ff */
[----:B------:R-:W-:Y:S02]  /*250b0*/  F2FP.F16.E4M3.UNPACK_B R14, R14 ;  /* 0x0000000eff0e723e */ /* 0x000fe400020006ff */
[----:B------:R-:W-:Y:S02]  /*250c0*/  F2FP.F16.E4M3.UNPACK_B R15, R15 ;  /* 0x0000000fff0f723e */ /* 0x000fe400020006ff */
[----:B------:R-:W-:Y:S02]  /*250d0*/  F2FP.F16.E4M3.UNPACK_B R2, R29 ;  /* 0x0000001dff02723e */ /* 0x000fe400020006ff */
[----:B------:R-:W-:Y:S02]  /*250e0*/  F2FP.F16.E4M3.UNPACK_B R12, R12 ;  /* 0x0000000cff0c723e */ /* 0x000fe400020006ff */
[----:B------:R-:W-:-:S05]  /*250f0*/  F2FP.F16.E4M3.UNPACK_B R3, R28 ;  /* 0x0000001cff03723e */ /* 0x000fca00020006ff */
[----:B------:R-:W-:Y:S01]  /*25100*/  STL.64 [R1+0x18], R2 ;  /* 0x0000180201007387 */ /* 0x000fe20000100a00 */
[----:B--2---:R-:W-:Y:S01]  /*25110*/  F2FP.F16.E4M3.UNPACK_B R8, R8 ;  /* 0x00000008ff08723e */ /* 0x004fe200020006ff */
[----:B---3--:R-:W-:Y:S01]  /*25120*/  HMMA.16816.F32 R24, R12, R2, R24 ;  /* 0x000000020c18723c */ /* 0x008fe20000001818 */
[----:B------:R-:W-:-:S07]  /*25130*/  F2FP.F16.E4M3.UNPACK_B R9, R9 ;  /* 0x00000009ff09723e */ /* 0x000fce00020006ff */
[----:B------:R-:W-:Y:S11]  /*25140*/  HMMA.16816.F32 R20, R12, R8, R20 ;  /* 0x000000080c14723c */ /* 0x000ff60000001814 */
[----:B------:R0:W-:Y:S04]  /*25150*/  STL.64 [R1+0xd0], R24 ;  /* 0x0000d01801007387 */ /* 0x0001e80000100a00 */
[----:B------:R1:W-:Y:S04]  /*25160*/  STL.64 [R1+0xd8], R26 ;  /* 0x0000d81a01007387 */ /* 0x0003e80000100a00 */
[----:B------:R-:W-:Y:S04]  /*25170*/  STL.64 [R1+0x10], R8 ;  /* 0x0000100801007387 */ /* 0x000fe80000100a00 */
[----:B0-----:R-:W2:Y:S04]  /*25180*/  LDL.LU.64 R24, [R1+0x120] ;  /* 0x0001200001187983 */ /* 0x001ea80000300a00 */
[----:B-1----:R-:W2:Y:S01]  /*25190*/  LDL.LU.64 R26, [R1+0x128] ;  /* 0x00012800011a7983 */ /* 0x002ea20000300a00 */
[----:B----4-:R-:W-:-:S02]  /*251a0*/  F2FP.F16.E4M3.UNPACK_B R2, R11 ;  /* 0x0000000bff02723e */ /* 0x010fc400020006ff */
[----:B------:R-:W-:Y:S01]  /*251b0*/  F2FP.F16.E4M3.UNPACK_B R3, R0 ;  /* 0x00000000ff03723e */ /* 0x000fe200020006ff */
[----:B------:R-:W-:Y:S04]  /*251c0*/  STL.64 [R1+0x100], R20 ;  /* 0x0001001401007387 */ /* 0x000fe80000100a00 */
[----:B------:R0:W-:Y:S02]  /*251d0*/  STL.64 [R1+0x108], R22 ;  /* 0x0001081601007387 */ /* 0x0001e40000100a00 */
[----:B0-----:R-:W-:Y:S02]  /*251e0*/  HMMA.16816.F32 R20, R12, R2, R16 ;  /* 0x000000020c14723c */ /* 0x001fe40000001810 */
[----:B------:R-:W-:Y:S04]  /*251f0*/  STL [R1+0x8], R2 ;  /* 0x0000080201007387 */ /* 0x000fe80000100800 */
[----:B------:R-:W-:Y:S04]  /*25200*/  STL [R1+0xc], R3 ;  /* 0x00000c0301007387 */ /* 0x000fe80000100800 */
[----:B------:R-:W3:Y:S09]  /*25210*/  LDL.LU.64 R16, [R1+0x140] ;  /* 0x0001400001107983 */ /* 0x000ef20000300a00 */
[----:B------:R-:W-:Y:S04]  /*25220*/  STL.64 [R1+0xf0], R20 ;  /* 0x0000f01401007387 */ /* 0x000fe80000100a00 */
[----:B------:R-:W-:Y:S04]  /*25230*/  STL.64 [R1+0xf8], R22 ;  /* 0x0000f81601007387 */ /* 0x000fe80000100a00 */
[----:B------:R-:W3:Y:S04]  /*25240*/  LDL.LU.64 R18, [R1+0x148] ;  /* 0x0001480001127983 */ /* 0x000ee80000300a00 */
[----:B------:R-:W0:Y:S01]  /*25250*/  LDSM.16.M88.4 R20, [R5+UR9+0xc00] ;  /* 0x000c00090514783b */ /* 0x000e220008000200 */
[----:B------:R-:W-:-:S02]  /*25260*/  IMAD.MOV.U32 R0, RZ, RZ, R3 ;  /* 0x000000ffff007224 */ /* 0x000fc400078e0003 */
[----:B0-----:R-:W-:Y:S02]  /*25270*/  IMAD.MOV.U32 R3, RZ, RZ, R20 ;  /* 0x000000ffff037224 */ /* 0x001fe400078e0014 */
[----:B------:R-:W-:Y:S01]  /*25280*/  IMAD.MOV.U32 R2, RZ, RZ, R21 ;  /* 0x000000ffff027224 */ /* 0x000fe200078e0015 */
[----:B------:R0:W-:Y:S02]  /*25290*/  STL.64 [R1+0x50], R20 ;  /* 0x0000501401007387 */ /* 0x0001e40000100a00 */
[----:B0-----:R-:W-:Y:S02]  /*252a0*/  F2FP.F16.E4M3.UNPACK_B R20, R10 ;  /* 0x0000000aff14723e */ /* 0x001fe400020006ff */
[----:B------:R-:W-:Y:S01]  /*252b0*/  F2FP.F16.E4M3.UNPACK_B R21, R7 ;  /* 0x00000007ff15723e */ /* 0x000fe200020006ff */
[----:B------:R-:W-:Y:S02]  /*252c0*/  IMAD.MOV.U32 R9, RZ, RZ, R22 ;  /* 0x000000ffff097224 */ /* 0x000fe400078e0016 */
[----:B------:R-:W-:Y:S01]  /*252d0*/  IMAD.MOV.U32 R8, RZ, RZ, R23 ;  /* 0x000000ffff087224 */ /* 0x000fe200078e0017 */
[----:B------:R-:W-:Y:S04]  /*252e0*/  STL.64 [R1+0x58], R22 ;  /* 0x0000581601007387 */ /* 0x000fe80000100a00 */
[----:B------:R0:W-:Y:S04]  /*252f0*/  STL.64 [R1+0x3f00], R8 ;  /* 0x003f000801007387 */ /* 0x0001e80000100a00 */
[----:B0-----:R-:W4:Y:S04]  /*25300*/  LDL.LU.64 R8, [R1+0x160] ;  /* 0x0001600001087983 */ /* 0x001f280000300a00 */
[----:B------:R-:W4:Y:S04]  /*25310*/  LDL.LU.64 R10, [R1+0x168] ;  /* 0x00016800010a7983 */ /* 0x000f280000300a00 */
[----:B------:R0:W-:Y:S01]  /*25320*/  STL.64 [R1], R20 ;  /* 0x0000001401007387 */ /* 0x0001e20000100a00 */
[----:B------:R-:W-:-:S02]  /*25330*/  F2FP.F16.E4M3.UNPACK_B R28, R6 ;  /* 0x00000006ff1c723e */ /* 0x000fc400020006ff */
[----:B------:R-:W-:Y:S01]  /*25340*/  F2FP.F16.E4M3.UNPACK_B R29, R4 ;  /* 0x00000004ff1d723e */ /* 0x000fe200020006ff */
[----:B--2---:R-:W-:Y:S01]  /*25350*/  HMMA.16816.F32 R24, R12, R20, R24 ;  /* 0x000000140c18723c */ /* 0x004fe20000001818 */
[----:B0-----:R-:W2:Y:S04]  /*25360*/  LDL.LU.64 R20, [R1+0x180] ;  /* 0x0001800001147983 */ /* 0x001ea80000300a00 */
[----:B------:R-:W2:-:S14]  /*25370*/  LDL.LU.64 R22, [R1+0x188] ;  /* 0x0001880001167983 */ /* 0x000e9c0000300a00 */
[----:B------:R-:W-:Y:S04]  /*25380*/  STL.64 [R1+0x120], R24 ;  /* 0x0001201801007387 */ /* 0x000fe80000100a00 */
[----:B------:R-:W-:Y:S04]  /*25390*/  STL.64 [R1+0x128], R26 ;  /* 0x0001281a01007387 */ /* 0x000fe80000100a00 */
[----:B------:R-:W0:Y:S01]  /*253a0*/  LDSM.16.M88.4 R24, [R5+UR9+0x1000] ;  /* 0x001000090518783b */ /* 0x000e220008000200 */
[----:B---3--:R-:W-:-:S15]  /*253b0*/  HMMA.16816.F32 R16, R12, R28, R16 ;  /* 0x0000001c0c10723c */ /* 0x008fde0000001810 */
[----:B------:R-:W-:-:S04]  /*253c0*/  NOP ;  /* 0x0000000000007918 */ /* 0x000fc80000000000 */
[----:B------:R-:W-:Y:S04]  /*253d0*/  STL.64 [R1+0x140], R16 ;  /* 0x0001401001007387 */ /* 0x000fe80000100a00 */
[----:B------:R-:W-:Y:S04]  /*253e0*/  STL.64 [R1+0x148], R18 ;  /* 0x0001481201007387 */ /* 0x000fe80000100a00 */
[----:B0-----:R0:W-:Y:S01]  /*253f0*/  STL.64 [R1+0x60], R24 ;  /* 0x0000601801007387 */ /* 0x0011e20000100a00 */
[----:B------:R-:W-:Y:S02]  /*25400*/  IMAD.MOV.U32 R7, RZ, RZ, R24 ;  /* 0x000000ffff077224 */ /* 0x000fe400078e0018 */
[----:B------:R-:W-:Y:S01]  /*25410*/  IMAD.MOV.U32 R6, RZ, RZ, R25 ;  /* 0x000000ffff067224 */ /* 0x000fe200078e0019 */
[----:B------:R-:W-:Y:S04]  /*25420*/  STL.64 [R1+0x68], R26 ;  /* 0x0000681a01007387 */ /* 0x000fe80000100a00 */
[----:B0-----:R-:W3:Y:S01]  /*25430*/  LDL.LU.64 R24, [R1+0x3f08] ;  /* 0x003f080001187983 */ /* 0x001ee20000300a00 */
[----:B------:R-:W-:-:S02]  /*25440*/  IMAD.MOV.U32 R16, RZ, RZ, R26 ;  /* 0x000000ffff107224 */ /* 0x000fc400078e001a */
[----:B------:R-:W-:-:S03]  /*25450*/  IMAD.MOV.U32 R4, RZ, RZ, R27 ;  /* 0x000000ffff047224 */ /* 0x000fc600078e001b */
[----:B------:R0:W-:Y:S04]  /*25460*/  STL [R1+0x3ef8], R16 ;  /* 0x003ef81001007387 */ /* 0x0001e80000100800 */
[----:B0-----:R-:W2:Y:S04]  /*25470*/  LDL.LU.64 R16, [R1+0x1a0] ;  /* 0x0001a00001107983 */ /* 0x001ea80000300a00 */
[----:B------:R-:W2:Y:S01]  /*25480*/  LDL.LU.64 R18, [R1+0x1a8] ;  /* 0x0001a80001127983 */ /* 0x000ea20000300a00 */
[----:B---3--:R-:W-:Y:S02]  /*25490*/  F2FP.F16.E4M3.UNPACK_B R26, R25 ;  /* 0x00000019ff1a723e */ /* 0x008fe400020006ff */
[----:B------:R-:W-:-:S02]  /*254a0*/  F2FP.F16.E4M3.UNPACK_B R27, R24 ;  /* 0x00000018ff1b723e */ /* 0x000fc400020006ff */
[----:B------:R-:W-:Y:S02]  /*254b0*/  F2FP.F16.E4M3.UNPACK_B R24, R3 ;  /* 0x00000003ff18723e */ /* 0x000fe400020006ff */
[----:B------:R-:W-:-:S03]  /*254c0*/  F2FP.F16.E4M3.UNPACK_B R25, R2 ;  /* 0x00000002ff19723e */ /* 0x000fc600020006ff */
[C---:B----4-:R-:W-:Y:S08]  /*254d0*/  HMMA.16816.F32 R8, R12.reuse, R26, R8 ;  /* 0x0000001a0c08723c */ /* 0x050ff00000001808 */
[----:B--2---:R-:W-:Y:S11]  /*254e0*/  HMMA.16816.F32 R20, R12, R24, R20 ;  /* 0x000000180c14723c */ /* 0x004ff60000001814 */
[----:B------:R0:W-:Y:S04]  /*254f0*/  STL.64 [R1+0x160], R8 ;  /* 0x0001600801007387 */ /* 0x0001e80000100a00 */
[----:B------:R-:W-:Y:S04]  /*25500*/  STL.64 [R1+0x168], R10 ;  /* 0x0001680a01007387 */ /* 0x000fe80000100a00 */
[----:B0-----:R-:W2:Y:S04]  /*25510*/  LDL.LU.64 R8, [R1+0x3f00] ;  /* 0x003f000001087983 */ /* 0x001ea80000300a00 */
[----:B------:R-:W-:Y:S04]  /*25520*/  STL.64 [R1+0x3e78], R26 ;  /* 0x003e781a01007387 */ /* 0x000fe80000100a00 */
[----:B------:R0:W-:Y:S04]  /*25530*/  STL.64 [R1+0x3e70], R24 ;  /* 0x003e701801007387 */ /* 0x0001e80000100a00 */
[----:B------:R-:W-:Y:S04]  /*25540*/  STL.64 [R1+0x180], R20 ;  /* 0x0001801401007387 */ /* 0x000fe80000100a00 */
[----:B------:R-:W-:Y:S04]  /*25550*/  STL.64 [R1+0x188], R22 ;  /* 0x0001881601007387 */ /* 0x000fe80000100a00 */
[----:B------:R-:W1:Y:S04]  /*25560*/  LDSM.16.M88.4 R20, [R5+UR9+0x1400] ;  /* 0x001400090514783b */ /* 0x000e680008000200 */
[----:B0-----:R-:W3:Y:S04]  /*25570*/  LDL.LU.64 R24, [R1+0x1c0] ;  /* 0x0001c00001187983 */ /* 0x001ee80000300a00 */
[----:B------:R-:W3:Y:S04]  /*25580*/  LDL.LU.64 R26, [R1+0x1c8] ;  /* 0x0001c800011a7983 */ /* 0x000ee80000300a00 */
[----:B-1----:R0:W-:Y:S01]  /*25590*/  STL.64 [R1+0x70], R20 ;  /* 0x0000701401007387 */ /* 0x0021e20000100a00 */
[----:B------:R-:W-:-:S03]  /*255a0*/  IMAD.MOV.U32 R10, RZ, RZ, R22 ;  /* 0x000000ffff0a7224 */ /* 0x000fc600078e0016 */
[----:B------:R2:W-:Y:S01]  /*255b0*/  STL.64 [R1+0x78], R22 ;  /* 0x0000781601007387 */ /* 0x0005e20000100a00 */
[----:B------:R-:W-:Y:S02]  /*255c0*/  IMAD.MOV.U32 R11, RZ, RZ, R23 ;  /* 0x000000ffff0b7224 */ /* 0x000fe400078e0017 */
[----:B------:R-:W-:Y:S02]  /*255d0*/  IMAD.MOV.U32 R3, RZ, RZ, R20 ;  /* 0x000000ffff037224 */ /* 0x000fe400078e0014 */
[----:B------:R-:W-:Y:S01]  /*255e0*/  IMAD.MOV.U32 R2, RZ, RZ, R21 ;  /* 0x000000ffff027224 */ /* 0x000fe200078e0015 */
[----:B0-----:R-:W-:Y:S02]  /*255f0*/  F2FP.F16.E4M3.UNPACK_B R20, R7 ;  /* 0x00000007ff14723e */ /* 0x001fe400020006ff */
[----:B------:R-:W-:Y:S02]  /*25600*/  F2FP.F16.E4M3.UNPACK_B R21, R6 ;  /* 0x00000006ff15723e */ /* 0x000fe400020006ff */
[----:B--2---:R-:W-:-:S02]  /*25610*/  F2FP.F16.E4M3.UNPACK_B R22, R9 ;  /* 0x00000009ff16723e */ /* 0x004fc400020006ff */
[----:B------:R-:W-:-:S07]  /*25620*/  F2FP.F16.E4M3.UNPACK_B R23, R8 ;  /* 0x00000008ff17723e */ /* 0x000fce00020006ff */
[C---:B------:R-:W-:Y:S08]  /*25630*/  HMMA.16816.F32 R16, R12.reuse, R22, R16 ;  /* 0x000000160c10723c */ /* 0x040ff00000001810 */
[----:B---3--:R-:W-:Y:S11]  /*25640*/  HMMA.16816.F32 R24, R12, R20, R24 ;  /* 0x000000140c18723c */ /* 0x008ff60000001818 */
[----:B------:R0:W-:Y:S04]  /*25650*/  STL.64 [R1+0x1a0], R16 ;  /* 0x0001a01001007387 */ /* 0x0001e80000100a00 */
[----:B------:R-:W-:Y:S04]  /*25660*/  STL.64 [R1+0x1a8], R18 ;  /* 0x0001a81201007387 */ /* 0x000fe80000100a00 */
[----:B0-----:R-:W2:Y:S04]  /*25670*/  LDL.LU R16, [R1+0x3ef8] ;  /* 0x003ef80001107983 */ /* 0x001ea80000300800 */
[----:B------:R0:W-:Y:S04]  /*25680*/  STL.64 [R1+0x1c0], R24 ;  /* 0x0001c01801007387 */ /* 0x0001e80000100a00 */
[----:B------:R1:W-:Y:S04]  /*25690*/  STL.64 [R1+0x1c8], R26 ;  /* 0x0001c81a01007387 */ /* 0x0003e80000100a00 */
[----:B0-----:R-:W3:Y:S04]  /*256a0*/  LDL.LU R24, [R1+0x1204] ;  /* 0x0012040001187983 */ /* 0x001ee80000300800 */
[----:B------:R-:W3:Y:S04]  /*256b0*/  LDL.LU R25, [R1+0x1200] ;  /* 0x0012000001197983 */ /* 0x000ee80000300800 */
[----:B-1----:R-:W4:Y:S04]  /*256c0*/  LDL.LU R26, [R1+0x120c] ;  /* 0x00120c00011a7983 */ /* 0x002f280000300800 */
[----:B------:R-:W4:Y:S04]  /*256d0*/  LDL.LU R27, [R1+0x1208] ;  /* 0x00120800011b7983 */ /* 0x000f280000300800 */
[----:B----4-:R-:W-:Y:S04]  /*256e0*/  STL.64 [R1+0x3ed0], R26 ;  /* 0x003ed01a01007387 */ /* 0x010fe80000100a00 */
[----:B---3--:R-:W-:Y:S04]  /*256f0*/  STL.64 [R1+0x3ec8], R24 ;  /* 0x003ec81801007387 */ /* 0x008fe80000100a00 */
[----:B------:R0:W-:Y:S04]  /*25700*/  STL.64 [R1+0x3e58], R22 ;  /* 0x003e581601007387 */ /* 0x0001e80000100a00 */
[----:B------:R-:W1:Y:S04]  /*25710*/  LDSM.16.M88.4 R24, [R5+UR9+0x1800] ;  /* 0x001800090518783b */ /* 0x000e680008000200 */
[----:B0-----:R-:W3:Y:S04]  /*25720*/  LDL.LU R22, [R1+0x11fc] ;  /* 0x0011fc0001167983 */ /* 0x001ee80000300800 */
[----:B------:R-:W3:Y:S04]  /*25730*/  LDL.LU R23, [R1+0x11f8] ;  /* 0x0011f80001177983 */ /* 0x000ee80000300800 */
[----:B------:R0:W-:Y:S04]  /*25740*/  STL.64 [R1+0x3e50], R20 ;  /* 0x003e501401007387 */ /* 0x0001e80000100a00 */
[----:B0-----:R-:W4:Y:S04]  /*25750*/  LDL.LU R20, [R1+0x11f4] ;  /* 0x0011f40001147983 */ /* 0x001f280000300800 */
[----:B------:R-:W4:Y:S04]  /*25760*/  LDL.LU R21, [R1+0x11f0] ;  /* 0x0011f00001157983 */ /* 0x000f280000300800 */
[----:B---3--:R-:W-:Y:S04]  /*25770*/  STL.64 [R1+0x3ee0], R22 ;  /* 0x003ee01601007387 */ /* 0x008fe80000100a00 */
[----:B----4-:R0:W-:Y:S04]  /*25780*/  STL.64 [R1+0x3ed8], R20 ;  /* 0x003ed81401007387 */ /* 0x0101e80000100a00 */
[----:B0-----:R-:W3:Y:S04]  /*25790*/  LDL.LU.64 R20, [R1+0x1e0] ;  /* 0x0001e00001147983 */ /* 0x001ee80000300a00 */
[----:B------:R-:W3:Y:S01]  /*257a0*/  LDL.LU.64 R22, [R1+0x1e8] ;  /* 0x0001e80001167983 */ /* 0x000ee20000300a00 */
[----:B--2---:R-:W-:-:S02]  /*257b0*/  F2FP.F16.E4M3.UNPACK_B R18, R16 ;  /* 0x00000010ff12723e */ /* 0x004fc400020006ff */
[----:B------:R-:W-:Y:S01]  /*257c0*/  F2FP.F16.E4M3.UNPACK_B R19, R4 ;  /* 0x00000004ff13723e */ /* 0x000fe200020006ff */
[----:B-1----:R0:W-:Y:S01]  /*257d0*/  STL.64 [R1+0x80], R24 ;  /* 0x0000801801007387 */ /* 0x0021e20000100a00 */
[----:B------:R-:W-:Y:S02]  /*257e0*/  IMAD.MOV.U32 R8, RZ, RZ, R24 ;  /* 0x000000ffff087224 */ /* 0x000fe400078e0018 */
[----:B------:R-:W-:Y:S01]  /*257f0*/  IMAD.MOV.U32 R9, RZ, RZ, R25 ;  /* 0x000000ffff097224 */ /* 0x000fe200078e0019 */
[----:B------:R1:W-:Y:S01]  /*25800*/  STL.64 [R1+0x88], R26 ;  /* 0x0000881a01007387 */ /* 0x0003e20000100a00 */
[----:B------:R-:W-:Y:S02]  /*25810*/  IMAD.MOV.U32 R6, RZ, RZ, R26 ;  /* 0x000000ffff067224 */ /* 0x000fe400078e001a */
[----:B------:R-:W-:Y:S01]  /*25820*/  IMAD.MOV.U32 R7, RZ, RZ, R27 ;  /* 0x000000ffff077224 */ /* 0x000fe200078e001b */
[----:B0-----:R-:W2:Y:S04]  /*25830*/  LDL.LU.64 R24, [R1+0x200] ;  /* 0x0002000001187983 */ /* 0x001ea80000300a00 */
[----:B-1----:R-:W2:Y:S01]  /*25840*/  LDL.LU.64 R26, [R1+0x208] ;  /* 0x00020800011a7983 */ /* 0x002ea20000300a00 */
[----:B---3--:R-:W-:-:S15]  /*25850*/  HMMA.16816.F32 R20, R12, R18, R20 ;  /* 0x000000120c14723c */ /* 0x008fde0000001814 */
[----:B------:R-:W-:-:S04]  /*25860*/  NOP ;  /* 0x0000000000007918 */ /* 0x000fc80000000000 */
[----:B------:R-:W-:Y:S04]  /*25870*/  STL.64 [R1+0x1e0], R20 ;  /* 0x0001e01401007387 */ /* 0x000fe80000100a00 */
[----:B------:R-:W-:Y:S04]  /*25880*/  STL.64 [R1+0x1e8], R22 ;  /* 0x0001e81601007387 */ /* 0x000fe80000100a00 */
[----:B------:R-:W0:Y:S02]  /*25890*/  LDSM.16.M88.4 R20, [R5+UR9+0x1c00] ;  /* 0x001c00090514783b */ /* 0x000e240008000200 */
[----:B0-----:R-:W-:-:S02]  /*258a0*/  IMAD.MOV.U32 R4, RZ, RZ, R20 ;  /* 0x000000ffff047224 */ /* 0x001fc400078e0014 */
[----:B------:R-:W-:Y:S01]  /*258b0*/  IMAD.MOV.U32 R5, RZ, RZ, R21 ;  /* 0x000000ffff057224 */ /* 0x000fe200078e0015 */
[----:B------:R-:W-:Y:S04]  /*258c0*/  STL.64 [R1+0xa0], R20 ;  /* 0x0000a01401007387 */ /* 0x000fe80000100a00 */
[----:B------:R-:W-:Y:S04]  /*258d0*/  STL.64 [R1+0xa8], R22 ;  /* 0x0000a81601007387 */ /* 0x000fe80000100a00 */
[----:B------:R-:W-:Y:S04]  /*258e0*/  STL.64 [R1+0x3ef0], R6 ;  /* 0x003ef00601007387 */ /* 0x000fe80000100a00 */
[----:B------:R0:W-:Y:S04]  /*258f0*/  STL.64 [R1+0x3ee8], R4 ;  /* 0x003ee80401007387 */ /* 0x0001e80000100a00 */
[----:B0-----:R-:W3:Y:S04]  /*25900*/  LDL.LU.64 R4, [R1+0x220] ;  /* 0x0002200001047983 */ /* 0x001ee80000300a00 */
[----:B------:R-:W3:Y:S01]  /*25910*/  LDL.LU.64 R6, [R1+0x228] ;  /* 0x0002280001067983 */ /* 0x000ee20000300a00 */
[----:B------:R-:W-:-:S02]  /*25920*/  F2FP.F16.E4M3.UNPACK_B R16, R3 ;  /* 0x00000003ff10723e */ /* 0x000fc400020006ff */
[----:B------:R-:W-:Y:S02]  /*25930*/  F2FP.F16.E4M3.UNPACK_B R17, R2 ;  /* 0x00000002ff11723e */ /* 0x000fe400020006ff */
[----:B------:R-:W-:Y:S02]  /*25940*/  F2FP.F16.E4M3.UNPACK_B R10, R10 ;  /* 0x0000000aff0a723e */ /* 0x000fe400020006ff */
[----:B------:R-:W-:Y:S01]  /*25950*/  F2FP.F16.E4M3.UNPACK_B R11, R11 ;  /* 0x0000000bff0b723e */ /* 0x000fe200020006ff */
[----:B------:R-:W4:Y:S02]  /*25960*/  LDL.LU.64 R20, [R1+0x240] ;  /* 0x0002400001147983 */ /* 0x000f240000300a00 */
[----:B--2---:R-:W-:Y:S01]  /*25970*/  HMMA.16816.F32 R24, R12, R16, R24 ;  /* 0x000000100c18723c */ /* 0x004fe20000001818 */
[----:B------:R-:W-:Y:S02]  /*25980*/  IMAD.MOV.U32 R2, RZ, RZ, R22 ;  /* 0x000000ffff027224 */ /* 0x000fe400078e0016 */
[----:B------:R-:W-:-:S02]  /*25990*/  IMAD.MOV.U32 R3, RZ, RZ, R23 ;  /* 0x000000ffff037224 */ /* 0x000fc400078e0017 */
[----:B------:R-:W4:-:S14]  /*259a0*/  LDL.LU.64 R22, [R1+0x248] ;  /* 0x0002480001167983 */ /* 0x000f1c0000300a00 */
[----:B------:R0:W-:Y:S04]  /*259b0*/  STL.64 [R1+0x200], R24 ;  /* 0x0002001801007387 */ /* 0x0001e80000100a00 */
[----:B------:R1:W-:Y:S04]  /*259c0*/  STL.64 [R1+0x208], R26 ;  /* 0x0002081a01007387 */ /* 0x0003e80000100a00 */
[----:B0-----:R-:W2:Y:S04]  /*259d0*/  LDL.LU.64 R24, [R1+0x260] ;  /* 0x0002600001187983 */ /* 0x001ea80000300a00 */
[----:B-1----:R-:W2:Y:S04]  /*259e0*/  LDL.LU.64 R26, [R1+0x268] ;  /* 0x00026800011a7983 */ /* 0x002ea80000300a00 */
[----:B------:R-:W-:Y:S04]  /*259f0*/  STL.64 [R1+0x3e68], R18 ;  /* 0x003e681201007387 */ /* 0x000fe80000100a00 */
[----:B------:R0:W-:Y:S04]  /*25a00*/  STL.64 [R1+0x3e60], R16 ;  /* 0x003e601001007387 */ /* 0x0001e80000100a00 */
[----:B0-----:R-:W2:Y:S04]  /*25a10*/  LDL.LU.64 R16, [R1+0x360] ;  /* 0x0003600001107983 */ /* 0x001ea80000300a00 */
[----:B------:R-:W2:Y:S01]  /*25a20*/  LDL.LU.64 R18, [R1+0x368] ;  /* 0x0003680001127983 */ /* 0x000ea20000300a00 */
[----:B---3--:R-:W-:-:S15]  /*25a30*/  HMMA.16816.F32 R4, R12, R10, R4 ;  /* 0x0000000a0c04723c */ /* 0x008fde0000001804 */
[----:B------:R-:W-:-:S04]  /*25a40*/  NOP ;  /* 0x0000000000007918 */ /* 0x000fc80000000000 */
[----:B------:R-:W-:Y:S04]  /*25a50*/  STL.64 [R1+0x220], R4 ;  /* 0x0002200401007387 */ /* 0x000fe80000100a00 */
[----:B------:R0:W-:Y:S04]  /*25a60*/  STL.64 [R1+0x228], R6 ;  /* 0x0002280601007387 */ /* 0x0001e80000100a00 */
[----:B0-----:R-:W3:Y:S01]  /*25a70*/  LDL.LU.64 R6, [R1+0x3ef0] ;  /* 0x003ef00001067983 */ /* 0x001ee20000300a00 */
[----:B------:R-:W-:Y:S02]  /*25a80*/  F2FP.F16.E4M3.UNPACK_B R8, R8 ;  /* 0x00000008ff08723e */ /* 0x000fe400020006ff */
[----:B------:R-:W-:Y:S01]  /*25a90*/  F2FP.F16.E4M3.UNPACK_B R9, R9 ;  /* 0x00000009ff09723e */ /* 0x000fe200020006ff */
[----:B------:R-:W2:Y:S06]  /*25aa0*/  LDL.LU.64 R4, [R1+0x3ee8] ;  /* 0x003ee80001047983 */ /* 0x000eac0000300a00 */
[----:B----4-:R-:W-:-:S15]  /*25ab0*/  HMMA.16816.F32 R20, R12, R8, R20 ;  /* 0x000000080c14723c */ /* 0x010fde0000001814 */
[----:B------:R-:W-:-:S04]  /*25ac0*/  NOP ;  /* 0x0000000000007918 */ /* 0x000fc80000000000 */
[----:B------:R-:W-:Y:S04]  /*25ad0*/  STL.64 [R1+0x240], R20 ;  /* 0x0002401401007387 */ /* 0x000fe80000100a00 */
[----:B------:R0:W-:Y:S04]  /*25ae0*/  STL.64 [R1+0x248], R22 ;  /* 0x0002481601007387 */ /* 0x0001e80000100a00 */
[----:B0-----:R-:W4:Y:S04]  /*25af0*/  LDL.LU.64 R22, [R1+0x3ee0] ;  /* 0x003ee00001167983 */ /* 0x001f280000300a00 */
[----:B------:R-:W4:Y:S04]  /*25b00*/  LDL.LU.64 R20, [R1+0x3ed8] ;  /* 0x003ed80001147983 */ /* 0x000f280000300a00 */
[----:B------:R-:W-:Y:S04]  /*25b10*/  STL.64 [R1+0x3e38], R10 ;  /* 0x003e380a01007387 */ /* 0x000fe80000100a00 */
[----:B------:R0:W-:Y:S04]  /*25b20*/  STL.64 [R1+0x3e30], R8 ;  /* 0x003e300801007387 */ /* 0x0001e80000100a00 */
[----:B0-----:R-:W4:Y:S04]  /*25b30*/  LDL.LU.64 R8, [R1+0x370] ;  /* 0x0003700001087983 */ /* 0x001f280000300a00 */
[----:B------:R-:W4:Y:S01]  /*25b40*/  LDL.LU.64 R10, [R1+0x378] ;  /* 0x00037800010a7983 */ /* 0x000f220000300a00 */
[----:B---3--:R-:W-:-:S02]  /*25b50*/  F2FP.F16.E4M3.UNPACK_B R6, R6 ;  /* 0x00000006ff06723e */ /* 0x008fc400020006ff */
[----:B------:R-:W-:-:S07]  /*25b60*/  F2FP.F16.E4M3.UNPACK_B R7, R7 ;  /* 0x00000007ff07723e */ /* 0x000fce00020006ff */
[----:B--2---:R-:W-:-:S15]  /*25b70*/  HMMA.16816.F32 R24, R12, R6, R24 ;  /* 0x000000060c18723c */ /* 0x004fde0000001818 */
[----:B------:R-:W-:-:S04]  /*25b80*/  NOP ;  /* 0x0000000000007918 */ /* 0x000fc80000000000 */
[----:B------:R-:W-:Y:S04]  /*25b90*/  STL.64 [R1+0x260], R24 ;  /* 0x0002601801007387 */ /* 0x000fe80000100a00 */
[----:B------:R0:W-:Y:S04]  /*25ba0*/  STL.64 [R1+0x268], R26 ;  /* 0x0002681a01007387 */ /* 0x0001e80000100a00 */
[----:B0-----:R-:W2:Y:S04]  /*25bb0*/  LDL.LU.64 R26, [R1+0x3ed0] ;  /* 0x003ed000011a7983 */ /* 0x001ea80000300a00 */
[----:B------:R-:W3:Y:S01]  /*25bc0*/  LDL.LU.64 R24, [R1+0x3ec8] ;  /* 0x003ec80001187983 */ /* 0x000ee20000300a00 */
[----:B------:R-:W-:-:S02]  /*25bd0*/  F2FP.F16.E4M3.UNPACK_B R4, R4 ;  /* 0x00000004ff04723e */ /* 0x000fc400020006ff */
[----:B------:R-:W-:Y:S02]  /*25be0*/  F2FP.F16.E4M3.UNPACK_B R5, R5 ;  /* 0x00000005ff05723e */ /* 0x000fe400020006ff */
[----:B------:R-:W-:Y:S02]  /*25bf0*/  F2FP.F16.E4M3.UNPACK_B R2, R2 ;  /* 0x00000002ff02723e */ /* 0x000fe400020006ff */
[----:B------:R-:W-:Y:S01]  /*25c00*/  F2FP.F16.E4M3.UNPACK_B R3, R3 ;  /* 0x00000003ff03723e */ /* 0x000fe200020006ff */
[----:B------:R-:W-:Y:S04]  /*25c10*/  STL.64 [R1+0x3e28], R6 ;  /* 0x003e280601007387 */ /* 0x000fe80000100a00 */
[----:B------:R0:W-:Y:S01]  /*25c20*/  STL.64 [R1+0x3e20], R4 ;  /* 0x003e200401007387 */ /* 0x0001e20000100a00 */
[C---:B----4-:R-:W-:Y:S08]  /*25c30*/  HMMA.16816.F32 R8, R12.reuse, R4, R8 ;  /* 0x000000040c08723c */ /* 0x050ff00000001808 */
[----:B0-----:R-:W-:Y:S11]  /*25c40*/  HMMA.16816.F32 R4, R12, R2, R16 ;  /* 0x000000020c04723c */ /* 0x001ff60000001810 */
[----:B------:R-:W-:Y:S04]  /*25c50*/  STL.64 [R1+0x370], R8 ;  /* 0x0003700801007387 */ /* 0x000fe80000100a00 */
[----:B------:R0:W-:Y:S04]  /*25c60*/  STL.64 [R1+0x378], R10 ;  /* 0x0003780a01007387 */ /* 0x0001e80000100a00 */
[----:B------:R1:W-:Y:S04]  /*25c70*/  STL.64 [R1+0x360], R4 ;  /* 0x0003600401007387 */ /* 0x0003e80000100a00 */
[----:B------:R4:W-:Y:S04]  /*25c80*/  STL.64 [R1+0x368], R6 ;  /* 0x0003680601007387 */ /* 0x0009e80000100a00 */
[----:B0-----:R-:W3:Y:S04]  /*25c90*/  LDL R10, [R1+0x18] ;  /* 0x00001800010a7983 */ /* 0x001ee80000100800 */
[----:B------:R-:W3:Y:S04]  /*25ca0*/  LDL R11, [R1+0x1c] ;  /* 0x00001c00010b7983 */ /* 0x000ee80000100800 */
[----:B-1----:R-:W3:Y:S04]  /*25cb0*/  LDL.LU.64 R4, [R1+0x1090] ;  /* 0x0010900001047983 */ /* 0x002ee80000300a00 */
[----:B----4-:R-:W4:Y:S01]  /*25cc0*/  LDL.LU.64 R6, [R1+0x1098] ;  /* 0x0010980001067983 */ /* 0x010f220000300a00 */
[----:B--2---:R-:W-:-:S02]  /*25cd0*/  IMAD R15, R27, 0x100, R26 ;  /* 0x000001001b0f7824 */ /* 0x004fc400078e021a */
[----:B---3--:R-:W-:Y:S02]  /*25ce0*/  IMAD R14, R25, 0x100, R24 ;  /* 0x00000100190e7824 */ /* 0x008fe400078e0218 */
[----:B------:R-:W2:Y:S04]  /*25cf0*/  LDL.LU.64 R24, [R1+0x1050] ;  /* 0x0010500001187983 */ /* 0x000ea80000300a00 */
[----:B------:R-:W3:Y:S04]  /*25d00*/  LDL.LU.64 R26, [R1+0x1058] ;  /* 0x00105800011a7983 */ /* 0x000ee80000300a00 */
[----:B---3--:R0:W-:Y:S04]  /*25d10*/  STL.64 [R1+0x3e88], R26 ;  /* 0x003e881a01007387 */ /* 0x0081e80000100a00 */
[----:B0-----:R-:W3:Y:S04]  /*25d20*/  LDL R26, [R1] ;  /* 0x00000000011a7983 */ /* 0x001ee80000100800 */
[----:B------:R-:W3:Y:S04]  /*25d30*/  LDL R27, [R1+0x4] ;  /* 0x00000400011b7983 */ /* 0x000ee80000100800 */
[----:B--2---:R0:W-:Y:S04]  /*25d40*/  STL.64 [R1+0x3e80], R24 ;  /* 0x003e801801007387 */ /* 0x0041e80000100a00 */
[----:B0-----:R-:W2:Y:S04]  /*25d50*/  LDL R24, [R1+0x8] ;  /* 0x0000080001187983 */ /* 0x001ea80000100800 */
[----:B---3--:R0:W-:Y:S04]  /*25d60*/  STL.64 [R1+0x3ea0], R26 ;  /* 0x003ea01a01007387 */ /* 0x0081e80000100a00 */
[----:B0-----:R-:W3:Y:S04]  /*25d70*/  LDL.64 R26, [R1+0x10] ;  /* 0x00001000011a7983 */ /* 0x001ee80000100a00 */
[----:B------:R-:W2:Y:S04]  /*25d80*/  LDL.LU.64 R16, [R1+0x1040] ;  /* 0x0010400001107983 */ /* 0x000ea80000300a00 */
[----:B------:R-:W2:Y:S04]  /*25d90*/  LDL.LU.64 R18, [R1+0x1048] ;  /* 0x0010480001127983 */ /* 0x000ea80000300a00 */
[----:B--2---:R-:W-:Y:S04]  /*25da0*/  STL.64 [R1+0x3e98], R18 ;  /* 0x003e981201007387 */ /* 0x004fe80000100a00 */
[----:B------:R0:W-:Y:S04]  /*25db0*/  STL.64 [R1+0x3e90], R16 ;  /* 0x003e901001007387 */ /* 0x0001e80000100a00 */
[----:B0-----:R-:W2:Y:S04]  /*25dc0*/  LDL.LU.64 R16, [R1+0x1060] ;  /* 0x0010600001107983 */ /* 0x001ea80000300a00 */
[----:B------:R-:W2:Y:S04]  /*25dd0*/  LDL.LU.64 R18, [R1+0x1068] ;  /* 0x0010680001127983 */ /* 0x000ea80000300a00 */
[----:B--2---:R-:W-:Y:S04]  /*25de0*/  STL.64 [R1+0x3eb0], R18 ;  /* 0x003eb01201007387 */ /* 0x004fe80000100a00 */
[----:B------:R0:W-:Y:S04]  /*25df0*/  STL.64 [R1+0x3ea8], R16 ;  /* 0x003ea81001007387 */ /* 0x0001e80000100a00 */
[----:B0-----:R-:W2:Y:S04]  /*25e00*/  LDL.LU.64 R16, [R1+0x1070] ;  /* 0x0010700001107983 */ /* 0x001ea80000300a00 */
[----:B------:R-:W2:Y:S01]  /*25e10*/  LDL.LU.64 R18, [R1+0x1078] ;  /* 0x0010780001127983 */ /* 0x000ea20000300a00 */
[----:B------:R-:W-:-:S02]  /*25e20*/  IMAD R12, R21, 0x100, R20 ;  /* 0x00000100150c7824 */ /* 0x000fc400078e0214 */
[----:B------:R-:W-:Y:S01]  /*25e30*/  IMAD R13, R23, 0x100, R22 ;  /* 0x00000100170d7824 */ /* 0x000fe200078e0216 */
[----:B------:R-:W-:Y:S02]  /*25e40*/  F2FP.F16.E4M3.UNPACK_B R14, R14 ;  /* 0x0000000eff0e723e */ /* 0x000fe400020006ff */
[----:B------:R-:W-:Y:S02]  /*25e50*/  F2FP.F16.E4M3.UNPACK_B R15, R15 ;  /* 0x0000000fff0f723e */ /* 0x000fe400020006ff */
[----:B------:R-:W-:Y:S02]  /*25e60*/  F2FP.F16.E4M3.UNPACK_B R12, R12 ;  /* 0x0000000cff0c723e */ /* 0x000fe400020006ff */
[----:B------:R-:W-:Y:S01]  /*25e70*/  F2FP.F16.E4M3.UNPACK_B R13, R13 ;  /* 0x0000000dff0d723e */ /* 0x000fe200020006ff */
[----:B--2---:R-:W-:Y:S04]  /*25e80*/  STL.64 [R1+0x3ec0], R18 ;  /* 0x003ec01201007387 */ /* 0x004fe80000100a00 */
[----:B------:R0:W-:Y:S04]  /*25e90*/  STL.64 [R1+0x3eb8], R16 ;  /* 0x003eb81001007387 */ /* 0x0001e80000100a00 */
[----:B0-----:R-:W3:Y:S04]  /*25ea0*/  LDL.LU.64 R16, [R1+0x1080] ;  /* 0x0010800001107983 */ /* 0x001ee80000300a00 */
[----:B------:R-:W3:Y:S01]  /*25eb0*/  LDL.LU.64 R18, [R1+0x1088] ;  /* 0x0010880001127983 */ /* 0x000ee20000300a00 */
[C---:B----4-:R-:W-:Y:S03]  /*25ec0*/  HMMA.16816.F32 R4, R12.reuse, R10, R4 ;  /* 0x0000000a0c04723c */ /* 0x050fe60000001804 */
[----:B------:R-:W2:Y:S04]  /*25ed0*/  LDL.LU.64 R20, [R1+0x1030] ;  /* 0x0010300001147983 */ /* 0x000ea80000300a00 */
[----:B------:R-:W2:Y:S04]  /*25ee0*/  LDL.LU.64 R22, [R1+0x1038] ;  /* 0x0010380001167983 */ /* 0x000ea80000300a00 */
[----:B------:R-:W4:Y:S04]  /*25ef0*/  LDL.LU.64 R8, [R1+0x1020] ;  /* 0x0010200001087983 */ /* 0x000f280000300a00 */
[----:B------:R-:W4:Y:S04]  /*25f00*/  LDL.LU.64 R10, [R1+0x1028] ;  /* 0x00102800010a7983 */ /* 0x000f280000300a00 */
[----:B------:R0:W-:Y:S04]  /*25f10*/  STL.64 [R1+0x1090], R4 ;  /* 0x0010900401007387 */ /* 0x0001e80000100a00 */
[----:B------:R1:W-:Y:S04]  /*25f20*/  STL.64 [R1+0x1098], R6 ;  /* 0x0010980601007387 */ /* 0x0003e80000100a00 */
[----:B0-----:R-:W2:Y:S04]  /*25f30*/  LDL.LU.64 R4, [R1+0x1010] ;  /* 0x0010100001047983 */ /* 0x001ea80000300a00 */
[----:B-1----:R-:W2:Y:S01]  /*25f40*/  LDL.LU.64 R6, [R1+0x1018] ;  /* 0x0010180001067983 */ /* 0x002ea20000300a00 */
[----:B---3--:R-:W-:-:S15]  /*25f50*/  HMMA.16816.F32 R16, R12, R26, R16 ;  /* 0x0000001a0c10723c */ /* 0x008fde0000001810 */
[----:B------:R-:W-:-:S04]  /*25f60*/  NOP ;  /* 0x0000000000007918 */ /* 0x000fc80000000000 */
[----:B------:R-:W-:Y:S04]  /*25f70*/  STL.64 [R1+0x1080], R16 ;  /* 0x0010801001007387 */ /* 0x000fe80000100a00 */
[----:B------:R0:W-:Y:S04]  /*25f80*/  STL.64 [R1+0x1088], R18 ;  /* 0x0010881201007387 */ /* 0x0001e80000100a00 */
[----:B0-----:R-:W3:Y:S04]  /*25f90*/  LDL.LU.64 R18, [R1+0x3ec0] ;  /* 0x003ec00001127983 */ /* 0x001ee80000300a00 */
[----:B------:R-:W3:Y:S01]  /*25fa0*/  LDL.LU.64 R16, [R1+0x3eb8] ;  /* 0x003eb80001107983 */ /* 0x000ee20000300a00 */
[----:B------:R-:W-:-:S02]  /*25fb0*/  IMAD.MOV.U32 R25, RZ, RZ, R0 ;  /* 0x000000ffff197224 */ /* 0x000fc400078e0000 */
[----:B------:R-:W-:-:S05]  /*25fc0*/  IMAD.MOV.U32 R0, RZ, RZ, R27 ;  /* 0x000000ffff007224 */ /* 0x000fca00078e001b */
[----:B---3--:R-:W-:Y:S01]  /*25fd0*/  HMMA.16816.F32 R24, R12, R24, R16 ;  /* 0x000000180c18723c */ /* 0x008fe20000001810 */
[----:B------:R-:W3:Y:S04]  /*25fe0*/  LDL.LU.64 R18, [R1+0x3eb0] ;  /* 0x003eb00001127983 */ /* 0x000ee80000300a00 */
[----:B------:R-:W3:-:S14]  /*25ff0*/  LDL.LU.64 R16, [R1+0x3ea8] ;  /* 0x003ea80001107983 */ /* 0x000edc0000300a00 */
[----:B------:R-:W-:Y:S04]  /*26000*/  STL.64 [R1+0x1070], R24 ;  /* 0x0010701801007387 */ /* 0x000fe80000100a00 */
[----:B------:R0:W-:Y:S04]  /*26010*/  STL.64 [R1+0x1078], R26 ;  /* 0x0010781a01007387 */ /* 0x0001e80000100a00 */
[----:B0-----:R-:W3:Y:S02]  /*26020*/  LDL.LU.64 R26, [R1+0x3ea0] ;  /* 0x003ea000011a7983 */ /* 0x001ee40000300a00 */
[----:B---3--:R-:W-:Y:S02]  /*26030*/  HMMA.16816.F32 R24, R12, R26, R16 ;  /* 0x0000001a0c18723c */ /* 0x008fe40000001810 */
[----:B------:R-:W3:Y:S04]  /*26040*/  LDL.LU.64 R18, [R1+0x3e98] ;  /* 0x003e980001127983 */ /* 0x000ee80000300a00 */
[----:B------:R-:W3:-:S13]  /*26050*/  LDL.LU.64 R16, [R1+0x3e90] ;  /* 0x003e900001107983 */ /* 0x000eda0000300a00 */
[----:B------:R-:W-:Y:S04]  /*26060*/  STL.64 [R1+0x1060], R24 ;  /* 0x0010601801007387 */ /* 0x000fe80000100a00 */
[----:B------:R0:W-:Y:S04]  /*26070*/  STL.64 [R1+0x1068], R26 ;  /* 0x0010681a01007387 */ /* 0x0001e80000100a00 */
[----:B0-----:R-:W2:Y:S04]  /*26080*/  LDL.LU.64 R26, [R1+0x3e88] ;  /* 0x003e8800011a7983 */ /* 0x001ea80000300a00 */
[----:B------:R-:W2:Y:S02]  /*26090*/  LDL.LU.64 R24, [R1+0x3e80] ;  /* 0x003e800001187983 */ /* 0x000ea40000300a00 */
[----:B--2---:R-:W-:-:S15]  /*260a0*/  HMMA.16816.F32 R24, R12, R28, R24 ;  /* 0x0000001c0c18723c */ /* 0x004fde0000001818 */
[----:B------:R-:W-:-:S04]  /*260b0*/  NOP ;  /* 0x0000000000007918 */ /* 0x000fc80000000000 */
[----:B------:R-:W-:Y:S04]  /*260c0*/  STL.64 [R1+0x1050], R24 ;  /* 0x0010501801007387 */ /* 0x000fe80000100a00 */
[----:B------:R0:W-:Y:S04]  /*260d0*/  STL.64 [R1+0x1058], R26 ;  /* 0x0010581a01007387 */ /* 0x0001e80000100a00 */
[----:B0-----:R-:W3:Y:S04]  /*260e0*/  LDL.LU.64 R26, [R1+0x3e78] ;  /* 0x003e7800011a7983 */ /* 0x001ee80000300a00 */
[----:B------:R-:W2:Y:S04]  /*260f0*/  LDL.LU.64 R24, [R1+0x3e70] ;  /* 0x003e700001187983 */ /* 0x000ea80000300a00 */
[----:B------:R-:W-:Y:S01]  /*26100*/  STL.64 [R1+0x3da8], R28 ;  /* 0x003da81c01007387 */ /* 0x000fe20000100a00 */
[C---:B---3--:R-:W-:Y:S08]  /*26110*/  HMMA.16816.F32 R16, R12.reuse, R26, R16 ;  /* 0x0000001a0c10723c */ /* 0x048ff00000001810 */
[C---:B--2---:R-:W-:Y:S11]  /*26120*/  HMMA.16816.F32 R20, R12.reuse, R24, R20 ;  /* 0x000000180c14723c */ /* 0x044ff60000001814 */
[----:B------:R-:W-:Y:S04]  /*26130*/  STL.64 [R1+0x1040], R16 ;  /* 0x0010401001007387 */ /* 0x000fe80000100a00 */
[----:B------:R0:W-:Y:S04]  /*26140*/  STL.64 [R1+0x1048], R18 ;  /* 0x0010481201007387 */ /* 0x0001e80000100a00 */
[----:B0-----:R-:W2:Y:S04]  /*26150*/  LDL.LU.64 R18, [R1+0x3e68] ;  /* 0x003e680001127983 */ /* 0x001ea80000300a00 */
[----:B------:R-:W3:Y:S04]  /*26160*/  LDL.LU.64 R16, [R1+0x3e60] ;  /* 0x003e600001107983 */ /* 0x000ee80000300a00 */
[----:B------:R-:W-:Y:S04]  /*26170*/  STL.64 [R1+0x1030], R20 ;  /* 0x0010301401007387 */ /* 0x000fe80000100a00 */
[----:B------:R0:W-:Y:S04]  /*26180*/  STL.64 [R1+0x1038], R22 ;  /* 0x0010381601007387 */ /* 0x0001e80000100a00 */
[----:B0-----:R-:W4:Y:S04]  /*26190*/  LDL.LU.64 R22, [R1+0x3e58] ;  /* 0x003e580001167983 */ /* 0x001f280000300a00 */
[----:B------:R-:W2:Y:S04]  /*261a0*/  LDL.LU.64 R20, [R1+0x3e50] ;  /* 0x003e500001147983 */ /* 0x000ea80000300a00 */
[----:B------:R0:W-:Y:S04]  /*261b0*/  STL.64 [R1+0x3da0], R26 ;  /* 0x003da01a01007387 */ /* 0x0001e80000100a00 */
[----:B0-----:R-:W2:Y:S04]  /*261c0*/  LDL.64 R26, [R1+0x18] ;  /* 0x00001800011a7983 */ /* 0x001ea80000100a00 */
[----:B------:R0:W-:Y:S04]  /*261d0*/  STL.64 [R1+0x3d98], R24 ;  /* 0x003d981801007387 */ /* 0x0001e80000100a00 */
[----:B0-----:R-:W3:Y:S04]  /*261e0*/  LDL.LU R24, [R1+0x122c] ;  /* 0x00122c0001187983 */ /* 0x001ee80000300800 */
[----:B------:R-:W3:Y:S04]  /*261f0*/  LDL.LU R25, [R1+0x1228] ;  /* 0x0012280001197983 */ /* 0x000ee80000300800 */
[----:B--2---:R-:W-:Y:S04]  /*26200*/  STL.64 [R1+0x3df8], R26 ;  /* 0x003df81a01007387 */ /* 0x004fe80000100a00 */
[----:B---3--:R4:W-:Y:S02]  /*26210*/  STL.64 [R1+0x3df0], R24 ;  /* 0x003df01801007387 */ /* 0x0089e40000100a00 */
[----:B----4-:R-:W-:Y:S02]  /*26220*/  HMMA.16816.F32 R24, R12, R22, R8 ;  /* 0x000000160c18723c */ /* 0x010fe40000001808 */
[----:B------:R-:W2:-:S15]  /*26230*/  LDL.LU.64 R8, [R1+0xff0] ;  /* 0x000ff00001087983 */ /* 0x000e9e0000300a00 */
[----:B------:R-:W-:Y:S02]  /*26240*/  NOP ;  /* 0x0000000000007918 */ /* 0x000fe40000000000 */
[----:B------:R-:W-:Y:S04]  /*26250*/  STL.64 [R1+0x1020], R24 ;  /* 0x0010201801007387 */ /* 0x000fe80000100a00 */
[----:B------:R-:W-:Y:S04]  /*26260*/  STL.64 [R1+0x1028], R26 ;  /* 0x0010281a01007387 */ /* 0x000fe80000100a00 */
[----:B------:R-:W3:Y:S01]  /*26270*/  LDL.LU.64 R10, [R1+0xff8] ;  /* 0x000ff800010a7983 */ /* 0x000ee20000300a00 */
[----:B------:R-:W-:-:S15]  /*26280*/  HMMA.16816.F32 R4, R12, R20, R4 ;  /* 0x000000140c04723c */ /* 0x000fde0000001804 */
[----:B------:R-:W-:-:S04]  /*26290*/  NOP ;  /* 0x0000000000007918 */ /* 0x000fc80000000000 */
[----:B------:R-:W-:Y:S04]  /*262a0*/  STL.64 [R1+0x1010], R4 ;  /* 0x0010100401007387 */ /* 0x000fe80000100a00 */
[----:B------:R-:W-:Y:S04]  /*262b0*/  STL.64 [R1+0x1018], R6 ;  /* 0x0010180601007387 */ /* 0x000fe80000100a00 */
[----:B---3--:R-:W-:Y:S04]  /*262c0*/  STL.64 [R1+0x3e48], R10 ;  /* 0x003e480a01007387 */ /* 0x008fe80000100a00 */
[----:B--2---:R0:W-:Y:S04]  /*262d0*/  STL.64 [R1+0x3e40], R8 ;  /* 0x003e400801007387 */ /* 0x0041e80000100a00 */
[----:B0-----:R-:W2:Y:S04]  /*262e0*/  LDL.LU.64 R8, [R1+0x1000] ;  /* 0x0010000001087983 */ /* 0x001ea80000300a00 */
[----:B------:R-:W2:Y:S04]  /*262f0*/  LDL.LU.64 R10, [R1+0x1008] ;  /* 0x00100800010a7983 */ /* 0x000ea80000300a00 */
[----:B------:R-:W3:Y:S04]  /*26300*/  LDL.LU.64 R4, [R1+0xfd0] ;  /* 0x000fd00001047983 */ /* 0x000ee80000300a00 */
[----:B------:R-:W3:Y:S04]  /*26310*/  LDL.LU.64 R6, [R1+0xfd8] ;  /* 0x000fd80001067983 */ /* 0x000ee80000300a00 */
[----:B------:R-:W4:Y:S04]  /*26320*/  LDL.LU.64 R24, [R1+0x350] ;  /* 0x0003500001187983 */ /* 0x000f280000300a00 */
[----:B------:R-:W2:Y:S04]  /*26330*/  LDL.LU.64 R26, [R1+0x358] ;  /* 0x00035800011a7983 */ /* 0x000ea80000300a00 */
[----:B--2---:R-:W-:Y:S04]  /*26340*/  STL.64 [R1+0x3e08], R26 ;  /* 0x003e081a01007387 */ /* 0x004fe80000100a00 */
[----:B----4-:R0:W-:Y:S04]  /*26350*/  STL.64 [R1+0x3e00], R24 ;  /* 0x003e001801007387 */ /* 0x0101e80000100a00 */
[----:B0-----:R-:W2:Y:S04]  /*26360*/  LDL.LU.64 R24, [R1+0xfb0] ;  /* 0x000fb00001187983 */ /* 0x001ea80000300a00 */
[----:B------:R-:W4:Y:S01]  /*26370*/  LDL.LU.64 R26, [R1+0xfb8] ;  /* 0x000fb800011a7983 */ /* 0x000f220000300a00 */
[C---:B------:R-:W-:Y:S03]  /*26380*/  HMMA.16816.F32 R8, R12.reuse, R18, R8 ;  /* 0x000000120c08723c */ /* 0x040fe60000001808 */
[----:B----4-:R-:W-:Y:S04]  /*26390*/  STL.64 [R1+0x3e18], R26 ;  /* 0x003e181a01007387 */ /* 0x010fe80000100a00 */
[----:B--2---:R0:W-:Y:S04]  /*263a0*/  STL.64 [R1+0x3e10], R24 ;  /* 0x003e101801007387 */ /* 0x0041e80000100a00 */
[----:B0-----:R-:W2:Y:S04]  /*263b0*/  LDL.LU.64 R24, [R1+0xfc0] ;  /* 0x000fc00001187983 */ /* 0x001ea80000300a00 */
[----:B------:R-:W2:Y:S04]  /*263c0*/  LDL.LU.64 R26, [R1+0xfc8] ;  /* 0x000fc800011a7983 */ /* 0x000ea80000300a00 */
[----:B------:R0:W-:Y:S04]  /*263d0*/  STL.64 [R1+0x3d80], R22 ;  /* 0x003d801601007387 */ /* 0x0001e80000100a00 */
[----:B0-----:R-:W4:Y:S04]  /*263e0*/  LDL.LU R22, [R1+0x1224] ;  /* 0x0012240001167983 */ /* 0x001f280000300800 */
[----:B------:R-:W4:Y:S04]  /*263f0*/  LDL.LU R23, [R1+0x1220] ;  /* 0x0012200001177983 */ /* 0x000f280000300800 */
[----:B------:R0:W-:Y:S04]  /*26400*/  STL.64 [R1+0x3d78], R20 ;  /* 0x003d781401007387 */ /* 0x0001e80000100a00 */
[----:B0-----:R-:W2:Y:S04]  /*26410*/  LDL.LU R20, [R1+0x121c] ;  /* 0x00121c0001147983 */ /* 0x001ea80000300800 */
[----:B------:R-:W2:Y:S04]  /*26420*/  LDL.LU R21, [R1+0x1218] ;  /* 0x0012180001157983 */ /* 0x000ea80000300800 */
        /* <DEDUP_REMOVED lines=8> */
[----:B0-----:R-:W2:Y:S04]  /*264b0*/  LDL.LU.64 R10, [R1+0x3e38] ;  /* 0x003e3800010a7983 */ /* 0x001ea80000300a00 */
[----:B------:R-:W3:Y:S04]  /*264c0*/  LDL.LU.64 R8, [R1+0x3e30] ;  /* 0x003e300001087983 */ /* 0x000ee80000300a00 */
[----:B------:R-:W-:Y:S04]  /*264d0*/  STL.64 [R1+0x3d60], R18 ;  /* 0x003d601201007387 */ /* 0x000fe80000100a00 */
[----:B------:R0:W-:Y:S04]  /*264e0*/  STL.64 [R1+0x3d58], R16 ;  /* 0x003d581001007387 */ /* 0x0001e80000100a00 */
[----:B0-----:R-:W2:Y:S04]  /*264f0*/  LDL.LU.64 R16, [R1+0xfe0] ;  /* 0x000fe00001107983 */ /* 0x001ea80000300a00 */
[----:B------:R-:W2:Y:S01]  /*26500*/  LDL.LU.64 R18, [R1+0xfe8] ;  /* 0x000fe80001127983 */ /* 0x000ea20000300a00 */
[C---:B---3--:R-:W-:Y:S08]  /*26510*/  HMMA.16816.F32 R4, R12.reuse, R8, R4 ;  /* 0x000000080c04723c */ /* 0x048ff00000001804 */
[----:B--2---:R-:W-:-:S15]  /*26520*/  HMMA.16816.F32 R16, R12, R10, R16 ;  /* 0x0000000a0c10723c */ /* 0x004fde0000001810 */
[----:B------:R-:W-:-:S04]  /*26530*/  NOP ;  /* 0x0000000000007918 */ /* 0x000fc80000000000 */
[----:B------:R0:W-:Y:S04]  /*26540*/  STL.64 [R1+0xfe0], R16 ;  /* 0x000fe01001007387 */ /* 0x0001e80000100a00 */
[----:B------:R1:W-:Y:S04]  /*26550*/  STL.64 [R1+0xfe8], R18 ;  /* 0x000fe81201007387 */ /* 0x0003e80000100a00 */
[----:B0-----:R-:W2:Y:S04]  /*26560*/  LDL.LU.64 R16, [R1+0xfa0] ;  /* 0x000fa00001107983 */ /* 0x001ea80000300a00 */
[----:B-1----:R-:W2:Y:S04]  /*26570*/  LDL.LU.64 R18, [R1+0xfa8] ;  /* 0x000fa80001127983 */ /* 0x002ea80000300a00 */
[----:B------:R-:W-:Y:S04]  /*26580*/  STL.64 [R1+0xfd0], R4 ;  /* 0x000fd00401007387 */ /* 0x000fe80000100a00 */
[----:B------:R0:W-:Y:S04]  /*26590*/  STL.64 [R1+0xfd8], R6 ;  /* 0x000fd80601007387 */ /* 0x0001e80000100a00 */
[----:B0-----:R-:W3:Y:S04]  /*265a0*/  LDL.LU.64 R6, [R1+0x3e28] ;  /* 0x003e280001067983 */ /* 0x001ee80000300a00 */
[----:B------:R-:W2:Y:S04]  /*265b0*/  LDL.LU.64 R4, [R1+0x3e20] ;  /* 0x003e200001047983 */ /* 0x000ea80000300a00 */
[----:B------:R0:W-:Y:S04]  /*265c0*/  STL.64 [R1+0x3d70], R10 ;  /* 0x003d700a01007387 */ /* 0x0001e80000100a00 */
[----:B0-----:R-:W2:Y:S04]  /*265d0*/  LDL.LU R10, [R1+0x1214] ;  /* 0x00121400010a7983 */ /* 0x001ea80000300800 */
[----:B------:R-:W2:Y:S04]  /*265e0*/  LDL.LU R11, [R1+0x1210] ;  /* 0x00121000010b7983 */ /* 0x000ea80000300800 */
[----:B------:R-:W-:Y:S01]  /*265f0*/  STL.64 [R1+0x3d68], R8 ;  /* 0x003d680801007387 */ /* 0x000fe20000100a00 */
[----:B---3--:R-:W-:-:S15]  /*26600*/  HMMA.16816.F32 R24, R12, R6, R24 ;  /* 0x000000060c18723c */ /* 0x008fde0000001818 */
[----:B------:R-:W-:-:S04]  /*26610*/  NOP ;  /* 0x0000000000007918 */ /* 0x000fc80000000000 */
        /* <DEDUP_REMOVED lines=9> */
[----:B------:R-:W2:Y:S04]  /*266b0*/  LDL.LU.64 R24, [R1+0x3e00] ;  /* 0x003e000001187983 */ /* 0x000ea80000300a00 */
[----:B------:R-:W3:Y:S04]  /*266c0*/  LDL.64 R28, [R1] ;  /* 0x00000000011c7983 */ /* 0x000ee80000100a00 */
[----:B------:R-:W-:Y:S01]  /*266d0*/  STL [R1+0x3d40], R5 ;  /* 0x003d400501007387 */ /* 0x000fe20000100800 */
[----:B--2---:R-:W-:Y:S03]  /*266e0*/  HMMA.16816.F32 R12, R12, R2, R24 ;  /* 0x000000020c0c723c */ /* 0x004fe60000001818 */
[----:B------:R-:W2:Y:S04]  /*266f0*/  LDL.LU.64 R26, [R1+0x3df8] ;  /* 0x003df800011a7983 */ /* 0x000ea80000300a00 */
[----:B------:R-:W2:-:S12]  /*26700*/  LDL.LU.64 R24, [R1+0x3df0] ;  /* 0x003df00001187983 */ /* 0x000e980000300a00 */
[----:B------:R0:W-:Y:S04]  /*26710*/  STL.64 [R1+0x350], R12 ;  /* 0x0003500c01007387 */ /* 0x0001e80000100a00 */
[----:B------:R4:W-:Y:S01]  /*26720*/  STL.64 [R1+0x358], R14 ;  /* 0x0003580e01007387 */ /* 0x0009e20000100a00 */
[----:B0-----:R-:W-:Y:S02]  /*26730*/  IMAD R12, R11, 0x100, R10 ;  /* 0x000001000b0c7824 */ /* 0x001fe400078e020a */
[----:B------:R-:W-:Y:S02]  /*26740*/  IMAD R13, R21, 0x100, R20 ;  /* 0x00000100150d7824 */ /* 0x000fe400078e0214 */
[----:B----4-:R-:W-:Y:S01]  /*26750*/  IMAD R14, R23, 0x100, R22 ;  /* 0x00000100170e7824 */ /* 0x010fe200078e0216 */
[----:B------:R-:W-:-:S02]  /*26760*/  F2FP.F16.E4M3.UNPACK_B R12, R12 ;  /* 0x0000000cff0c723e */ /* 0x000fc400020006ff */
[----:B------:R-:W-:Y:S02]  /*26770*/  F2FP.F16.E4M3.UNPACK_B R13, R13 ;  /* 0x0000000dff0d723e */ /* 0x000fe400020006ff */
[----:B------:R-:W-:Y:S01]  /*26780*/  F2FP.F16.E4M3.UNPACK_B R14, R14 ;  /* 0x0000000eff0e723e */ /* 0x000fe200020006ff */
[----:B--2---:R-:W-:Y:S02]  /*26790*/  IMAD R15, R25, 0x100, R24 ;  /* 0x00000100190f7824 */ /* 0x004fe400078e0218 */
[----:B------:R-:W2:Y:S03]  /*267a0*/  LDL.LU.64 R24, [R1+0xf60] ;  /* 0x000f600001187983 */ /* 0x000ea60000300a00 */
[----:B------:R-:W-:-:S07]  /*267b0*/  F2FP.F16.E4M3.UNPACK_B R15, R15 ;  /* 0x0000000fff0f723e */ /* 0x000fce00020006ff */
[----:B------:R-:W-:Y:S01]  /*267c0*/  HMMA.16816.F32 R8, R12, R26, R16 ;  /* 0x0000001a0c08723c */ /* 0x000fe20000001810 */
[----:B------:R-:W-:-:S15]  /*267d0*/  IMAD.MOV.U32 R5, RZ, RZ, R26 ;  /* 0x000000ffff057224 */ /* 0x000fde00078e001a */
[----:B------:R-:W-:-:S03]  /*267e0*/  NOP ;  /* 0x0000000000007918 */ /* 0x000fc60000000000 */
[----:B------:R-:W-:Y:S04]  /*267f0*/  STL.64 [R1+0xfa0], R8 ;  /* 0x000fa00801007387 */ /* 0x000fe80000100a00 */
[----:B------:R-:W-:Y:S04]  /*26800*/  STL.64 [R1+0xfa8], R10 ;  /* 0x000fa80a01007387 */ /* 0x000fe80000100a00 */
[----:B------:R-:W4:Y:S04]  /*26810*/  LDL.LU.64 R26, [R1+0xf68] ;  /* 0x000f6800011a7983 */ /* 0x000f280000300a00 */
[----:B----4-:R-:W-:Y:S04]  /*26820*/  STL.64 [R1+0x3db8], R26 ;  /* 0x003db81a01007387 */ /* 0x010fe80000100a00 */
[----:B--2---:R0:W-:Y:S04]  /*26830*/  STL.64 [R1+0x3db0], R24 ;  /* 0x003db01801007387 */ /* 0x0041e80000100a00 */
[----:B0-----:R-:W2:Y:S04]  /*26840*/  LDL.LU.64 R24, [R1+0xf70] ;  /* 0x000f700001187983 */ /* 0x001ea80000300a00 */
[----:B------:R-:W4:Y:S04]  /*26850*/  LDL.LU.64 R26, [R1+0xf78] ;  /* 0x000f7800011a7983 */ /* 0x000f280000300a00 */
[----:B----4-:R-:W-:Y:S04]  /*26860*/  STL.64 [R1+0x3dc8], R26 ;  /* 0x003dc81a01007387 */ /* 0x010fe80000100a00 */
[----:B--2---:R0:W-:Y:S04]  /*26870*/  STL.64 [R1+0x3dc0], R24 ;  /* 0x003dc01801007387 */ /* 0x0041e80000100a00 */
[----:B0-----:R-:W2:Y:S04]  /*26880*/  LDL.LU.64 R24, [R1+0xf80] ;  /* 0x000f800001187983 */ /* 0x001ea80000300a00 */
[----:B------:R-:W4:Y:S04]  /*26890*/  LDL.LU.64 R26, [R1+0xf88] ;  /* 0x000f8800011a7983 */ /* 0x000f280000300a00 */
[----:B----4-:R0:W-:Y:S04]  /*268a0*/  STL.64 [R1+0x3dd8], R26 ;  /* 0x003dd81a01007387 */ /* 0x0101e80000100a00 */
[----:B0-----:R-:W4:Y:S04]  /*268b0*/  LDL R26, [R1+0x10] ;  /* 0x00001000011a7983 */ /* 0x001f280000100800 */
[----:B--2---:R-:W-:Y:S04]  /*268c0*/  STL.64 [R1+0x3dd0], R24 ;  /* 0x003dd01801007387 */ /* 0x004fe80000100a00 */
[----:B------:R-:W2:Y:S04]  /*268d0*/  LDL.LU.64 R20, [R1+0xf40] ;  /* 0x000f400001147983 */ /* 0x000ea80000300a00 */
[----:B------:R-:W2:Y:S04]  /*268e0*/  LDL.LU.64 R22, [R1+0xf48] ;  /* 0x000f480001167983 */ /* 0x000ea80000300a00 */
[----:B--2---:R-:W-:Y:S04]  /*268f0*/  STL.64 [R1+0x3d90], R22 ;  /* 0x003d901601007387 */ /* 0x004fe80000100a00 */
[----:B------:R0:W-:Y:S04]  /*26900*/  STL.64 [R1+0x3d88], R20 ;  /* 0x003d881401007387 */ /* 0x0001e80000100a00 */
[----:B0-----:R-:W2:Y:S04]  /*26910*/  LDL.LU.64 R20, [R1+0xf50] ;  /* 0x000f500001147983 */ /* 0x001ea80000300a00 */
[----:B------:R-:W2:Y:S01]  /*26920*/  LDL.LU.64 R22, [R1+0xf58] ;  /* 0x000f580001167983 */ /* 0x000ea20000300a00 */
[----:B------:R-:W-:-:S03]  /*26930*/  IMAD.MOV.U32 R27, RZ, RZ, R0 ;  /* 0x000000ffff1b7224 */ /* 0x000fc600078e0000 */
[----:B--2---:R-:W-:Y:S04]  /*26940*/  STL.64 [R1+0x3de8], R22 ;  /* 0x003de81601007387 */ /* 0x004fe80000100a00 */
[----:B------:R0:W-:Y:S04]  /*26950*/  STL.64 [R1+0x3de0], R20 ;  /* 0x003de01401007387 */ /* 0x0001e80000100a00 */
[----:B0-----:R-:W4:Y:S04]  /*26960*/  LDL.LU.64 R20, [R1+0xf90] ;  /* 0x000f900001147983 */ /* 0x001f280000300a00 */
[----:B------:R-:W4:Y:S04]  /*26970*/  LDL.LU.64 R22, [R1+0xf98] ;  /* 0x000f980001167983 */ /* 0x000f280000300a00 */
[----:B------:R-:W2:Y:S04]  /*26980*/  LDL.LU.64 R8, [R1+0xf30] ;  /* 0x000f300001087983 */ /* 0x000ea80000300a00 */
[----:B------:R-:W2:Y:S04]  /*26990*/  LDL.LU.64 R10, [R1+0xf38] ;  /* 0x000f3800010a7983 */ /* 0x000ea80000300a00 */
[----:B------:R-:W2:Y:S04]  /*269a0*/  LDL.LU.64 R16, [R1+0xf20] ;  /* 0x000f200001107983 */ /* 0x000ea80000300a00 */
[----:B------:R-:W2:Y:S04]  /*269b0*/  LDL.LU.64 R18, [R1+0xf28] ;  /* 0x000f280001127983 */ /* 0x000ea80000300a00 */
[----:B------:R0:W-:Y:S04]  /*269c0*/  STL.64 [R1+0x3d50], R6 ;  /* 0x003d500601007387 */ /* 0x0001e80000100a00 */
[----:B0-----:R-:W2:Y:S04]  /*269d0*/  LDL.64 R6, [R1+0x8] ;  /* 0x0000080001067983 */ /* 0x001ea80000100a00 */
[----:B------:R-:W-:Y:S01]  /*269e0*/  STL.64 [R1+0x3d48], R4 ;  /* 0x003d480401007387 */ /* 0x000fe20000100a00 */
[----:B----4-:R-:W-:Y:S03]  /*269f0*/  HMMA.16816.F32 R24, R12, R26, R20 ;  /* 0x0000001a0c18723c */ /* 0x010fe60000001814 */
[----:B------:R-:W4:Y:S04]  /*26a00*/  LDL.LU.64 R22, [R1+0x3de8] ;  /* 0x003de80001167983 */ /* 0x000f280000300a00 */
[----:B------:R-:W4:-:S12]  /*26a10*/  LDL.LU.64 R20, [R1+0x3de0] ;  /* 0x003de00001147983 */ /* 0x000f180000300a00 */
        /* <DEDUP_REMOVED lines=9> */
[----:B------:R-:W2:Y:S01]  /*26ab0*/  LDL.LU.64 R24, [R1+0x3dc0] ;  /* 0x003dc00001187983 */ /* 0x000ea20000300a00 */
[----:B------:R-:W-:-:S02]  /*26ac0*/  IMAD.MOV.U32 R4, RZ, RZ, R6 ;  /* 0x000000ffff047224 */ /* 0x000fc400078e0006 */
[----:B---3--:R-:W-:Y:S02]  /*26ad0*/  IMAD.MOV.U32 R6, RZ, RZ, R28 ;  /* 0x000000ffff067224 */ /* 0x008fe400078e001c */
[----:B------:R-:W-:Y:S01]  /*26ae0*/  IMAD.MOV.U32 R5, RZ, RZ, R29 ;  /* 0x000000ffff057224 */ /* 0x000fe200078e001d */
[----:B--2---:R-:W-:-:S15]  /*26af0*/  HMMA.16816.F32 R24, R12, R28, R24 ;  /* 0x0000001c0c18723c */ /* 0x004fde0000001818 */
[----:B------:R-:W-:-:S04]  /*26b00*/  NOP ;  /* 0x0000000000007918 */ /* 0x000fc80000000000 */
[----:B------:R-:W-:Y:S04]  /*26b10*/  STL.64 [R1+0xf70], R24 ;  /* 0x000f701801007387 */ /* 0x000fe80000100a00 */
[----:B------:R0:W-:Y:S04]  /*26b20*/  STL.64 [R1+0xf78], R26 ;  /* 0x000f781a01007387 */ /* 0x0001e80000100a00 */
[----:B0-----:R-:W2:Y:S04]  /*26b30*/  LDL.LU.64 R26, [R1+0x3db8] ;  /* 0x003db800011a7983 */ /* 0x001ea80000300a00 */
[----:B------:R-:W2:Y:S04]  /*26b40*/  LDL.LU.64 R24, [R1+0x3db0] ;  /* 0x003db00001187983 */ /* 0x000ea80000300a00 */
[----:B------:R-:W2:Y:S02]  /*26b50*/  LDL.LU.64 R28, [R1+0x3da8] ;  /* 0x003da800011c7983 */ /* 0x000ea40000300a00 */
[----:B--2---:R-:W-:-:S15]  /*26b60*/  HMMA.16816.F32 R24, R12, R28, R24 ;  /* 0x0000001c0c18723c */ /* 0x004fde0000001818 */
[----:B------:R-:W-:-:S04]  /*26b70*/  NOP ;  /* 0x0000000000007918 */ /* 0x000fc80000000000 */
[----:B------:R-:W-:Y:S04]  /*26b80*/  STL.64 [R1+0xf60], R24 ;  /* 0x000f601801007387 */ /* 0x000fe80000100a00 */
[----:B------:R0:W-:Y:S04]  /*26b90*/  STL.64 [R1+0xf68], R26 ;  /* 0x000f681a01007387 */ /* 0x0001e80000100a00 */
[----:B0-----:R-:W4:Y:S04]  /*26ba0*/  LDL.LU.64 R26, [R1+0x3da0] ;  /* 0x003da000011a7983 */ /* 0x001f280000300a00 */
[----:B------:R-:W2:Y:S01]  /*26bb0*/  LDL.LU.64 R24, [R1+0x3d98] ;  /* 0x003d980001187983 */ /* 0x000ea20000300a00 */
[----:B----4-:R-:W-:-:S15]  /*26bc0*/  HMMA.16816.F32 R20, R12, R26, R20 ;  /* 0x0000001a0c14723c */ /* 0x010fde0000001814 */
        /* <DEDUP_REMOVED lines=13> */
[----:B0-----:R-:W4:Y:S04]  /*26ca0*/  LDL.LU.64 R24, [R1+0xf00] ;  /* 0x000f000001187983 */ /* 0x001f280000300a00 */
[----:B------:R-:W4:Y:S01]  /*26cb0*/  LDL.LU.64 R26, [R1+0xf08] ;  /* 0x000f0800011a7983 */ /* 0x000f220000300a00 */
[C---:B--2---:R-:W-:Y:S08]  /*26cc0*/  HMMA.16816.F32 R8, R12.reuse, R22, R8 ;  /* 0x000000160c08723c */ /* 0x044ff00000001808 */
[C---:B---3--:R-:W-:Y:S11]  /*26cd0*/  HMMA.16816.F32 R16, R12.reuse, R20, R16 ;  /* 0x000000140c10723c */ /* 0x048ff60000001810 */
[----:B------:R-:W-:Y:S04]  /*26ce0*/  STL.64 [R1+0xf30], R8 ;  /* 0x000f300801007387 */ /* 0x000fe80000100a00 */
[----:B------:R0:W-:Y:S04]  /*26cf0*/  STL.64 [R1+0xf38], R10 ;  /* 0x000f380a01007387 */ /* 0x0001e80000100a00 */
[----:B0-----:R-:W2:Y:S04]  /*26d00*/  LDL.LU.64 R10, [R1+0x3d70] ;  /* 0x003d7000010a7983 */ /* 0x001ea80000300a00 */
[----:B------:R-:W3:Y:S04]  /*26d10*/  LDL.LU.64 R8, [R1+0x3d68] ;  /* 0x003d680001087983 */ /* 0x000ee80000300a00 */
[----:B------:R-:W-:Y:S04]  /*26d20*/  STL.64 [R1+0xf20], R16 ;  /* 0x000f201001007387 */ /* 0x000fe80000100a00 */
[----:B------:R0:W-:Y:S04]  /*26d30*/  STL.64 [R1+0xf28], R18 ;  /* 0x000f281201007387 */ /* 0x0001e80000100a00 */
[----:B0-----:R-:W2:Y:S04]  /*26d40*/  LDL.LU.64 R18, [R1+0x3d60] ;  /* 0x003d600001127983 */ /* 0x001ea80000300a00 */
[----:B------:R-:W4:Y:S04]  /*26d50*/  LDL.LU.64 R16, [R1+0x3d58] ;  /* 0x003d580001107983 */ /* 0x000f280000300a00 */
[----:B------:R0:W-:Y:S04]  /*26d60*/  STL.64 [R1+0x3cd0], R22 ;  /* 0x003cd01601007387 */ /* 0x0001e80000100a00 */
[----:B0-----:R-:W2:Y:S04]  /*26d70*/  LDL.LU R22, [R1+0x123c] ;  /* 0x00123c0001167983 */ /* 0x001ea80000300800 */
[----:B------:R-:W2:Y:S04]  /*26d80*/  LDL.LU R23, [R1+0x1238] ;  /* 0x0012380001177983 */ /* 0x000ea80000300800 */
[----:B------:R0:W-:Y:S04]  /*26d90*/  STL.64 [R1+0x3cc8], R20 ;  /* 0x003cc81401007387 */ /* 0x0001e80000100a00 */
[----:B0-----:R-:W3:Y:S04]  /*26da0*/  LDL.LU R20, [R1+0x1234] ;  /* 0x0012340001147983 */ /* 0x001ee80000300800 */
[----:B------:R-:W3:Y:S04]  /*26db0*/  LDL.LU R21, [R1+0x1230] ;  /* 0x0012300001157983 */ /* 0x000ee80000300800 */
[----:B--2---:R-:W-:Y:S04]  /*26dc0*/  STL.64 [R1+0x3d28], R22 ;  /* 0x003d281601007387 */ /* 0x004fe80000100a00 */
[----:B---3--:R0:W-:Y:S04]  /*26dd0*/  STL.64 [R1+0x3d20], R20 ;  /* 0x003d201401007387 */ /* 0x0081e80000100a00 */
[----:B0-----:R-:W2:Y:S04]  /*26de0*/  LDL.LU.64 R20, [R1+0xf10] ;  /* 0x000f100001147983 */ /* 0x001ea80000300a00 */
[----:B------:R-:W2:Y:S01]  /*26df0*/  LDL.LU.64 R22, [R1+0xf18] ;  /* 0x000f180001167983 */ /* 0x000ea20000300a00 */
[----:B------:R-:W-:Y:S01]  /*26e00*/  IMAD.MOV.U32 R0, RZ, RZ, R7 ;  /* 0x000000ffff007224 */ /* 0x000fe200078e0007 */
[----:B--2---:R-:W-:-:S15]  /*26e10*/  HMMA.16816.F32 R20, R12, R18, R20 ;  /* 0x000000120c14723c */ /* 0x004fde0000001814 */
[----:B------:R-:W-:-:S04]  /*26e20*/  NOP ;  /* 0x0000000000007918 */ /* 0x000fc80000000000 */
[----:B------:R-:W-:Y:S04]  /*26e30*/  STL.64 [R1+0xf10], R20 ;  /* 0x000f101401007387 */ /* 0x000fe80000100a00 */
[----:B------:R4:W-:Y:S02]  /*26e40*/  STL.64 [R1+0xf18], R22 ;  /* 0x000f181601007387 */ /* 0x0009e40000100a00 */
[----:B----4-:R-:W-:Y:S01]  /*26e50*/  HMMA.16816.F32 R20, R12, R16, R24 ;  /* 0x000000100c14723c */ /* 0x010fe20000001818 */
[----:B------:R-:W-:Y:S02]  /*26e60*/  IMAD.MOV.U32 R27, RZ, RZ, R5 ;  /* 0x000000ffff1b7224 */ /* 0x000fe400078e0005 */
[----:B------:R-:W-:Y:S02]  /*26e70*/  IMAD.MOV.U32 R24, RZ, RZ, R4 ;  /* 0x000000ffff187224 */ /* 0x000fe400078e0004 */
[----:B------:R-:W-:-:S14]  /*26e80*/  IMAD.MOV.U32 R26, RZ, RZ, R6 ;  /* 0x000000ffff1a7224 */ /* 0x000fdc00078e0006 */
[----:B------:R0:W-:Y:S04]  /*26e90*/  STL.64 [R1+0xf00], R20 ;  /* 0x000f001401007387 */ /* 0x0001e80000100a00 */
[----:B------:R1:W-:Y:S04]  /*26ea0*/  STL.64 [R1+0xf08], R22 ;  /* 0x000f081601007387 */ /* 0x0003e80000100a00 */
[----:B------:R-:W2:Y:S04]  /*26eb0*/  LDL.LU.64 R4, [R1+0xee0] ;  /* 0x000ee00001047983 */ /* 0x000ea80000300a00 */
[----:B------:R-:W2:Y:S04]  /*26ec0*/  LDL.LU.64 R6, [R1+0xee8] ;  /* 0x000ee80001067983 */ /* 0x000ea80000300a00 */
[----:B0-----:R-:W3:Y:S04]  /*26ed0*/  LDL.LU.64 R20, [R1+0xec0] ;  /* 0x000ec00001147983 */ /* 0x001ee80000300a00 */
[----:B-1----:R-:W4:Y:S04]  /*26ee0*/  LDL.LU.64 R22, [R1+0xec8] ;  /* 0x000ec80001167983 */ /* 0x002f280000300a00 */
[----:B----4-:R-:W-:Y:S04]  /*26ef0*/  STL.64 [R1+0x3d38], R22 ;  /* 0x003d381601007387 */ /* 0x010fe80000100a00 */
[----:B---3--:R0:W-:Y:S04]  /*26f00*/  STL.64 [R1+0x3d30], R20 ;  /* 0x003d301401007387 */ /* 0x0081e80000100a00 */
[----:B0-----:R-:W3:Y:S04]  /*26f10*/  LDL.LU.64 R20, [R1+0xed0] ;  /* 0x000ed00001147983 */ /* 0x001ee80000300a00 */
[----:B------:R-:W3:Y:S04]  /*26f20*/  LDL.LU.64 R22, [R1+0xed8] ;  /* 0x000ed80001167983 */ /* 0x000ee80000300a00 */
[----:B------:R-:W-:Y:S04]  /*26f30*/  STL.64 [R1+0x3cd8], R26 ;  /* 0x003cd81a01007387 */ /* 0x000fe80000100a00 */
[----:B------:R-:W-:Y:S04]  /*26f40*/  STL.64 [R1+0x3ca0], R18 ;  /* 0x003ca01201007387 */ /* 0x000fe80000100a00 */
[----:B------:R0:W-:Y:S04]  /*26f50*/  STL.64 [R1+0x3c98], R16 ;  /* 0x003c981001007387 */ /* 0x0001e80000100a00 */
[----:B0-----:R-:W4:Y:S04]  /*26f60*/  LDL.LU.64 R16, [R1+0xef0] ;  /* 0x000ef00001107983 */ /* 0x001f280000300a00 */
[----:B------:R-:W4:Y:S01]  /*26f70*/  LDL.LU.64 R18, [R1+0xef8] ;  /* 0x000ef80001127983 */ /* 0x000f220000300a00 */
[----:B------:R-:W-:Y:S01]  /*26f80*/  IMAD.MOV.U32 R25, RZ, RZ, R0 ;  /* 0x000000ffff197224 */ /* 0x000fe200078e0000 */
[----:B----4-:R-:W-:-:S15]  /*26f90*/  HMMA.16816.F32 R16, R12, R10, R16 ;  /* 0x0000000a0c10723c */ /* 0x010fde0000001810 */
[----:B------:R-:W-:-:S04]  /*26fa0*/  NOP ;  /* 0x0000000000007918 */ /* 0x000fc80000000000 */
[----:B------:R0:W-:Y:S04]  /*26fb0*/  STL.64 [R1+0xef0], R16 ;  /* 0x000ef01001007387 */ /* 0x0001e80000100a00 */
[----:B------:R1:W-:Y:S04]  /*26fc0*/  STL.64 [R1+0xef8], R18 ;  /* 0x000ef81201007387 */ /* 0x0003e80000100a00 */
[----:B0-----:R-:W4:Y:S04]  /*26fd0*/  LDL.LU.64 R16, [R1+0x340] ;  /* 0x0003400001107983 */ /* 0x001f280000300a00 */
[----:B-1----:R-:W4:Y:S04]  /*26fe0*/  LDL.LU.64 R18, [R1+0x348] ;  /* 0x0003480001127983 */ /* 0x002f280000300a00 */
[----:B------:R-:W3:Y:S04]  /*26ff0*/  LDL.LU R0, [R1+0x1248] ;  /* 0x0012480001007983 */ /* 0x000ee80000300800 */
[----:B------:R-:W3:Y:S01]  /*27000*/  LDL.64 R26, [R1+0x10] ;  /* 0x00001000011a7983 */ /* 0x000ee20000100a00 */
[C---:B--2---:R-:W-:Y:S03]  /*27010*/  HMMA.16816.F32 R4, R12.reuse, R8, R4 ;  /* 0x000000080c04723c */ /* 0x044fe60000001804 */
[----:B---3--:R-:W-:Y:S04]  /*27020*/  STL.64 [R1+0x3d08], R26 ;  /* 0x003d081a01007387 */ /* 0x008fe80000100a00 */
[----:B------:R0:W-:Y:S04]  /*27030*/  STL.64 [R1+0x3d00], R24 ;  /* 0x003d001801007387 */ /* 0x0001e80000100a00 */
[----:B0-----:R-:W2:Y:S04]  /*27040*/  LDL.LU R24, [R1+0x1240] ;  /* 0x0012400001187983 */ /* 0x001ea80000300800 */
[----:B------:R-:W3:Y:S04]  /*27050*/  LDL.LU R25, [R1+0x124c] ;  /* 0x00124c0001197983 */ /* 0x000ee80000300800 */
[----:B------:R-:W-:Y:S04]  /*27060*/  STL.64 [R1+0xee0], R4 ;  /* 0x000ee00401007387 */ /* 0x000fe80000100a00 */
[----:B------:R0:W-:Y:S04]  /*27070*/  STL.64 [R1+0xee8], R6 ;  /* 0x000ee80601007387 */ /* 0x0001e80000100a00 */
[----:B0-----:R-:W2:Y:S04]  /*27080*/  LDL.LU.64 R6, [R1+0x3d50] ;  /* 0x003d500001067983 */ /* 0x001ea80000300a00 */
[----:B------:R-:W3:Y:S01]  /*27090*/  LDL.LU.64 R4, [R1+0x3d48] ;  /* 0x003d480001047983 */ /* 0x000ee20000300a00 */
[----:B--2---:R-:W-:Y:S01]  /*270a0*/  HMMA.16816.F32 R20, R12, R6, R20 ;  /* 0x000000060c14723c */ /* 0x004fe20000001814 */
[----:B---3--:R-:W-:-:S02]  /*270b0*/  IMAD.MOV.U32 R26, RZ, RZ, R5 ;  /* 0x000000ffff1a7224 */ /* 0x008fc400078e0005 */
[----:B------:R-:W2:Y:S04]  /*270c0*/  LDL.LU R5, [R1+0x3d40] ;  /* 0x003d400001057983 */ /* 0x000ea80000300800 */
[----:B------:R-:W3:Y:S04]  /*270d0*/  LDL R27, [R1+0x1c] ;  /* 0x00001c00011b7983 */ /* 0x000ee80000100800 */
[----:B------:R0:W-:Y:S04]  /*270e0*/  STL.64 [R1+0x3c90], R10 ;  /* 0x003c900a01007387 */ /* 0x0001e80000100a00 */
[----:B0-----:R-:W2:Y:S04]  /*270f0*/  LDL.LU R11, [R1+0x1244] ;  /* 0x00124400010b7983 */ /* 0x001ea80000300800 */
[----:B------:R-:W-:Y:S04]  /*27100*/  STL.64 [R1+0x3c88], R8 ;  /* 0x003c880801007387 */ /* 0x000fe80000100a00 */
        /* <DEDUP_REMOVED lines=11> */
[----:B------:R4:W-:Y:S02]  /*271c0*/  STL.64 [R1+0x3c68], R4 ;  /* 0x003c680401007387 */ /* 0x0009e40000100a00 */
[----:B----4-:R-:W-:Y:S02]  /*271d0*/  HMMA.16816.F32 R4, R12, R2, R16 ;  /* 0x000000020c04723c */ /* 0x010fe40000001810 */
[----:B------:R-:W-:-:S15]  /*271e0*/  STL [R1+0x3c60], R3 ;  /* 0x003c600301007387 */ /* 0x000fde0000100800 */
[----:B------:R-:W-:Y:S02]  /*271f0*/  NOP ;  /* 0x0000000000007918 */ /* 0x000fe40000000000 */
[----:B------:R-:W-:Y:S04]  /*27200*/  STL.64 [R1+0x340], R4 ;  /* 0x0003400401007387 */ /* 0x000fe80000100a00 */
[----:B------:R-:W-:Y:S01]  /*27210*/  STL.64 [R1+0x348], R6 ;  /* 0x0003480601007387 */ /* 0x000fe20000100a00 */
[----:B--2---:R-:W-:Y:S02]  /*27220*/  IMAD R13, R23, 0x100, R22 ;  /* 0x00000100170d7824 */ /* 0x004fe400078e0216 */
[----:B---3--:R-:W-:Y:S02]  /*27230*/  IMAD R12, R21, 0x100, R20 ;  /* 0x00000100150c7824 */ /* 0x008fe400078e0214 */
[----:B------:R-:W2:Y:S04]  /*27240*/  LDL.LU.64 R20, [R1+0xe80] ;  /* 0x000e800001147983 */ /* 0x000ea80000300a00 */
[----:B------:R-:W3:Y:S04]  /*27250*/  LDL.LU.64 R22, [R1+0xe88] ;  /* 0x000e880001167983 */ /* 0x000ee80000300a00 */
[----:B---3--:R-:W-:Y:S04]  /*27260*/  STL.64 [R1+0x3ce8], R22 ;  /* 0x003ce81601007387 */ /* 0x008fe80000100a00 */
[----:B--2---:R0:W-:Y:S04]  /*27270*/  STL.64 [R1+0x3ce0], R20 ;  /* 0x003ce01401007387 */ /* 0x0041e80000100a00 */
[----:B0-----:R-:W2:Y:S04]  /*27280*/  LDL.LU.64 R20, [R1+0xe90] ;  /* 0x000e900001147983 */ /* 0x001ea80000300a00 */
[----:B------:R-:W3:Y:S04]  /*27290*/  LDL.LU.64 R22, [R1+0xe98] ;  /* 0x000e980001167983 */ /* 0x000ee80000300a00 */
[----:B---3--:R-:W-:Y:S04]  /*272a0*/  STL.64 [R1+0x3cf8], R22 ;  /* 0x003cf81601007387 */ /* 0x008fe80000100a00 */
[----:B--2---:R0:W-:Y:S04]  /*272b0*/  STL.64 [R1+0x3cf0], R20 ;  /* 0x003cf01401007387 */ /* 0x0041e80000100a00 */
[----:B0-----:R-:W2:Y:S04]  /*272c0*/  LDL.LU.64 R20, [R1+0xea0] ;  /* 0x000ea00001147983 */ /* 0x001ea80000300a00 */
[----:B------:R-:W3:Y:S01]  /*272d0*/  LDL.LU.64 R22, [R1+0xea8] ;  /* 0x000ea80001167983 */ /* 0x000ee20000300a00 */
[----:B------:R-:W-:-:S02]  /*272e0*/  IMAD R14, R24, 0x100, R11 ;  /* 0x00000100180e7824 */ /* 0x000fc400078e020b */
[----:B------:R-:W-:Y:S01]  /*272f0*/  IMAD R15, R0, 0x100, R25 ;  /* 0x00000100000f7824 */ /* 0x000fe200078e0219 */
[----:B------:R-:W-:Y:S02]  /*27300*/  F2FP.F16.E4M3.UNPACK_B R12, R12 ;  /* 0x0000000cff0c723e */ /* 0x000fe400020006ff */
[----:B------:R-:W-:Y:S01]  /*27310*/  F2FP.F16.E4M3.UNPACK_B R13, R13 ;  /* 0x0000000dff0d723e */ /* 0x000fe200020006ff */
[----:B---3--:R-:W-:Y:S04]  /*27320*/  STL.64 [R1+0x3d18], R22 ;  /* 0x003d181601007387 */ /* 0x008fe80000100a00 */
[----:B--2---:R0:W-:Y:S04]  /*27330*/  STL.64 [R1+0x3d10], R20 ;  /* 0x003d101401007387 */ /* 0x0041e80000100a00 */
[----:B0-----:R-:W2:Y:S04]  /*27340*/  LDL.LU.64 R20, [R1+0xeb0] ;  /* 0x000eb00001147983 */ /* 0x001ea80000300a00 */
[----:B------:R-:W2:Y:S01]  /*27350*/  LDL.LU.64 R22, [R1+0xeb8] ;  /* 0x000eb80001167983 */ /* 0x000ea20000300a00 */
[----:B------:R-:W-:-:S02]  /*27360*/  F2FP.F16.E4M3.UNPACK_B R14, R14 ;  /* 0x0000000eff0e723e */ /* 0x000fc400020006ff */
[----:B------:R-:W-:Y:S01]  /*27370*/  F2FP.F16.E4M3.UNPACK_B R15, R15 ;  /* 0x0000000fff0f723e */ /* 0x000fe200020006ff */
[----:B------:R-:W3:Y:S04]  /*27380*/  LDL.LU.64 R16, [R1+0xe70] ;  /* 0x000e700001107983 */ /* 0x000ee80000300a00 */
[----:B------:R-:W3:Y:S04]  /*27390*/  LDL.LU.64 R18, [R1+0xe78] ;  /* 0x000e780001127983 */ /* 0x000ee80000300a00 */
[----:B------:R-:W4:Y:S04]  /*273a0*/  LDL.LU.64 R8, [R1+0xe60] ;  /* 0x000e600001087983 */ /* 0x000f280000300a00 */
[----:B------:R-:W4:Y:S04]  /*273b0*/  LDL.LU.64 R10, [R1+0xe68] ;  /* 0x000e6800010a7983 */ /* 0x000f280000300a00 */
[----:B------:R-:W3:Y:S04]  /*273c0*/  LDL.LU.64 R4, [R1+0xe50] ;  /* 0x000e500001047983 */ /* 0x000ee80000300a00 */
[----:B------:R-:W3:Y:S01]  /*273d0*/  LDL.LU.64 R6, [R1+0xe58] ;  /* 0x000e580001067983 */ /* 0x000ee20000300a00 */
[----:B--2---:R-:W-:Y:S03]  /*273e0*/  HMMA.16816.F32 R24, R12, R26, R20 ;  /* 0x0000001a0c18723c */ /* 0x004fe60000001814 */
[----:B------:R-:W2:Y:S04]  /*273f0*/  LDL.LU.64 R22, [R1+0x3d18] ;  /* 0x003d180001167983 */ /* 0x000ea80000300a00 */
[----:B------:R-:W2:-:S12]  /*27400*/  LDL.LU.64 R20, [R1+0x3d10] ;  /* 0x003d100001147983 */ /* 0x000e980000300a00 */
[----:B------:R-:W-:Y:S04]  /*27410*/  STL.64 [R1+0xeb0], R24 ;  /* 0x000eb01801007387 */ /* 0x000fe80000100a00 */
[----:B------:R0:W-:Y:S04]  /*27420*/  STL.64 [R1+0xeb8], R26 ;  /* 0x000eb81a01007387 */ /* 0x0001e80000100a00 */
[----:B0-----:R-:W2:Y:S04]  /*27430*/  LDL.LU.64 R26, [R1+0x3d08] ;  /* 0x003d0800011a7983 */ /* 0x001ea80000300a00 */
[----:B------:R-:W3:Y:S01]  /*27440*/  LDL.LU.64 R24, [R1+0x3d00] ;  /* 0x003d000001187983 */ /* 0x000ee20000300a00 */
[----:B--2---:R-:W-:-:S15]  /*27450*/  HMMA.16816.F32 R20, R12, R26, R20 ;  /* 0x0000001a0c14723c */ /* 0x004fde0000001814 */
[----:B------:R-:W-:-:S04]  /*27460*/  NOP ;  /* 0x0000000000007918 */ /* 0x000fc80000000000 */
[----:B------:R-:W-:Y:S04]  /*27470*/  STL.64 [R1+0xea0], R20 ;  /* 0x000ea01401007387 */ /* 0x000fe80000100a00 */
[----:B------:R0:W-:Y:S04]  /*27480*/  STL.64 [R1+0xea8], R22 ;  /* 0x000ea81601007387 */ /* 0x0001e80000100a00 */
[----:B0-----:R-:W3:Y:S04]  /*27490*/  LDL.LU.64 R22, [R1+0x3cf8] ;  /* 0x003cf80001167983 */ /* 0x001ee80000300a00 */
[----:B------:R-:W3:Y:S01]  /*274a0*/  LDL.LU.64 R20, [R1+0x3cf0] ;  /* 0x003cf00001147983 */ /* 0x000ee20000300a00 */
[----:B------:R-:W-:-:S02]  /*274b0*/  IMAD.MOV.U32 R3, RZ, RZ, R26 ;  /* 0x000000ffff037224 */ /* 0x000fc400078e001a */
[----:B------:R-:W-:Y:S02]  /*274c0*/  IMAD.MOV.U32 R0, RZ, RZ, R27 ;  /* 0x000000ffff007224 */ /* 0x000fe400078e001b */
[----:B---3--:R-:W-:Y:S01]  /*274d0*/  HMMA.16816.F32 R24, R12, R24, R20 ;  /* 0x000000180c18723c */ /* 0x008fe20000001814 */
[----:B------:R-:W2:Y:S04]  /*274e0*/  LDL.LU.64 R22, [R1+0x3ce8] ;  /* 0x003ce80001167983 */ /* 0x000ea80000300a00 */
[----:B------:R-:W2:-:S14]  /*274f0*/  LDL.LU.64 R20, [R1+0x3ce0] ;  /* 0x003ce00001147983 */ /* 0x000e9c0000300a00 */
[----:B------:R-:W-:Y:S04]  /*27500*/  STL.64 [R1+0xe90], R24 ;  /* 0x000e901801007387 */ /* 0x000fe80000100a00 */
[----:B------:R0:W-:Y:S04]  /*27510*/  STL.64 [R1+0xe98], R26 ;  /* 0x000e981a01007387 */ /* 0x0001e80000100a00 */
[----:B0-----:R-:W2:Y:S01]  /*27520*/  LDL.LU.64 R26, [R1+0x3cd8] ;  /* 0x003cd800011a7983 */ /* 0x001ea20000300a00 */
[C---:B------:R-:W-:Y:S08]  /*27530*/  HMMA.16816.F32 R16, R12.reuse, R28, R16 ;  /* 0x0000001c0c10723c */ /* 0x040ff00000001810 */
[----:B--2---:R-:W-:Y:S01]  /*27540*/  HMMA.16816.F32 R24, R12, R26, R20 ;  /* 0x0000001a0c18723c */ /* 0x004fe20000001814 */
[----:B------:R-:W2:Y:S04]  /*27550*/  LDL.LU.64 R22, [R1+0x3cd0] ;  /* 0x003cd00001167983 */ /* 0x000ea80000300a00 */
[----:B------:R-:W3:-:S14]  /*27560*/  LDL.LU.64 R20, [R1+0x3cc8] ;  /* 0x003cc80001147983 */ /* 0x000edc0000300a00 */
[----:B------:R-:W-:Y:S04]  /*27570*/  STL.64 [R1+0xe80], R24 ;  /* 0x000e801801007387 */ /* 0x000fe80000100a00 */
[----:B------:R0:W-:Y:S04]  /*27580*/  STL.64 [R1+0xe88], R26 ;  /* 0x000e881a01007387 */ /* 0x0001e80000100a00 */
[----:B0-----:R-:W4:Y:S04]  /*27590*/  LDL.LU.64 R26, [R1+0x3cc0] ;  /* 0x003cc000011a7983 */ /* 0x001f280000300a00 */
[----:B------:R-:W2:Y:S04]  /*275a0*/  LDL.LU.64 R24, [R1+0x3cb8] ;  /* 0x003cb80001187983 */ /* 0x000ea80000300a00 */
[----:B------:R0:W-:Y:S04]  /*275b0*/  STL.64 [R1+0xe70], R16 ;  /* 0x000e701001007387 */ /* 0x0001e80000100a00 */
[----:B------:R1:W-:Y:S04]  /*275c0*/  STL.64 [R1+0xe78], R18 ;  /* 0x000e781201007387 */ /* 0x0003e80000100a00 */
[----:B0-----:R-:W3:Y:S04]  /*275d0*/  LDL.LU.64 R16, [R1+0xe30] ;  /* 0x000e300001107983 */ /* 0x001ee80000300a00 */
[----:B-1----:R-:W3:Y:S01]  /*275e0*/  LDL.LU.64 R18, [R1+0xe38] ;  /* 0x000e380001127983 */ /* 0x002ee20000300a00 */
[C---:B----4-:R-:W-:Y:S08]  /*275f0*/  HMMA.16816.F32 R8, R12.reuse, R26, R8 ;  /* 0x0000001a0c08723c */ /* 0x050ff00000001808 */
[C---:B--2---:R-:W-:Y:S01]  /*27600*/  HMMA.16816.F32 R4, R12.reuse, R24, R4 ;  /* 0x000000180c04723c */ /* 0x044fe20000001804 */
[----:B---3--:R-:W-:Y:S04]  /*27610*/  STL.64 [R1+0x3cb0], R18 ;  /* 0x003cb01201007387 */ /* 0x008fe80000100a00 */
[----:B------:R0:W-:Y:S04]  /*27620*/  STL.64 [R1+0x3ca8], R16 ;  /* 0x003ca81001007387 */ /* 0x0001e80000100a00 */
[----:B0-----:R-:W2:Y:S04]  /*27630*/  LDL.LU.64 R16, [R1+0xe40] ;  /* 0x000e400001107983 */ /* 0x001ea80000300a00 */
[----:B------:R-:W2:Y:S04]  /*27640*/  LDL.LU.64 R18, [R1+0xe48] ;  /* 0x000e480001127983 */ /* 0x000ea80000300a00 */
[----:B------:R-:W-:Y:S04]  /*27650*/  STL.64 [R1+0x3c08], R28 ;  /* 0x003c081c01007387 */ /* 0x000fe80000100a00 */
[----:B------:R0:W-:Y:S04]  /*27660*/  STL.64 [R1+0xe60], R8 ;  /* 0x000e600801007387 */ /* 0x0001e80000100a00 */
[----:B------:R1:W-:Y:S04]  /*27670*/  STL.64 [R1+0xe68], R10 ;  /* 0x000e680a01007387 */ /* 0x0003e80000100a00 */
[----:B0-----:R-:W3:Y:S04]  /*27680*/  LDL.LU.64 R8, [R1+0xe20] ;  /* 0x000e200001087983 */ /* 0x001ee80000300a00 */
[----:B-1----:R-:W3:Y:S04]  /*27690*/  LDL.LU.64 R10, [R1+0xe28] ;  /* 0x000e2800010a7983 */ /* 0x002ee80000300a00 */
[----:B------:R0:W-:Y:S04]  /*276a0*/  STL.64 [R1+0xe50], R4 ;  /* 0x000e500401007387 */ /* 0x0001e80000100a00 */
[----:B------:R1:W-:Y:S04]  /*276b0*/  STL.64 [R1+0xe58], R6 ;  /* 0x000e580601007387 */ /* 0x0003e80000100a00 */
[----:B0-----:R-:W4:Y:S04]  /*276c0*/  LDL.LU.64 R4, [R1+0xdf0] ;  /* 0x000df00001047983 */ /* 0x001f280000300a00 */
[----:B-1----:R-:W3:Y:S01]  /*276d0*/  LDL.LU.64 R6, [R1+0xdf8] ;  /* 0x000df80001067983 */ /* 0x002ee20000300a00 */
[C---:B--2---:R-:W-:Y:S03]  /*276e0*/  HMMA.16816.F32 R16, R12.reuse, R22, R16 ;  /* 0x000000160c10723c */ /* 0x044fe60000001810 */
[----:B---3--:R-:W-:Y:S04]  /*276f0*/  STL.64 [R1+0x3c80], R6 ;  /* 0x003c800601007387 */ /* 0x008fe80000100a00 */
[----:B----4-:R0:W-:Y:S04]  /*27700*/  STL.64 [R1+0x3c78], R4 ;  /* 0x003c780401007387 */ /* 0x0101e80000100a00 */
[----:B0-----:R-:W2:Y:S04]  /*27710*/  LDL.LU.64 R4, [R1+0xe00] ;  /* 0x000e000001047983 */ /* 0x001ea80000300a00 */
[----:B------:R-:W2:Y:S04]  /*27720*/  LDL.LU.64 R6, [R1+0xe08] ;  /* 0x000e080001067983 */ /* 0x000ea80000300a00 */
[----:B------:R0:W-:Y:S04]  /*27730*/  STL.64 [R1+0x3c00], R26 ;  /* 0x003c001a01007387 */ /* 0x0001e80000100a00 */
[----:B0-----:R-:W3:Y:S04]  /*27740*/  LDL.LU R26, [R1+0x1254] ;  /* 0x00125400011a7983 */ /* 0x001ee80000300800 */
[----:B------:R-:W3:Y:S04]  /*27750*/  LDL.LU R27, [R1+0x1250] ;  /* 0x00125000011b7983 */ /* 0x000ee80000300800 */
[----:B------:R-:W-:Y:S04]  /*27760*/  STL.64 [R1+0x3bf8], R24 ;  /* 0x003bf81801007387 */ /* 0x000fe80000100a00 */
[----:B------:R-:W-:Y:S04]  /*27770*/  STL.64 [R1+0xe40], R16 ;  /* 0x000e401001007387 */ /* 0x000fe80000100a00 */
[----:B------:R0:W-:Y:S04]  /*27780*/  STL.64 [R1+0xe48], R18 ;  /* 0x000e481201007387 */ /* 0x0001e80000100a00 */
[----:B0-----:R-:W4:Y:S04]  /*27790*/  LDL.LU.64 R18, [R1+0x3cb0] ;  /* 0x003cb00001127983 */ /* 0x001f280000300a00 */
[----:B------:R-:W4:Y:S02]  /*277a0*/  LDL.LU.64 R16, [R1+0x3ca8] ;  /* 0x003ca80001107983 */ /* 0x000f240000300a00 */
[----:B----4-:R-:W-:-:S15]  /*277b0*/  HMMA.16816.F32 R16, R12, R20, R16 ;  /* 0x000000140c10723c */ /* 0x010fde0000001810 */
[----:B------:R-:W-:-:S04]  /*277c0*/  NOP ;  /* 0x0000000000007918 */ /* 0x000fc80000000000 */
[----:B------:R-:W-:Y:S04]  /*277d0*/  STL.64 [R1+0xe30], R16 ;  /* 0x000e301001007387 */ /* 0x000fe80000100a00 */
[----:B------:R0:W-:Y:S04]  /*277e0*/  STL.64 [R1+0xe38], R18 ;  /* 0x000e381201007387 */ /* 0x0001e80000100a00 */
[----:B0-----:R-:W4:Y:S04]  /*277f0*/  LDL.LU.64 R18, [R1+0x3ca0] ;  /* 0x003ca00001127983 */ /* 0x001f280000300a00 */
[----:B------:R-:W2:Y:S04]  /*27800*/  LDL.LU.64 R16, [R1+0x3c98] ;  /* 0x003c980001107983 */ /* 0x000ea80000300a00 */
[----:B------:R-:W2:Y:S04]  /*27810*/  LDL.64 R28, [R1] ;  /* 0x00000000011c7983 */ /* 0x000ea80000100a00 */
[----:B------:R-:W-:Y:S04]  /*27820*/  STL.64 [R1+0x3bf0], R22 ;  /* 0x003bf01601007387 */ /* 0x000fe80000100a00 */
[----:B------:R0:W-:Y:S04]  /*27830*/  STL.64 [R1+0x3be8], R20 ;  /* 0x003be81401007387 */ /* 0x0001e80000100a00 */
[----:B0-----:R-:W2:Y:S04]  /*27840*/  LDL.LU.64 R20, [R1+0xe10] ;  /* 0x000e100001147983 */ /* 0x001ea80000300a00 */
[----:B------:R-:W2:Y:S01]  /*27850*/  LDL.LU.64 R22, [R1+0xe18] ;  /* 0x000e180001167983 */ /* 0x000ea20000300a00 */
[----:B----4-:R-:W-:-:S15]  /*27860*/  HMMA.16816.F32 R8, R12, R18, R8 ;  /* 0x000000120c08723c */ /* 0x010fde0000001808 */
[----:B------:R-:W-:-:S04]  /*27870*/  NOP ;  /* 0x0000000000007918 */ /* 0x000fc80000000000 */
[----:B------:R-:W-:Y:S04]  /*27880*/  STL.64 [R1+0xe20], R8 ;  /* 0x000e200801007387 */ /* 0x000fe80000100a00 */
[----:B------:R0:W-:Y:S04]  /*27890*/  STL.64 [R1+0xe28], R10 ;  /* 0x000e280a01007387 */ /* 0x0001e80000100a00 */
[----:B0-----:R-:W4:Y:S01]  /*278a0*/  LDL.LU.64 R10, [R1+0x3c90] ;  /* 0x003c9000010a7983 */ /* 0x001f220000300a00 */
[----:B--2---:R-:W-:Y:S03]  /*278b0*/  HMMA.16816.F32 R20, R12, R16, R20 ;  /* 0x000000100c14723c */ /* 0x004fe60000001814 */
[----:B------:R-:W2:-:S15]  /*278c0*/  LDL.LU.64 R8, [R1+0x3c88] ;  /* 0x003c880001087983 */ /* 0x000e9e0000300a00 */
[----:B------:R-:W-:Y:S01]  /*278d0*/  NOP ;  /* 0x0000000000007918 */ /* 0x000fe20000000000 */
        /* <DEDUP_REMOVED lines=19> */
[----:B------:R-:W4:Y:S04]  /*27a10*/  LDL.LU.64 R4, [R1+0x3c68] ;  /* 0x003c680001047983 */ /* 0x000f280000300a00 */
[----:B------:R-:W-:Y:S04]  /*27a20*/  STL.64 [R1+0x3bd0], R10 ;  /* 0x003bd00a01007387 */ /* 0x000fe80000100a00 */
[----:B------:R0:W-:Y:S04]  /*27a30*/  STL.64 [R1+0x3bc8], R8 ;  /* 0x003bc80801007387 */ /* 0x0001e80000100a00 */
[----:B0-----:R-:W2:Y:S04]  /*27a40*/  LDL.LU.64 R8, [R1+0xde0] ;  /* 0x000de00001087983 */ /* 0x001ea80000300a00 */
[----:B------:R-:W2:Y:S02]  /*27a50*/  LDL.LU.64 R10, [R1+0xde8] ;  /* 0x000de800010a7983 */ /* 0x000ea40000300a00 */
[----:B--2---:R-:W-:-:S15]  /*27a60*/  HMMA.16816.F32 R8, R12, R6, R8 ;  /* 0x000000060c08723c */ /* 0x004fde0000001808 */
[----:B------:R-:W-:-:S04]  /*27a70*/  NOP ;  /* 0x0000000000007918 */ /* 0x000fc80000000000 */
[----:B------:R-:W-:Y:S04]  /*27a80*/  STL.64 [R1+0xde0], R8 ;  /* 0x000de00801007387 */ /* 0x000fe80000100a00 */
[----:B------:R4:W-:Y:S02]  /*27a90*/  STL.64 [R1+0xde8], R10 ;  /* 0x000de80a01007387 */ /* 0x0009e40000100a00 */
[----:B----4-:R-:W-:Y:S02]  /*27aa0*/  HMMA.16816.F32 R8, R12, R4, R16 ;  /* 0x000000040c08723c */ /* 0x010fe40000001810 */
[----:B------:R0:W-:Y:S02]  /*27ab0*/  STL.64 [R1+0x3bb0], R6 ;  /* 0x003bb00601007387 */ /* 0x0001e40000100a00 */
[----:B0-----:R-:W-:-:S15]  /*27ac0*/  IMAD.MOV.U32 R6, RZ, RZ, R3 ;  /* 0x000000ffff067224 */ /* 0x001fde00078e0003 */
[----:B------:R-:W-:Y:S04]  /*27ad0*/  STL.64 [R1+0xdd0], R8 ;  /* 0x000dd00801007387 */ /* 0x000fe80000100a00 */
[----:B------:R-:W-:Y:S04]  /*27ae0*/  STL.64 [R1+0xdd8], R10 ;  /* 0x000dd80a01007387 */ /* 0x000fe80000100a00 */
[----:B------:R-:W2:Y:S01]  /*27af0*/  LDL.LU R3, [R1+0x3c60] ;  /* 0x003c600001037983 */ /* 0x000ea20000300800 */
[----:B------:R-:W-:-:S03]  /*27b00*/  IMAD.MOV.U32 R7, RZ, RZ, R0 ;  /* 0x000000ffff077224 */ /* 0x000fc600078e0000 */
[----:B------:R-:W4:Y:S04]  /*27b10*/  LDL.LU R0, [R1+0x126c] ;  /* 0x00126c0001007983 */ /* 0x000f280000300800 */
[----:B------:R0:W-:Y:S04]  /*27b20*/  STL.64 [R1+0x3ba8], R4 ;  /* 0x003ba80401007387 */ /* 0x0001e80000100a00 */
[----:B0-----:R-:W3:Y:S04]  /*27b30*/  LDL R4, [R1+0x18] ;  /* 0x0000180001047983 */ /* 0x001ee80000100800 */
[----:B------:R-:W3:Y:S04]  /*27b40*/  LDL R5, [R1+0x1c] ;  /* 0x00001c0001057983 */ /* 0x000ee80000100800 */
[----:B------:R0:W-:Y:S04]  /*27b50*/  STL.64 [R1+0x3c48], R6 ;  /* 0x003c480601007387 */ /* 0x0001e80000100a00 */
[----:B0-----:R-:W3:Y:S04]  /*27b60*/  LDL.LU R6, [R1+0x1260] ;  /* 0x0012600001067983 */ /* 0x001ee80000300800 */
[----:B------:R-:W4:Y:S01]  /*27b70*/  LDL.LU R7, [R1+0x1270] ;  /* 0x0012700001077983 */ /* 0x000f220000300800 */
[----:B--2---:R-:W-:Y:S03]  /*27b80*/  HMMA.16816.F32 R8, R12, R2, R20 ;  /* 0x000000020c08723c */ /* 0x004fe60000001814 */
[----:B------:R-:W2:Y:S04]  /*27b90*/  LDL.LU R13, [R1+0x125c] ;  /* 0x00125c00010d7983 */ /* 0x000ea80000300800 */
[----:B------:R-:W2:-:S12]  /*27ba0*/  LDL.LU R14, [R1+0x1258] ;  /* 0x00125800010e7983 */ /* 0x000e980000300800 */
[----:B------:R-:W-:Y:S04]  /*27bb0*/  STL.64 [R1+0x330], R8 ;  /* 0x0003300801007387 */ /* 0x000fe80000100a00 */
[----:B------:R-:W-:Y:S04]  /*27bc0*/  STL.64 [R1+0x338], R10 ;  /* 0x0003380a01007387 */ /* 0x000fe80000100a00 */
[----:B------:R-:W2:Y:S04]  /*27bd0*/  LDL.LU R15, [R1+0x1268] ;  /* 0x00126800010f7983 */ /* 0x000ea80000300800 */
[----:B------:R-:W2:Y:S04]  /*27be0*/  LDL.LU.64 R16, [R1+0xd90] ;  /* 0x000d900001107983 */ /* 0x000ea80000300a00 */
[----:B------:R-:W2:Y:S04]  /*27bf0*/  LDL.LU.64 R18, [R1+0xd98] ;  /* 0x000d980001127983 */ /* 0x000ea80000300a00 */
[----:B--2---:R0:W-:Y:S04]  /*27c00*/  STL.64 [R1+0x3c28], R18 ;  /* 0x003c281201007387 */ /* 0x0041e80000100a00 */
[----:B0-----:R-:W2:Y:S04]  /*27c10*/  LDL R18, [R1+0x8] ;  /* 0x0000080001127983 */ /* 0x001ea80000100800 */
[----:B------:R-:W2:Y:S04]  /*27c20*/  LDL R19, [R1+0xc] ;  /* 0x00000c0001137983 */ /* 0x000ea80000100800 */
[----:B------:R0:W-:Y:S04]  /*27c30*/  STL.64 [R1+0x3c20], R16 ;  /* 0x003c201001007387 */ /* 0x0001e80000100a00 */
[----:B--2---:R1:W-:Y:S04]  /*27c40*/  STL.64 [R1+0x3c40], R18 ;  /* 0x003c401201007387 */ /* 0x0043e80000100a00 */
[----:B0-----:R-:W2:Y:S04]  /*27c50*/  LDL.LU.64 R16, [R1+0xdb0] ;  /* 0x000db00001107983 */ /* 0x001ea80000300a00 */
[----:B-1----:R-:W2:Y:S01]  /*27c60*/  LDL.LU.64 R18, [R1+0xdb8] ;  /* 0x000db80001127983 */ /* 0x002ea20000300a00 */
[----:B---3--:R-:W-:-:S02]  /*27c70*/  IMAD R12, R27, 0x100, R26 ;  /* 0x000001001b0c7824 */ /* 0x008fc400078e021a */
[----:B------:R-:W-:Y:S02]  /*27c80*/  IMAD R13, R14, 0x100, R13 ;  /* 0x000001000e0d7824 */ /* 0x000fe400078e020d */
[----:B------:R-:W-:Y:S02]  /*27c90*/  IMAD R14, R6, 0x100, R15 ;  /* 0x00000100060e7824 */ /* 0x000fe400078e020f */
[----:B----4-:R-:W-:Y:S01]  /*27ca0*/  IMAD R15, R0, 0x100, R7 ;  /* 0x00000100000f7824 */ /* 0x010fe200078e0207 */
[----:B--2---:R-:W-:Y:S04]  /*27cb0*/  STL.64 [R1+0x3c58], R18 ;  /* 0x003c581201007387 */ /* 0x004fe80000100a00 */
[----:B------:R0:W-:Y:S04]  /*27cc0*/  STL.64 [R1+0x3c50], R16 ;  /* 0x003c501001007387 */ /* 0x0001e80000100a00 */
[----:B0-----:R-:W2:Y:S04]  /*27cd0*/  LDL.LU.64 R16, [R1+0xdc0] ;  /* 0x000dc00001107983 */ /* 0x001ea80000300a00 */
[----:B------:R-:W2:Y:S04]  /*27ce0*/  LDL.LU.64 R18, [R1+0xdc8] ;  /* 0x000dc80001127983 */ /* 0x000ea80000300a00 */
[----:B------:R-:W3:Y:S04]  /*27cf0*/  LDL.LU.64 R24, [R1+0xd80] ;  /* 0x000d800001187983 */ /* 0x000ee80000300a00 */
[----:B------:R-:W4:Y:S01]  /*27d00*/  LDL.LU.64 R26, [R1+0xd88] ;  /* 0x000d8800011a7983 */ /* 0x000f220000300a00 */
[----:B------:R-:W-:-:S02]  /*27d10*/  F2FP.F16.E4M3.UNPACK_B R12, R12 ;  /* 0x0000000cff0c723e */ /* 0x000fc400020006ff */
[----:B------:R-:W-:Y:S02]  /*27d20*/  F2FP.F16.E4M3.UNPACK_B R13, R13 ;  /* 0x0000000dff0d723e */ /* 0x000fe400020006ff */
[----:B------:R-:W-:Y:S02]  /*27d30*/  F2FP.F16.E4M3.UNPACK_B R14, R14 ;  /* 0x0000000eff0e723e */ /* 0x000fe400020006ff */
[----:B------:R-:W-:-:S07]  /*27d40*/  F2FP.F16.E4M3.UNPACK_B R15, R15 ;  /* 0x0000000fff0f723e */ /* 0x000fce00020006ff */
[C---:B--2---:R-:W-:Y:S01]  /*27d50*/  HMMA.16816.F32 R4, R12.reuse, R4, R16 ;  /* 0x000000040c04723c */ /* 0x044fe20000001810 */
[----:B----4-:R-:W-:Y:S04]  /*27d60*/  STL.64 [R1+0x3c38], R26 ;  /* 0x003c381a01007387 */ /* 0x010fe80000100a00 */
[----:B---3--:R0:W-:Y:S04]  /*27d70*/  STL.64 [R1+0x3c30], R24 ;  /* 0x003c301801007387 */ /* 0x0081e80000100a00 */
[----:B0-----:R-:W2:Y:S04]  /*27d80*/  LDL.LU.64 R24, [R1+0xda0] ;  /* 0x000da00001187983 */ /* 0x001ea80000300a00 */
[----:B------:R-:W2:Y:S04]  /*27d90*/  LDL.LU.64 R26, [R1+0xda8] ;  /* 0x000da800011a7983 */ /* 0x000ea80000300a00 */
[----:B------:R-:W3:Y:S04]  /*27da0*/  LDL.LU.64 R20, [R1+0xd70] ;  /* 0x000d700001147983 */ /* 0x000ee80000300a00 */
[----:B------:R-:W3:Y:S04]  /*27db0*/  LDL.LU.64 R22, [R1+0xd78] ;  /* 0x000d780001167983 */ /* 0x000ee80000300a00 */
[----:B------:R-:W4:Y:S04]  /*27dc0*/  LDL.LU.64 R8, [R1+0xd60] ;  /* 0x000d600001087983 */ /* 0x000f280000300a00 */
[----:B------:R-:W4:Y:S04]  /*27dd0*/  LDL.LU.64 R10, [R1+0xd68] ;  /* 0x000d6800010a7983 */ /* 0x000f280000300a00 */
[----:B------:R-:W2:Y:S04]  /*27de0*/  LDL.LU.64 R18, [R1+0x3c58] ;  /* 0x003c580001127983 */ /* 0x000ea80000300a00 */
[----:B------:R-:W2:Y:S04]  /*27df0*/  LDL.LU.64 R16, [R1+0x3c50] ;  /* 0x003c500001107983 */ /* 0x000ea80000300a00 */
[----:B------:R-:W-:Y:S04]  /*27e00*/  STL.64 [R1+0xdc0], R4 ;  /* 0x000dc00401007387 */ /* 0x000fe80000100a00 */
[----:B------:R0:W-:Y:S04]  /*27e10*/  STL.64 [R1+0xdc8], R6 ;  /* 0x000dc80601007387 */ /* 0x0001e80000100a00 */
[----:B0-----:R-:W2:Y:S02]  /*27e20*/  LDL.LU.64 R6, [R1+0x3c48] ;  /* 0x003c480001067983 */ /* 0x001ea40000300a00 */
[----:B--2---:R-:W-:Y:S02]  /*27e30*/  HMMA.16816.F32 R4, R12, R6, R16 ;  /* 0x000000060c04723c */ /* 0x004fe40000001810 */
[----:B------:R-:W2:-:S15]  /*27e40*/  LDL.LU.64 R18, [R1+0x3c40] ;  /* 0x003c400001127983 */ /* 0x000e9e0000300a00 */
[----:B------:R-:W-:Y:S02]  /*27e50*/  NOP ;  /* 0x0000000000007918 */ /* 0x000fe40000000000 */
[----:B------:R0:W-:Y:S04]  /*27e60*/  STL.64 [R1+0xdb0], R4 ;  /* 0x000db00401007387 */ /* 0x0001e80000100a00 */
[----:B------:R1:W-:Y:S04]  /*27e70*/  STL.64 [R1+0xdb8], R6 ;  /* 0x000db80601007387 */ /* 0x0003e80000100a00 */
[----:B0-----:R-:W3:Y:S04]  /*27e80*/  LDL.LU.64 R4, [R1+0xd50] ;  /* 0x000d500001047983 */ /* 0x001ee80000300a00 */
[----:B-1----:R-:W3:Y:S01]  /*27e90*/  LDL.LU.64 R6, [R1+0xd58] ;  /* 0x000d580001067983 */ /* 0x002ee20000300a00 */
[----:B--2---:R-:W-:Y:S03]  /*27ea0*/  HMMA.16816.F32 R16, R12, R18, R24 ;  /* 0x000000120c10723c */ /* 0x004fe60000001818 */
[----:B------:R-:W2:Y:S04]  /*27eb0*/  LDL.LU.64 R26, [R1+0x3c38] ;  /* 0x003c3800011a7983 */ /* 0x000ea80000300a00 */
[----:B------:R-:W2:-:S12]  /*27ec0*/  LDL.LU.64 R24, [R1+0x3c30] ;  /* 0x003c300001187983 */ /* 0x000e980000300a00 */
[----:B------:R-:W-:Y:S04]  /*27ed0*/  STL.64 [R1+0xda0], R16 ;  /* 0x000da01001007387 */ /* 0x000fe80000100a00 */
[----:B------:R0:W-:Y:S04]  /*27ee0*/  STL.64 [R1+0xda8], R18 ;  /* 0x000da81201007387 */ /* 0x0001e80000100a00 */
[----:B0-----:R-:W2:Y:S04]  /*27ef0*/  LDL.LU.64 R18, [R1+0x3c28] ;  /* 0x003c280001127983 */ /* 0x001ea80000300a00 */
[----:B------:R-:W2:Y:S01]  /*27f00*/  LDL.LU.64 R16, [R1+0x3c20] ;  /* 0x003c200001107983 */ /* 0x000ea20000300a00 */
        /* <DEDUP_REMOVED lines=12> */
[----:B0-----:R-:W3:Y:S04]  /*27fd0*/  LDL.LU.64 R26, [R1+0x3c00] ;  /* 0x003c0000011a7983 */ /* 0x001ee80000300a00 */
[----:B------:R-:W4:Y:S01]  /*27fe0*/  LDL.LU.64 R24, [R1+0x3bf8] ;  /* 0x003bf80001187983 */ /* 0x000f220000300a00 */
[C---:B---3--:R-:W-:Y:S08]  /*27ff0*/  HMMA.16816.F32 R20, R12.reuse, R26, R20 ;  /* 0x0000001a0c14723c */ /* 0x048ff00000001814 */
[C---:B----4-:R-:W-:Y:S11]  /*28000*/  HMMA.16816.F32 R8, R12.reuse, R24, R8 ;  /* 0x000000180c08723c */ /* 0x050ff60000001808 */
[----:B------:R-:W-:Y:S04]  /*28010*/  STL.64 [R1+0xd70], R20 ;  /* 0x000d701401007387 */ /* 0x000fe80000100a00 */
[----:B------:R0:W-:Y:S04]  /*28020*/  STL.64 [R1+0xd78], R22 ;  /* 0x000d781601007387 */ /* 0x0001e80000100a00 */
[----:B0-----:R-:W2:Y:S04]  /*28030*/  LDL.LU.64 R22, [R1+0x3bf0] ;  /* 0x003bf00001167983 */ /* 0x001ea80000300a00 */
[----:B------:R-:W3:Y:S04]  /*28040*/  LDL.LU.64 R20, [R1+0x3be8] ;  /* 0x003be80001147983 */ /* 0x000ee80000300a00 */
[----:B------:R0:W-:Y:S04]  /*28050*/  STL.64 [R1+0x3b38], R26 ;  /* 0x003b381a01007387 */ /* 0x0001e80000100a00 */
[----:B0-----:R-:W4:Y:S04]  /*28060*/  LDL.LU R26, [R1+0x1290] ;  /* 0x00129000011a7983 */ /* 0x001f280000300800 */
[----:B------:R-:W-:Y:S04]  /*28070*/  STL.64 [R1+0xd60], R8 ;  /* 0x000d600801007387 */ /* 0x000fe80000100a00 */
[----:B------:R-:W-:Y:S04]  /*28080*/  STL.64 [R1+0xd68], R10 ;  /* 0x000d680a01007387 */ /* 0x000fe80000100a00 */
[----:B------:R-:W4:Y:S04]  /*28090*/  LDL.LU R27, [R1+0x128c] ;  /* 0x00128c00011b7983 */ /* 0x000f280000300800 */
[----:B------:R0:W-:Y:S04]  /*280a0*/  STL.64 [R1+0x3b30], R24 ;  /* 0x003b301801007387 */ /* 0x0001e80000100a00 */
[----:B0-----:R-:W2:Y:S04]  /*280b0*/  LDL.LU R24, [R1+0x1288] ;  /* 0x0012880001187983 */ /* 0x001ea80000300800 */
[----:B------:R-:W2:Y:S04]  /*280c0*/  LDL.LU R25, [R1+0x1284] ;  /* 0x0012840001197983 */ /* 0x000ea80000300800 */
[----:B----4-:R-:W-:Y:S04]  /*280d0*/  STL.64 [R1+0x3ba0], R26 ;  /* 0x003ba01a01007387 */ /* 0x010fe80000100a00 */
[----:B--2---:R0:W-:Y:S04]  /*280e0*/  STL.64 [R1+0x3b98], R24 ;  /* 0x003b981801007387 */ /* 0x0041e80000100a00 */
[----:B0-----:R-:W3:Y:S04]  /*280f0*/  LDL.LU.64 R24, [R1+0xd40] ;  /* 0x000d400001187983 */ /* 0x001ee80000300a00 */
[----:B------:R-:W3:Y:S04]  /*28100*/  LDL.LU.64 R26, [R1+0xd48] ;  /* 0x000d4800011a7983 */ /* 0x000ee80000300a00 */
[----:B------:R-:W2:Y:S04]  /*28110*/  LDL.LU.64 R8, [R1+0xd20] ;  /* 0x000d200001087983 */ /* 0x000ea80000300a00 */
[----:B------:R-:W4:Y:S01]  /*28120*/  LDL.LU.64 R10, [R1+0xd28] ;  /* 0x000d2800010a7983 */ /* 0x000f220000300a00 */
[----:B------:R-:W-:-:S15]  /*28130*/  HMMA.16816.F32 R4, R12, R22, R4 ;  /* 0x000000160c04723c */ /* 0x000fde0000001804 */
[----:B------:R-:W-:-:S04]  /*28140*/  NOP ;  /* 0x0000000000007918 */ /* 0x000fc80000000000 */
[----:B------:R-:W-:Y:S04]  /*28150*/  STL.64 [R1+0xd50], R4 ;  /* 0x000d500401007387 */ /* 0x000fe80000100a00 */
[----:B------:R-:W-:Y:S04]  /*28160*/  STL.64 [R1+0xd58], R6 ;  /* 0x000d580601007387 */ /* 0x000fe80000100a00 */
[----:B----4-:R-:W-:Y:S04]  /*28170*/  STL.64 [R1+0x3be0], R10 ;  /* 0x003be00a01007387 */ /* 0x010fe80000100a00 */
[----:B--2---:R0:W-:Y:S04]  /*28180*/  STL.64 [R1+0x3bd8], R8 ;  /* 0x003bd80801007387 */ /* 0x0041e80000100a00 */
[----:B0-----:R-:W2:Y:S04]  /*28190*/  LDL.LU.64 R8, [R1+0xd30] ;  /* 0x000d300001087983 */ /* 0x001ea80000300a00 */
[----:B------:R-:W2:Y:S04]  /*281a0*/  LDL.LU.64 R10, [R1+0xd38] ;  /* 0x000d3800010a7983 */ /* 0x000ea80000300a00 */
[----:B------:R-:W4:Y:S04]  /*281b0*/  LDL.LU.64 R4, [R1+0xd00] ;  /* 0x000d000001047983 */ /* 0x000f280000300a00 */
[----:B------:R-:W4:Y:S01]  /*281c0*/  LDL.LU.64 R6, [R1+0xd08] ;  /* 0x000d080001067983 */ /* 0x000f220000300a00 */
[C---:B---3--:R-:W-:Y:S08]  /*281d0*/  HMMA.16816.F32 R24, R12.reuse, R20, R24 ;  /* 0x000000140c18723c */ /* 0x048ff00000001818 */
[C---:B--2---:R-:W-:Y:S01]  /*281e0*/  HMMA.16816.F32 R8, R12.reuse, R18, R8 ;  /* 0x000000120c08723c */ /* 0x044fe20000001808 */
[----:B----4-:R-:W-:Y:S04]  /*281f0*/  STL.64 [R1+0x3bc0], R6 ;  /* 0x003bc00601007387 */ /* 0x010fe80000100a00 */
[----:B------:R0:W-:Y:S04]  /*28200*/  STL.64 [R1+0x3bb8], R4 ;  /* 0x003bb80401007387 */ /* 0x0001e80000100a00 */
[----:B0-----:R-:W2:Y:S04]  /*28210*/  LDL.LU.64 R4, [R1+0xd10] ;  /* 0x000d100001047983 */ /* 0x001ea80000300a00 */
[----:B------:R-:W2:Y:S04]  /*28220*/  LDL.LU.64 R6, [R1+0xd18] ;  /* 0x000d180001067983 */ /* 0x000ea80000300a00 */
[----:B------:R0:W-:Y:S04]  /*28230*/  STL.64 [R1+0xd40], R24 ;  /* 0x000d401801007387 */ /* 0x0001e80000100a00 */
[----:B------:R1:W-:Y:S04]  /*28240*/  STL.64 [R1+0xd48], R26 ;  /* 0x000d481a01007387 */ /* 0x0003e80000100a00 */
[----:B0-----:R-:W3:Y:S04]  /*28250*/  LDL.LU.64 R24, [R1+0xcf0] ;  /* 0x000cf00001187983 */ /* 0x001ee80000300a00 */
[----:B-1----:R-:W3:Y:S04]  /*28260*/  LDL.LU.64 R26, [R1+0xcf8] ;  /* 0x000cf800011a7983 */ /* 0x002ee80000300a00 */
        /* <DEDUP_REMOVED lines=18> */
[----:B0-----:R-:W3:Y:S04]  /*28390*/  LDL.LU.64 R16, [R1+0x320] ;  /* 0x0003200001107983 */ /* 0x001ee80000300a00 */
[----:B------:R-:W3:Y:S01]  /*283a0*/  LDL.LU.64 R18, [R1+0x328] ;  /* 0x0003280001127983 */ /* 0x000ee20000300a00 */
[----:B--2---:R-:W-:-:S15]  /*283b0*/  HMMA.16816.F32 R4, R12, R10, R4 ;  /* 0x0000000a0c04723c */ /* 0x004fde0000001804 */
[----:B------:R-:W-:-:S04]  /*283c0*/  NOP ;  /* 0x0000000000007918 */ /* 0x000fc80000000000 */
[----:B------:R-:W-:Y:S04]  /*283d0*/  STL.64 [R1+0xd10], R4 ;  /* 0x000d100401007387 */ /* 0x000fe80000100a00 */
[----:B------:R0:W-:Y:S04]  /*283e0*/  STL.64 [R1+0xd18], R6 ;  /* 0x000d180601007387 */ /* 0x0001e80000100a00 */
[----:B0-----:R-:W3:Y:S04]  /*283f0*/  LDL.LU.64 R6, [R1+0x3bc0] ;  /* 0x003bc00001067983 */ /* 0x001ee80000300a00 */
[----:B------:R-:W3:Y:S02]  /*28400*/  LDL.LU.64 R4, [R1+0x3bb8] ;  /* 0x003bb80001047983 */ /* 0x000ee40000300a00 */
[----:B---3--:R-:W-:-:S15]  /*28410*/  HMMA.16816.F32 R4, R12, R8, R4 ;  /* 0x000000080c04723c */ /* 0x008fde0000001804 */
        /* <DEDUP_REMOVED lines=9> */
[C---:B--2---:R-:W-:Y:S08]  /*284b0*/  HMMA.16816.F32 R24, R12.reuse, R6, R24 ;  /* 0x000000060c18723c */ /* 0x044ff00000001818 */
[C---:B---3--:R-:W-:Y:S11]  /*284c0*/  HMMA.16816.F32 R8, R12.reuse, R4, R8 ;  /* 0x000000040c08723c */ /* 0x048ff60000001808 */
[----:B------:R-:W-:Y:S04]  /*284d0*/  STL.64 [R1+0xcf0], R24 ;  /* 0x000cf01801007387 */ /* 0x000fe80000100a00 */
[----:B------:R0:W-:Y:S04]  /*284e0*/  STL.64 [R1+0xcf8], R26 ;  /* 0x000cf81a01007387 */ /* 0x0001e80000100a00 */
[----:B0-----:R-:W2:Y:S04]  /*284f0*/  LDL.LU.64 R26, [R1+0x3ba0] ;  /* 0x003ba000011a7983 */ /* 0x001ea80000300a00 */
[----:B------:R-:W3:Y:S04]  /*28500*/  LDL.LU.64 R24, [R1+0x3b98] ;  /* 0x003b980001187983 */ /* 0x000ee80000300a00 */
[----:B------:R0:W-:Y:S04]  /*28510*/  STL.64 [R1+0x3ae8], R6 ;  /* 0x003ae80601007387 */ /* 0x0001e80000100a00 */
[----:B------:R-:W-:Y:S04]  /*28520*/  STL.64 [R1+0x3ae0], R4 ;  /* 0x003ae00401007387 */ /* 0x000fe80000100a00 */
[----:B------:R-:W-:Y:S04]  /*28530*/  STL.64 [R1+0xce0], R8 ;  /* 0x000ce00801007387 */ /* 0x000fe80000100a00 */
[----:B------:R1:W-:Y:S04]  /*28540*/  STL.64 [R1+0xce8], R10 ;  /* 0x000ce80a01007387 */ /* 0x0003e80000100a00 */
[----:B0-----:R-:W4:Y:S01]  /*28550*/  LDL R6, [R1+0x10] ;  /* 0x0000100001067983 */ /* 0x001f220000100800 */
[----:B-1----:R-:W-:-:S15]  /*28560*/  HMMA.16816.F32 R8, R12, R2, R16 ;  /* 0x000000020c08723c */ /* 0x002fde0000001810 */
[----:B------:R-:W-:-:S04]  /*28570*/  NOP ;  /* 0x0000000000007918 */ /* 0x000fc80000000000 */
[----:B------:R-:W-:Y:S04]  /*28580*/  STL.64 [R1+0x320], R8 ;  /* 0x0003200801007387 */ /* 0x000fe80000100a00 */
[----:B------:R-:W-:Y:S04]  /*28590*/  STL.64 [R1+0x328], R10 ;  /* 0x0003280a01007387 */ /* 0x000fe80000100a00 */
[----:B------:R-:W4:Y:S01]  /*285a0*/  LDL R7, [R1+0x14] ;  /* 0x0000140001077983 */ /* 0x000f220000100800 */
[----:B--2---:R-:W-:Y:S02]  /*285b0*/  IMAD R15, R27, 0x100, R26 ;  /* 0x000001001b0f7824 */ /* 0x004fe400078e021a */
[----:B---3--:R-:W-:Y:S01]  /*285c0*/  IMAD R14, R25, 0x100, R24 ;  /* 0x00000100190e7824 */ /* 0x008fe200078e0218 */
[----:B----4-:R-:W-:Y:S04]  /*285d0*/  STL.64 [R1+0x3b80], R6 ;  /* 0x003b800601007387 */ /* 0x010fe80000100a00 */
[----:B------:R-:W-:Y:S04]  /*285e0*/  STL [R1+0x3ac8], R3 ;  /* 0x003ac80301007387 */ /* 0x000fe80000100800 */
[----:B------:R-:W2:Y:S04]  /*285f0*/  LDL R4, [R1+0x18] ;  /* 0x0000180001047983 */ /* 0x000ea80000100800 */
[----:B------:R-:W2:Y:S04]  /*28600*/  LDL R5, [R1+0x1c] ;  /* 0x00001c0001057983 */ /* 0x000ea80000100800 */
[----:B------:R-:W3:Y:S04]  /*28610*/  LDL.LU.64 R24, [R1+0xc90] ;  /* 0x000c900001187983 */ /* 0x000ee80000300a00 */
[----:B------:R-:W4:Y:S04]  /*28620*/  LDL.LU.64 R26, [R1+0xc98] ;  /* 0x000c9800011a7983 */ /* 0x000f280000300a00 */
[----:B----4-:R0:W-:Y:S04]  /*28630*/  STL.64 [R1+0x3b48], R26 ;  /* 0x003b481a01007387 */ /* 0x0101e80000100a00 */
[----:B0-----:R-:W4:Y:S04]  /*28640*/  LDL R26, [R1] ;  /* 0x00000000011a7983 */ /* 0x001f280000100800 */
[----:B---3--:R0:W-:Y:S04]  /*28650*/  STL.64 [R1+0x3b40], R24 ;  /* 0x003b401801007387 */ /* 0x0081e80000100a00 */
[----:B0-----:R-:W3:Y:S01]  /*28660*/  LDL.64 R24, [R1+0x8] ;  /* 0x0000080001187983 */ /* 0x001ee20000100a00 */
[----:B------:R-:W-:-:S05]  /*28670*/  IMAD.MOV.U32 R27, RZ, RZ, R0 ;  /* 0x000000ffff1b7224 */ /* 0x000fca00078e0000 */
[----:B----4-:R-:W-:Y:S04]  /*28680*/  STL.64 [R1+0x3b78], R26 ;  /* 0x003b781a01007387 */ /* 0x010fe80000100a00 */
[----:B---3--:R0:W-:Y:S04]  /*28690*/  STL.64 [R1+0x3b70], R24 ;  /* 0x003b701801007387 */ /* 0x0081e80000100a00 */
[----:B0-----:R-:W3:Y:S04]  /*286a0*/  LDL.LU.64 R24, [R1+0xcc0] ;  /* 0x000cc00001187983 */ /* 0x001ee80000300a00 */
[----:B------:R-:W4:Y:S04]  /*286b0*/  LDL.LU.64 R26, [R1+0xcc8] ;  /* 0x000cc800011a7983 */ /* 0x000f280000300a00 */
[----:B----4-:R-:W-:Y:S04]  /*286c0*/  STL.64 [R1+0x3b90], R26 ;  /* 0x003b901a01007387 */ /* 0x010fe80000100a00 */
[----:B---3--:R0:W-:Y:S04]  /*286d0*/  STL.64 [R1+0x3b88], R24 ;  /* 0x003b881801007387 */ /* 0x0081e80000100a00 */
[----:B0-----:R-:W2:Y:S04]  /*286e0*/  LDL.LU.64 R24, [R1+0xcd0] ;  /* 0x000cd00001187983 */ /* 0x001ea80000300a00 */
[----:B------:R-:W2:Y:S04]  /*286f0*/  LDL.LU.64 R26, [R1+0xcd8] ;  /* 0x000cd800011a7983 */ /* 0x000ea80000300a00 */
[----:B------:R-:W3:Y:S04]  /*28700*/  LDL.LU.64 R16, [R1+0xc80] ;  /* 0x000c800001107983 */ /* 0x000ee80000300a00 */
[----:B------:R-:W4:Y:S01]  /*28710*/  LDL.LU.64 R18, [R1+0xc88] ;  /* 0x000c880001127983 */ /* 0x000f220000300a00 */
[----:B------:R-:W-:-:S02]  /*28720*/  IMAD R12, R21, 0x100, R20 ;  /* 0x00000100150c7824 */ /* 0x000fc400078e0214 */
[----:B------:R-:W-:Y:S01]  /*28730*/  IMAD R13, R23, 0x100, R22 ;  /* 0x00000100170d7824 */ /* 0x000fe200078e0216 */
[----:B------:R-:W-:Y:S02]  /*28740*/  F2FP.F16.E4M3.UNPACK_B R14, R14 ;  /* 0x0000000eff0e723e */ /* 0x000fe400020006ff */
[----:B------:R-:W-:Y:S02]  /*28750*/  F2FP.F16.E4M3.UNPACK_B R15, R15 ;  /* 0x0000000fff0f723e */ /* 0x000fe400020006ff */
[----:B------:R-:W-:Y:S02]  /*28760*/  F2FP.F16.E4M3.UNPACK_B R12, R12 ;  /* 0x0000000cff0c723e */ /* 0x000fe400020006ff */
[----:B------:R-:W-:Y:S01]  /*28770*/  F2FP.F16.E4M3.UNPACK_B R13, R13 ;  /* 0x0000000dff0d723e */ /* 0x000fe200020006ff */
[----:B----4-:R-:W-:Y:S04]  /*28780*/  STL.64 [R1+0x3b58], R18 ;  /* 0x003b581201007387 */ /* 0x010fe80000100a00 */
[----:B---3--:R0:W-:Y:S04]  /*28790*/  STL.64 [R1+0x3b50], R16 ;  /* 0x003b501001007387 */ /* 0x0081e80000100a00 */
[----:B0-----:R-:W3:Y:S04]  /*287a0*/  LDL.LU.64 R16, [R1+0xca0] ;  /* 0x000ca00001107983 */ /* 0x001ee80000300a00 */
[----:B------:R-:W4:Y:S01]  /*287b0*/  LDL.LU.64 R18, [R1+0xca8] ;  /* 0x000ca80001127983 */ /* 0x000f220000300a00 */
[C---:B--2---:R-:W-:Y:S03]  /*287c0*/  HMMA.16816.F32 R4, R12.reuse, R4, R24 ;  /* 0x000000040c04723c */ /* 0x044fe60000001818 */
        /* <DEDUP_REMOVED lines=14> */
[----:B------:R-:W2:Y:S04]  /*288b0*/  LDL.LU.64 R26, [R1+0x3b78] ;  /* 0x003b7800011a7983 */ /* 0x000ea80000300a00 */
[----:B------:R-:W2:-:S13]  /*288c0*/  LDL.LU.64 R24, [R1+0x3b70] ;  /* 0x003b700001187983 */ /* 0x000e9a0000300a00 */
[----:B------:R0:W-:Y:S04]  /*288d0*/  STL.64 [R1+0xcc0], R4 ;  /* 0x000cc00401007387 */ /* 0x0001e80000100a00 */
[----:B------:R1:W-:Y:S04]  /*288e0*/  STL.64 [R1+0xcc8], R6 ;  /* 0x000cc80601007387 */ /* 0x0003e80000100a00 */
[----:B0-----:R-:W3:Y:S04]  /*288f0*/  LDL.LU.64 R4, [R1+0xc50] ;  /* 0x000c500001047983 */ /* 0x001ee80000300a00 */
[----:B-1----:R-:W3:Y:S01]  /*28900*/  LDL.LU.64 R6, [R1+0xc58] ;  /* 0x000c580001067983 */ /* 0x002ee20000300a00 */
[----:B--2---:R-:W-:-:S15]  /*28910*/  HMMA.16816.F32 R16, R12, R24, R16 ;  /* 0x000000180c10723c */ /* 0x004fde0000001810 */
[----:B------:R-:W-:-:S04]  /*28920*/  NOP ;  /* 0x0000000000007918 */ /* 0x000fc80000000000 */
[----:B------:R-:W-:Y:S04]  /*28930*/  STL.64 [R1+0xcb0], R16 ;  /* 0x000cb01001007387 */ /* 0x000fe80000100a00 */
[----:B------:R0:W-:Y:S04]  /*28940*/  STL.64 [R1+0xcb8], R18 ;  /* 0x000cb81201007387 */ /* 0x0001e80000100a00 */
[----:B0-----:R-:W2:Y:S04]  /*28950*/  LDL.LU.64 R18, [R1+0x3b68] ;  /* 0x003b680001127983 */ /* 0x001ea80000300a00 */
[----:B------:R-:W2:Y:S01]  /*28960*/  LDL.LU.64 R16, [R1+0x3b60] ;  /* 0x003b600001107983 */ /* 0x000ea20000300a00 */
[----:B------:R-:W-:-:S02]  /*28970*/  IMAD.MOV.U32 R3, RZ, RZ, R24 ;  /* 0x000000ffff037224 */ /* 0x000fc400078e0018 */
[----:B--2---:R-:W-:Y:S01]  /*28980*/  HMMA.16816.F32 R24, R12, R26, R16 ;  /* 0x0000001a0c18723c */ /* 0x004fe20000001810 */
[----:B------:R-:W2:Y:S04]  /*28990*/  LDL.LU.64 R18, [R1+0x3b58] ;  /* 0x003b580001127983 */ /* 0x000ea80000300a00 */
[----:B------:R-:W2:-:S14]  /*289a0*/  LDL.LU.64 R16, [R1+0x3b50] ;  /* 0x003b500001107983 */ /* 0x000e9c0000300a00 */
        /* <DEDUP_REMOVED lines=10> */
[----:B------:R-:W-:Y:S01]  /*28a50*/  STL.64 [R1+0x3a68], R28 ;  /* 0x003a681c01007387 */ /* 0x000fe20000100a00 */
        /* <DEDUP_REMOVED lines=10> */
[----:B------:R-:W-:Y:S04]  /*28b00*/  STL.64 [R1+0x3a60], R26 ;  /* 0x003a601a01007387 */ /* 0x000fe80000100a00 */
[----:B------:R4:W-:Y:S02]  /*28b10*/  STL.64 [R1+0x3a58], R24 ;  /* 0x003a581801007387 */ /* 0x0009e40000100a00 */
[----:B----4-:R-:W-:Y:S02]  /*28b20*/  HMMA.16816.F32 R24, R12, R22, R8 ;  /* 0x000000160c18723c */ /* 0x010fe40000001808 */
[----:B------:R-:W4:Y:S04]  /*28b30*/  LDL.LU.64 R8, [R1+0xc30] ;  /* 0x000c300001087983 */ /* 0x000f280000300a00 */
[----:B------:R-:W3:-:S13]  /*28b40*/  LDL.LU.64 R10, [R1+0xc38] ;  /* 0x000c3800010a7983 */ /* 0x000eda0000300a00 */
[----:B------:R-:W-:Y:S04]  /*28b50*/  STL.64 [R1+0xc60], R24 ;  /* 0x000c601801007387 */ /* 0x000fe80000100a00 */
[----:B------:R2:W-:Y:S02]  /*28b60*/  STL.64 [R1+0xc68], R26 ;  /* 0x000c681a01007387 */ /* 0x0005e40000100a00 */
[C---:B--2---:R-:W-:Y:S02]  /*28b70*/  HMMA.16816.F32 R24, R12.reuse, R20, R4 ;  /* 0x000000140c18723c */ /* 0x044fe40000001804 */
[----:B---3--:R-:W-:Y:S04]  /*28b80*/  STL.64 [R1+0x3b08], R10 ;  /* 0x003b080a01007387 */ /* 0x008fe80000100a00 */
[----:B----4-:R0:W-:Y:S04]  /*28b90*/  STL.64 [R1+0x3b00], R8 ;  /* 0x003b000801007387 */ /* 0x0101e80000100a00 */
[----:B0-----:R-:W2:Y:S04]  /*28ba0*/  LDL.LU.64 R8, [R1+0xc40] ;  /* 0x000c400001087983 */ /* 0x001ea80000300a00 */
[----:B------:R-:W2:Y:S04]  /*28bb0*/  LDL.LU.64 R10, [R1+0xc48] ;  /* 0x000c4800010a7983 */ /* 0x000ea80000300a00 */
[----:B------:R-:W3:Y:S04]  /*28bc0*/  LDL.LU.64 R4, [R1+0xc20] ;  /* 0x000c200001047983 */ /* 0x000ee80000300a00 */
[----:B------:R-:W3:Y:S04]  /*28bd0*/  LDL.LU.64 R6, [R1+0xc28] ;  /* 0x000c280001067983 */ /* 0x000ee80000300a00 */
[----:B------:R0:W-:Y:S04]  /*28be0*/  STL.64 [R1+0xc50], R24 ;  /* 0x000c501801007387 */ /* 0x0001e80000100a00 */
[----:B------:R1:W-:Y:S04]  /*28bf0*/  STL.64 [R1+0xc58], R26 ;  /* 0x000c581a01007387 */ /* 0x0003e80000100a00 */
[----:B0-----:R-:W4:Y:S04]  /*28c00*/  LDL.LU R24, [R1+0x129c] ;  /* 0x00129c0001187983 */ /* 0x001f280000300800 */
[----:B------:R-:W4:Y:S04]  /*28c10*/  LDL.LU R25, [R1+0x12a8] ;  /* 0x0012a80001197983 */ /* 0x000f280000300800 */
[----:B-1----:R-:W3:Y:S01]  /*28c20*/  LDL.LU R26, [R1+0x12a4] ;  /* 0x0012a400011a7983 */ /* 0x002ee20000300800 */
[C---:B--2---:R-:W-:Y:S03]  /*28c30*/  HMMA.16816.F32 R8, R12.reuse, R18, R8 ;  /* 0x000000120c08723c */ /* 0x044fe60000001808 */
[----:B---3--:R-:W-:Y:S04]  /*28c40*/  STL [R1+0x3ad8], R26 ;  /* 0x003ad81a01007387 */ /* 0x008fe80000100800 */
[----:B----4-:R0:W-:Y:S04]  /*28c50*/  STL.64 [R1+0x3ad0], R24 ;  /* 0x003ad01801007387 */ /* 0x0101e80000100a00 */
[----:B0-----:R-:W2:Y:S04]  /*28c60*/  LDL.LU.64 R24, [R1+0xc00] ;  /* 0x000c000001187983 */ /* 0x001ea80000300a00 */
[----:B------:R-:W2:Y:S04]  /*28c70*/  LDL.LU.64 R26, [R1+0xc08] ;  /* 0x000c0800011a7983 */ /* 0x000ea80000300a00 */
[----:B------:R0:W-:Y:S04]  /*28c80*/  STL.64 [R1+0x3a78], R22 ;  /* 0x003a781601007387 */ /* 0x0001e80000100a00 */
[----:B0-----:R-:W3:Y:S04]  /*28c90*/  LDL.LU R22, [R1+0x1294] ;  /* 0x0012940001167983 */ /* 0x001ee80000300800 */
[----:B------:R-:W4:Y:S04]  /*28ca0*/  LDL.LU R23, [R1+0x12a0] ;  /* 0x0012a00001177983 */ /* 0x000f280000300800 */
[----:B------:R0:W-:Y:S04]  /*28cb0*/  STL.64 [R1+0x3a70], R20 ;  /* 0x003a701401007387 */ /* 0x0001e80000100a00 */
[----:B0-----:R-:W3:Y:S04]  /*28cc0*/  LDL.LU R21, [R1+0x1298] ;  /* 0x0012980001157983 */ /* 0x001ee80000300800 */
        /* <DEDUP_REMOVED lines=10> */
[----:B------:R-:W3:Y:S04]  /*28d70*/  LDL.64 R28, [R1] ;  /* 0x00000000011c7983 */ /* 0x000ee80000100a00 */
        /* <DEDUP_REMOVED lines=11> */
[----:B------:R1:W-:Y:S04]  /*28e30*/  STL.64 [R1+0xc18], R18 ;  /* 0x000c181201007387 */ /* 0x0003e80000100a00 */
[----:B0-----:R-:W3:Y:S04]  /*28e40*/  LDL.LU.64 R16, [R1+0x310] ;  /* 0x0003100001107983 */ /* 0x001ee80000300a00 */
[----:B-1----:R-:W3:Y:S04]  /*28e50*/  LDL.LU.64 R18, [R1+0x318] ;  /* 0x0003180001127983 */ /* 0x002ee80000300a00 */
[----:B------:R-:W-:Y:S04]  /*28e60*/  STL.64 [R1+0x3a30], R10 ;  /* 0x003a300a01007387 */ /* 0x000fe80000100a00 */
[----:B------:R0:W-:Y:S04]  /*28e70*/  STL.64 [R1+0x3a28], R8 ;  /* 0x003a280801007387 */ /* 0x0001e80000100a00 */
[----:B0-----:R-:W3:Y:S04]  /*28e80*/  LDL.LU.64 R8, [R1+0xbf0] ;  /* 0x000bf00001087983 */ /* 0x001ee80000300a00 */
[----:B------:R-:W3:Y:S01]  /*28e90*/  LDL.LU.64 R10, [R1+0xbf8] ;  /* 0x000bf800010a7983 */ /* 0x000ee20000300a00 */
[----:B--2---:R-:W-:-:S15]  /*28ea0*/  HMMA.16816.F32 R24, R12, R6, R24 ;  /* 0x000000060c18723c */ /* 0x004fde0000001818 */
[----:B------:R-:W-:-:S04]  /*28eb0*/  NOP ;  /* 0x0000000000007918 */ /* 0x000fc80000000000 */
[----:B------:R-:W-:Y:S01]  /*28ec0*/  STL.64 [R1+0xc00], R24 ;  /* 0x000c001801007387 */ /* 0x000fe20000100a00 */
[----:B---3--:R-:W-:Y:S03]  /*28ed0*/  HMMA.16816.F32 R8, R12, R4, R8 ;  /* 0x000000040c08723c */ /* 0x008fe60000001808 */
[----:B------:R0:W-:Y:S04]  /*28ee0*/  STL.64 [R1+0xc08], R26 ;  /* 0x000c081a01007387 */ /* 0x0001e80000100a00 */
[----:B0-----:R-:W2:Y:S04]  /*28ef0*/  LDL.LU R26, [R1+0x3ad8] ;  /* 0x003ad800011a7983 */ /* 0x001ea80000300800 */
[----:B------:R-:W4:Y:S04]  /*28f00*/  LDL.LU.64 R24, [R1+0x3ad0] ;  /* 0x003ad00001187983 */ /* 0x000f280000300a00 */
[----:B------:R-:W-:Y:S04]  /*28f10*/  STL [R1+0x3a00], R7 ;  /* 0x003a000701007387 */ /* 0x000fe80000100800 */
[----:B------:R-:W3:Y:S04]  /*28f20*/  LDL.LU R27, [R1+0x12b0] ;  /* 0x0012b000011b7983 */ /* 0x000ee80000300800 */
[----:B------:R-:W3:Y:S04]  /*28f30*/  LDL.LU R0, [R1+0x12ac] ;  /* 0x0012ac0001007983 */ /* 0x000ee80000300800 */
[----:B------:R-:W-:Y:S04]  /*28f40*/  STL.64 [R1+0xbf0], R8 ;  /* 0x000bf00801007387 */ /* 0x000fe80000100a00 */
[----:B------:R-:W-:Y:S04]  /*28f50*/  STL.64 [R1+0xbf8], R10 ;  /* 0x000bf80a01007387 */ /* 0x000fe80000100a00 */
[----:B------:R-:W-:Y:S04]  /*28f60*/  STL [R1+0x39fc], R5 ;  /* 0x0039fc0501007387 */ /* 0x000fe80000100800 */
[----:B------:R0:W-:Y:S02]  /*28f70*/  STL [R1+0x3a84], R6 ;  /* 0x003a840601007387 */ /* 0x0001e40000100800 */
[----:B0-----:R-:W-:-:S02]  /*28f80*/  IMAD.MOV.U32 R6, RZ, RZ, R3 ;  /* 0x000000ffff067224 */ /* 0x001fc400078e0003 */
[----:B------:R-:W2:Y:S04]  /*28f90*/  LDL.LU R3, [R1+0x3ac8] ;  /* 0x003ac80001037983 */ /* 0x000ea80000300800 */
[----:B------:R-:W3:Y:S04]  /*28fa0*/  LDL R7, [R1+0xc] ;  /* 0x00000c0001077983 */ /* 0x000ee80000100800 */
[----:B------:R0:W-:Y:S04]  /*28fb0*/  STL [R1+0x3a80], R4 ;  /* 0x003a800401007387 */ /* 0x0001e80000100800 */
[----:B0-----:R-:W4:Y:S01]  /*28fc0*/  LDL.64 R4, [R1+0x10] ;  /* 0x0000100001047983 */ /* 0x001f220000100a00 */
[----:B--2---:R-:W-:Y:S03]  /*28fd0*/  HMMA.16816.F32 R8, R12, R2, R16 ;  /* 0x000000020c08723c */ /* 0x004fe60000001810 */
[----:B---3--:R0:W-:Y:S01]  /*28fe0*/  STL.64 [R1+0x3ab0], R6 ;  /* 0x003ab00601007387 */ /* 0x0081e20000100a00 */
[----:B------:R-:W-:-:S02]  /*28ff0*/  IMAD R12, R22, 0x100, R21 ;  /* 0x00000100160c7824 */ /* 0x000fc400078e0215 */
[----:B----4-:R-:W-:Y:S01]  /*29000*/  IMAD R13, R24, 0x100, R23 ;  /* 0x00000100180d7824 */ /* 0x010fe200078e0217 */
[----:B0-----:R-:W2:Y:S04]  /*29010*/  LDL R6, [R1+0x18] ;  /* 0x0000180001067983 */ /* 0x001ea80000100800 */
[----:B------:R-:W2:Y:S04]  /*29020*/  LDL R7, [R1+0x1c] ;  /* 0x00001c0001077983 */ /* 0x000ea80000100800 */
[----:B------:R-:W-:Y:S04]  /*29030*/  STL.64 [R1+0x3aa8], R4 ;  /* 0x003aa80401007387 */ /* 0x000fe80000100a00 */
[----:B------:R-:W-:Y:S04]  /*29040*/  STL [R1+0x39f8], R2 ;  /* 0x0039f80201007387 */ /* 0x000fe80000100800 */
[----:B------:R-:W-:Y:S04]  /*29050*/  STL [R1+0x39f4], R3 ;  /* 0x0039f40301007387 */ /* 0x000fe80000100800 */
[----:B------:R-:W-:Y:S04]  /*29060*/  STL.64 [R1+0x310], R8 ;  /* 0x0003100801007387 */ /* 0x000fe80000100a00 */
[----:B------:R-:W-:Y:S04]  /*29070*/  STL.64 [R1+0x318], R10 ;  /* 0x0003180a01007387 */ /* 0x000fe80000100a00 */
[----:B------:R-:W3:Y:S04]  /*29080*/  LDL.LU.64 R20, [R1+0xbb0] ;  /* 0x000bb00001147983 */ /* 0x000ee80000300a00 */
[----:B------:R-:W4:Y:S04]  /*29090*/  LDL.LU.64 R22, [R1+0xbb8] ;  /* 0x000bb80001167983 */ /* 0x000f280000300a00 */
[----:B----4-:R-:W-:Y:S04]  /*290a0*/  STL.64 [R1+0x3a90], R22 ;  /* 0x003a901601007387 */ /* 0x010fe80000100a00 */
[----:B---3--:R0:W-:Y:S04]  /*290b0*/  STL.64 [R1+0x3a88], R20 ;  /* 0x003a881401007387 */ /* 0x0081e80000100a00 */
[----:B0-----:R-:W3:Y:S04]  /*290c0*/  LDL.LU.64 R20, [R1+0xbc0] ;  /* 0x000bc00001147983 */ /* 0x001ee80000300a00 */
[----:B------:R-:W4:Y:S04]  /*290d0*/  LDL.LU.64 R22, [R1+0xbc8] ;  /* 0x000bc80001167983 */ /* 0x000f280000300a00 */
[----:B----4-:R-:W-:Y:S04]  /*290e0*/  STL.64 [R1+0x3aa0], R22 ;  /* 0x003aa01601007387 */ /* 0x010fe80000100a00 */
[----:B---3--:R0:W-:Y:S04]  /*290f0*/  STL.64 [R1+0x3a98], R20 ;  /* 0x003a981401007387 */ /* 0x0081e80000100a00 */
[----:B0-----:R-:W3:Y:S04]  /*29100*/  LDL.LU.64 R20, [R1+0xbd0] ;  /* 0x000bd00001147983 */ /* 0x001ee80000300a00 */
[----:B------:R-:W4:Y:S01]  /*29110*/  LDL.LU.64 R22, [R1+0xbd8] ;  /* 0x000bd80001167983 */ /* 0x000f220000300a00 */
[----:B------:R-:W-:-:S02]  /*29120*/  IMAD R14, R26, 0x100, R25 ;  /* 0x000001001a0e7824 */ /* 0x000fc400078e0219 */
[----:B------:R-:W-:Y:S01]  /*29130*/  IMAD R15, R0, 0x100, R27 ;  /* 0x00000100000f7824 */ /* 0x000fe200078e021b */
[----:B------:R-:W-:Y:S02]  /*29140*/  F2FP.F16.E4M3.UNPACK_B R12, R12 ;  /* 0x0000000cff0c723e */ /* 0x000fe400020006ff */
[----:B------:R-:W-:Y:S01]  /*29150*/  F2FP.F16.E4M3.UNPACK_B R13, R13 ;  /* 0x0000000dff0d723e */ /* 0x000fe200020006ff */
[----:B----4-:R-:W-:Y:S04]  /*29160*/  STL.64 [R1+0x3ac0], R22 ;  /* 0x003ac01601007387 */ /* 0x010fe80000100a00 */
[----:B---3--:R0:W-:Y:S04]  /*29170*/  STL.64 [R1+0x3ab8], R20 ;  /* 0x003ab81401007387 */ /* 0x0081e80000100a00 */
        /* <DEDUP_REMOVED lines=24> */
[----:B------:R-:W-:Y:S02]  /*29300*/  IMAD.MOV.U32 R3, RZ, RZ, R5 ;  /* 0x000000ffff037224 */ /* 0x000fe400078e0005 */
[----:B--2---:R-:W-:Y:S01]  /*29310*/  HMMA.16816.F32 R4, R12, R6, R20 ;  /* 0x000000060c04723c */ /* 0x004fe20000001814 */
[----:B------:R-:W2:Y:S04]  /*29320*/  LDL.LU.64 R22, [R1+0x3a90] ;  /* 0x003a900001167983 */ /* 0x000ea80000300a00 */
[----:B------:R-:W2:-:S14]  /*29330*/  LDL.LU.64 R20, [R1+0x3a88] ;  /* 0x003a880001147983 */ /* 0x000e9c0000300a00 */
[----:B------:R-:W-:Y:S04]  /*29340*/  STL.64 [R1+0xbc0], R4 ;  /* 0x000bc00401007387 */ /* 0x000fe80000100a00 */
[----:B------:R0:W-:Y:S04]  /*29350*/  STL.64 [R1+0xbc8], R6 ;  /* 0x000bc80601007387 */ /* 0x0001e80000100a00 */
[----:B0-----:R-:W3:Y:S04]  /*29360*/  LDL.LU R6, [R1+0x3a84] ;  /* 0x003a840001067983 */ /* 0x001ee80000300800 */
[----:B------:R-:W3:Y:S01]  /*29370*/  LDL.LU R4, [R1+0x3a80] ;  /* 0x003a800001047983 */ /* 0x000ee20000300800 */
[----:B------:R-:W-:-:S02]  /*29380*/  IMAD.MOV.U32 R7, RZ, RZ, R28 ;  /* 0x000000ffff077224 */ /* 0x000fc400078e001c */
[----:B------:R-:W-:Y:S01]  /*29390*/  IMAD.MOV.U32 R5, RZ, RZ, R29 ;  /* 0x000000ffff057224 */ /* 0x000fe200078e001d */
[----:B--2---:R-:W-:-:S15]  /*293a0*/  HMMA.16816.F32 R20, R12, R28, R20 ;  /* 0x0000001c0c14723c */ /* 0x004fde0000001814 */
[----:B------:R-:W-:-:S04]  /*293b0*/  NOP ;  /* 0x0000000000007918 */ /* 0x000fc80000000000 */
[----:B------:R-:W-:Y:S04]  /*293c0*/  STL.64 [R1+0xbb0], R20 ;  /* 0x000bb01401007387 */ /* 0x000fe80000100a00 */
[----:B------:R0:W-:Y:S04]  /*293d0*/  STL.64 [R1+0xbb8], R22 ;  /* 0x000bb81601007387 */ /* 0x0001e80000100a00 */
[----:B0-----:R-:W2:Y:S04]  /*293e0*/  LDL.LU.64 R22, [R1+0x3a78] ;  /* 0x003a780001167983 */ /* 0x001ea80000300a00 */
[----:B------:R-:W2:Y:S04]  /*293f0*/  LDL.LU.64 R20, [R1+0x3a70] ;  /* 0x003a700001147983 */ /* 0x000ea80000300a00 */
[----:B------:R-:W2:Y:S04]  /*29400*/  LDL.LU.64 R28, [R1+0x3a68] ;  /* 0x003a6800011c7983 */ /* 0x000ea80000300a00 */
[----:B---3--:R-:W-:Y:S04]  /*29410*/  STL.64 [R1+0x3a10], R6 ;  /* 0x003a100601007387 */ /* 0x008fe80000100a00 */
        /* <DEDUP_REMOVED lines=8> */
[----:B------:R-:W4:Y:S04]  /*294a0*/  LDL.LU.64 R24, [R1+0x3a58] ;  /* 0x003a580001187983 */ /* 0x000f280000300a00 */
[----:B------:R-:W-:Y:S01]  /*294b0*/  STL [R1+0x39f0], R29 ;  /* 0x0039f01d01007387 */ /* 0x000fe20000100800 */
[----:B---3--:R-:W-:-:S15]  /*294c0*/  HMMA.16816.F32 R4, R12, R26, R4 ;  /* 0x0000001a0c04723c */ /* 0x008fde0000001804 */
[----:B------:R-:W-:-:S04]  /*294d0*/  NOP ;  /* 0x0000000000007918 */ /* 0x000fc80000000000 */
[----:B------:R-:W-:Y:S04]  /*294e0*/  STL.64 [R1+0xb90], R4 ;  /* 0x000b900401007387 */ /* 0x000fe80000100a00 */
[----:B------:R4:W-:Y:S02]  /*294f0*/  STL.64 [R1+0xb98], R6 ;  /* 0x000b980601007387 */ /* 0x0009e40000100a00 */
[----:B----4-:R-:W-:Y:S02]  /*29500*/  HMMA.16816.F32 R4, R12, R24, R16 ;  /* 0x000000180c04723c */ /* 0x010fe40000001810 */
[----:B------:R-:W-:Y:S04]  /*29510*/  STL.64 [R1+0x3980], R26 ;  /* 0x0039801a01007387 */ /* 0x000fe80000100a00 */
[----:B------:R-:W-:-:S13]  /*29520*/  STL.64 [R1+0x3978], R24 ;  /* 0x0039781801007387 */ /* 0x000fda0000100a00 */
[----:B------:R-:W-:Y:S04]  /*29530*/  STL.64 [R1+0xb80], R4 ;  /* 0x000b800401007387 */ /* 0x000fe80000100a00 */
[----:B------:R0:W-:Y:S04]  /*29540*/  STL.64 [R1+0xb88], R6 ;  /* 0x000b880601007387 */ /* 0x0001e80000100a00 */
[----:B------:R-:W2:Y:S04]  /*29550*/  LDL.LU.64 R16, [R1+0xb60] ;  /* 0x000b600001107983 */ /* 0x000ea80000300a00 */
[----:B------:R-:W2:Y:S01]  /*29560*/  LDL.LU.64 R18, [R1+0xb68] ;  /* 0x000b680001127983 */ /* 0x000ea20000300a00 */
[----:B0-----:R-:W-:-:S15]  /*29570*/  HMMA.16816.F32 R4, R12, R22, R8 ;  /* 0x000000160c04723c */ /* 0x001fde0000001808 */
[----:B------:R-:W-:-:S04]  /*29580*/  NOP ;  /* 0x0000000000007918 */ /* 0x000fc80000000000 */
[----:B------:R-:W-:Y:S04]  /*29590*/  STL.64 [R1+0xb70], R4 ;  /* 0x000b700401007387 */ /* 0x000fe80000100a00 */
[----:B------:R-:W-:Y:S04]  /*295a0*/  STL.64 [R1+0xb78], R6 ;  /* 0x000b780601007387 */ /* 0x000fe80000100a00 */
[----:B------:R-:W3:Y:S04]  /*295b0*/  LDL.LU.64 R8, [R1+0xb40] ;  /* 0x000b400001087983 */ /* 0x000ee80000300a00 */
[----:B------:R-:W4:Y:S04]  /*295c0*/  LDL.LU.64 R10, [R1+0xb48] ;  /* 0x000b4800010a7983 */ /* 0x000f280000300a00 */
[----:B----4-:R-:W-:Y:S04]  /*295d0*/  STL.64 [R1+0x3a40], R10 ;  /* 0x003a400a01007387 */ /* 0x010fe80000100a00 */
[----:B---3--:R0:W-:Y:S04]  /*295e0*/  STL.64 [R1+0x3a38], R8 ;  /* 0x003a380801007387 */ /* 0x0081e80000100a00 */
[----:B0-----:R-:W3:Y:S04]  /*295f0*/  LDL.LU.64 R8, [R1+0xb50] ;  /* 0x000b500001087983 */ /* 0x001ee80000300a00 */
[----:B------:R-:W3:Y:S04]  /*29600*/  LDL.LU.64 R10, [R1+0xb58] ;  /* 0x000b5800010a7983 */ /* 0x000ee80000300a00 */
[----:B------:R-:W4:Y:S04]  /*29610*/  LDL.LU.64 R4, [R1+0xb20] ;  /* 0x000b200001047983 */ /* 0x000f280000300a00 */
[----:B------:R-:W3:Y:S01]  /*29620*/  LDL.LU.64 R6, [R1+0xb28] ;  /* 0x000b280001067983 */ /* 0x000ee20000300a00 */
[C---:B--2---:R-:W-:Y:S03]  /*29630*/  HMMA.16816.F32 R16, R12.reuse, R20, R16 ;  /* 0x000000140c10723c */ /* 0x044fe60000001810 */
[----:B---3--:R-:W-:Y:S04]  /*29640*/  STL.64 [R1+0x3a20], R6 ;  /* 0x003a200601007387 */ /* 0x008fe80000100a00 */
[----:B----4-:R0:W-:Y:S04]  /*29650*/  STL.64 [R1+0x3a18], R4 ;  /* 0x003a180401007387 */ /* 0x0101e80000100a00 */
[----:B0-----:R-:W2:Y:S04]  /*29660*/  LDL.LU.64 R4, [R1+0xb30] ;  /* 0x000b300001047983 */ /* 0x001ea80000300a00 */
[----:B------:R-:W2:Y:S04]  /*29670*/  LDL.LU.64 R6, [R1+0xb38] ;  /* 0x000b380001067983 */ /* 0x000ea80000300a00 */
[----:B------:R-:W3:Y:S04]  /*29680*/  LDL.LU R29, [R1+0x12b4] ;  /* 0x0012b400011d7983 */ /* 0x000ee80000300800 */
[----:B------:R-:W4:Y:S04]  /*29690*/  LDL.LU R24, [R1+0x12bc] ;  /* 0x0012bc0001187983 */ /* 0x000f280000300800 */
[----:B------:R-:W2:Y:S04]  /*296a0*/  LDL.LU R25, [R1+0x12c8] ;  /* 0x0012c80001197983 */ /* 0x000ea80000300800 */
[----:B------:R-:W2:Y:S04]  /*296b0*/  LDL.LU R26, [R1+0x12c4] ;  /* 0x0012c400011a7983 */ /* 0x000ea80000300800 */
[----:B------:R-:W-:Y:S04]  /*296c0*/  STL.64 [R1+0xb60], R16 ;  /* 0x000b601001007387 */ /* 0x000fe80000100a00 */
[----:B------:R0:W-:Y:S04]  /*296d0*/  STL.64 [R1+0xb68], R18 ;  /* 0x000b681201007387 */ /* 0x0001e80000100a00 */
[----:B0-----:R-:W2:Y:S04]  /*296e0*/  LDL.LU.64 R18, [R1+0x3a50] ;  /* 0x003a500001127983 */ /* 0x001ea80000300a00 */
[----:B------:R-:W3:Y:S04]  /*296f0*/  LDL.LU.64 R16, [R1+0x3a48] ;  /* 0x003a480001107983 */ /* 0x000ee80000300a00 */
[----:B------:R-:W3:Y:S04]  /*29700*/  LDL.LU R27, [R1+0x12d0] ;  /* 0x0012d000011b7983 */ /* 0x000ee80000300800 */
[----:B------:R-:W3:Y:S04]  /*29710*/  LDL.LU R0, [R1+0x12cc] ;  /* 0x0012cc0001007983 */ /* 0x000ee80000300800 */
[----:B------:R0:W-:Y:S04]  /*29720*/  STL.64 [R1+0x3970], R22 ;  /* 0x0039701601007387 */ /* 0x0001e80000100a00 */
[----:B0-----:R-:W3:Y:S04]  /*29730*/  LDL.LU R22, [R1+0x12b8] ;  /* 0x0012b80001167983 */ /* 0x001ee80000300800 */
[----:B------:R-:W4:Y:S04]  /*29740*/  LDL.LU R23, [R1+0x12c0] ;  /* 0x0012c00001177983 */ /* 0x000f280000300800 */
[----:B------:R-:W-:Y:S01]  /*29750*/  STL.64 [R1+0x3968], R20 ;  /* 0x0039681401007387 */ /* 0x000fe20000100a00 */
        /* <DEDUP_REMOVED lines=28> */
[----:B------:R2:W-:Y:S02]  /*29920*/  STL.64 [R1+0x3990], R10 ;  /* 0x0039900a01007387 */ /* 0x0005e40000100a00 */
[----:B--2---:R-:W-:-:S02]  /*29930*/  IMAD.MOV.U32 R10, RZ, RZ, R7 ;  /* 0x000000ffff0a7224 */ /* 0x004fc400078e0007 */
[----:B---3--:R-:W-:Y:S01]  /*29940*/  IMAD.MOV.U32 R11, RZ, RZ, R5 ;  /* 0x000000ffff0b7224 */ /* 0x008fe200078e0005 */
[----:B------:R-:W2:Y:S04]  /*29950*/  LDL.LU R7, [R1+0x3a00] ;  /* 0x003a000001077983 */ /* 0x000ea80000300800 */
[----:B------:R-:W3:Y:S04]  /*29960*/  LDL.LU R5, [R1+0x39fc] ;  /* 0x0039fc0001057983 */ /* 0x000ee80000300800 */
[----:B------:R0:W-:Y:S04]  /*29970*/  STL.64 [R1+0x3988], R8 ;  /* 0x0039880801007387 */ /* 0x0001e80000100a00 */
[----:B0-----:R-:W2:Y:S04]  /*29980*/  LDL R8, [R1+0x8] ;  /* 0x0000080001087983 */ /* 0x001ea80000100800 */
[----:B------:R-:W2:Y:S04]  /*29990*/  LDL R9, [R1+0xc] ;  /* 0x00000c0001097983 */ /* 0x000ea80000100800 */
[----:B------:R-:W-:Y:S04]  /*299a0*/  STL.64 [R1+0x39a8], R10 ;  /* 0x0039a80a01007387 */ /* 0x000fe80000100a00 */
[----:B--2---:R0:W-:Y:S04]  /*299b0*/  STL.64 [R1+0x39c0], R8 ;  /* 0x0039c00801007387 */ /* 0x0041e80000100a00 */
[----:B0-----:R-:W2:Y:S04]  /*299c0*/  LDL.LU.64 R8, [R1+0xb10] ;  /* 0x000b100001087983 */ /* 0x001ea80000300a00 */
[----:B------:R-:W2:Y:S01]  /*299d0*/  LDL.LU.64 R10, [R1+0xb18] ;  /* 0x000b1800010a7983 */ /* 0x000ea20000300a00 */
[----:B---3--:R-:W-:Y:S01]  /*299e0*/  HMMA.16816.F32 R16, R12, R4, R16 ;  /* 0x000000040c10723c */ /* 0x008fe20000001810 */
[----:B------:R-:W-:-:S07]  /*299f0*/  IMAD R0, R0, 0x100, R27 ;  /* 0x0000010000007824 */ /* 0x000fce00078e021b */
[----:B--2---:R-:W-:-:S15]  /*29a00*/  HMMA.16816.F32 R8, R12, R6, R8 ;  /* 0x000000060c08723c */ /* 0x004fde0000001808 */
[----:B------:R-:W-:-:S04]  /*29a10*/  NOP ;  /* 0x0000000000007918 */ /* 0x000fc80000000000 */
[----:B------:R-:W-:Y:S04]  /*29a20*/  STL.64 [R1+0xb10], R8 ;  /* 0x000b100801007387 */ /* 0x000fe80000100a00 */
[----:B------:R0:W-:Y:S02]  /*29a30*/  STL.64 [R1+0xb18], R10 ;  /* 0x000b180a01007387 */ /* 0x0001e40000100a00 */
[----:B0-----:R-:W-:Y:S02]  /*29a40*/  IMAD.MOV.U32 R10, RZ, RZ, R2 ;  /* 0x000000ffff0a7224 */ /* 0x001fe400078e0002 */
[----:B------:R-:W-:Y:S01]  /*29a50*/  IMAD.MOV.U32 R11, RZ, RZ, R3 ;  /* 0x000000ffff0b7224 */ /* 0x000fe200078e0003 */
[----:B------:R-:W2:Y:S04]  /*29a60*/  LDL.LU R2, [R1+0x39f8] ;  /* 0x0039f80001027983 */ /* 0x000ea80000300800 */
[----:B------:R-:W-:Y:S04]  /*29a70*/  STL.64 [R1+0xb00], R16 ;  /* 0x000b001001007387 */ /* 0x000fe80000100a00 */
[----:B------:R-:W-:Y:S04]  /*29a80*/  STL.64 [R1+0xb08], R18 ;  /* 0x000b081201007387 */ /* 0x000fe80000100a00 */
[----:B------:R-:W2:Y:S04]  /*29a90*/  LDL.LU R3, [R1+0x39f4] ;  /* 0x0039f40001037983 */ /* 0x000ea80000300800 */
[----:B------:R4:W-:Y:S04]  /*29aa0*/  STL.64 [R1+0x39d8], R10 ;  /* 0x0039d80a01007387 */ /* 0x0009e80000100a00 */
[----:B------:R-:W-:Y:S04]  /*29ab0*/  STL.64 [R1+0x3940], R6 ;  /* 0x0039400601007387 */ /* 0x000fe80000100a00 */
[----:B------:R0:W-:Y:S04]  /*29ac0*/  STL.64 [R1+0x3938], R4 ;  /* 0x0039380401007387 */ /* 0x0001e80000100a00 */
[----:B------:R-:W3:Y:S04]  /*29ad0*/  LDL R8, [R1+0x18] ;  /* 0x0000180001087983 */ /* 0x000ee80000100800 */
[----:B------:R-:W3:Y:S01]  /*29ae0*/  LDL R9, [R1+0x1c] ;  /* 0x00001c0001097983 */ /* 0x000ee20000100800 */
[----:B----4-:R-:W-:-:S02]  /*29af0*/  IMAD R11, R24, 0x100, R23 ;  /* 0x00000100180b7824 */ /* 0x010fc400078e0217 */
[----:B------:R-:W-:Y:S01]  /*29b00*/  IMAD R10, R26, 0x100, R25 ;  /* 0x000001001a0a7824 */ /* 0x000fe200078e0219 */
[----:B0-----:R-:W2:Y:S04]  /*29b10*/  LDL.LU.64 R4, [R1+0x300] ;  /* 0x0003000001047983 */ /* 0x001ea80000300a00 */
[----:B------:R-:W2:Y:S04]  /*29b20*/  LDL.LU.64 R6, [R1+0x308] ;  /* 0x0003080001067983 */ /* 0x000ea80000300a00 */
[----:B------:R-:W4:Y:S04]  /*29b30*/  LDL.LU.64 R24, [R1+0xab0] ;  /* 0x000ab00001187983 */ /* 0x000f280000300a00 */
[----:B------:R-:W2:Y:S04]  /*29b40*/  LDL.LU.64 R26, [R1+0xab8] ;  /* 0x000ab800011a7983 */ /* 0x000ea80000300a00 */
[----:B--2---:R-:W-:Y:S04]  /*29b50*/  STL.64 [R1+0x39a0], R26 ;  /* 0x0039a01a01007387 */ /* 0x004fe80000100a00 */
[----:B----4-:R0:W-:Y:S04]  /*29b60*/  STL.64 [R1+0x3998], R24 ;  /* 0x0039981801007387 */ /* 0x0101e80000100a00 */
[----:B0-----:R-:W2:Y:S04]  /*29b70*/  LDL.LU.64 R24, [R1+0xac0] ;  /* 0x000ac00001187983 */ /* 0x001ea80000300a00 */
        /* <DEDUP_REMOVED lines=8> */
[----:B------:R-:W4:Y:S01]  /*29c00*/  LDL.LU.64 R26, [R1+0xae8] ;  /* 0x000ae800011a7983 */ /* 0x000f220000300a00 */
[----:B------:R-:W-:Y:S01]  /*29c10*/  HMMA.16816.F32 R12, R12, R2, R4 ;  /* 0x000000020c0c723c */ /* 0x000fe20000001804 */
[----:B------:R-:W-:-:S02]  /*29c20*/  IMAD R29, R29, 0x100, R22 ;  /* 0x000001001d1d7824 */ /* 0x000fc400078e0216 */
[----:B----4-:R-:W-:Y:S04]  /*29c30*/  STL.64 [R1+0x39e8], R26 ;  /* 0x0039e81a01007387 */ /* 0x010fe80000100a00 */
[----:B--2---:R0:W-:Y:S04]  /*29c40*/  STL.64 [R1+0x39e0], R24 ;  /* 0x0039e01801007387 */ /* 0x0041e80000100a00 */
[----:B0-----:R-:W3:Y:S04]  /*29c50*/  LDL.LU.64 R24, [R1+0xaf0] ;  /* 0x000af00001187983 */ /* 0x001ee80000300a00 */
[----:B------:R-:W3:Y:S04]  /*29c60*/  LDL.LU.64 R26, [R1+0xaf8] ;  /* 0x000af800011a7983 */ /* 0x000ee80000300a00 */
[----:B------:R-:W2:Y:S04]  /*29c70*/  LDL.LU.64 R20, [R1+0xaa0] ;  /* 0x000aa00001147983 */ /* 0x000ea80000300a00 */
[----:B------:R-:W2:Y:S04]  /*29c80*/  LDL.LU.64 R22, [R1+0xaa8] ;  /* 0x000aa80001167983 */ /* 0x000ea80000300a00 */
[----:B------:R-:W4:Y:S04]  /*29c90*/  LDL.LU.64 R16, [R1+0xa90] ;  /* 0x000a900001107983 */ /* 0x000f280000300a00 */
[----:B------:R-:W4:Y:S04]  /*29ca0*/  LDL.LU.64 R18, [R1+0xa98] ;  /* 0x000a980001127983 */ /* 0x000f280000300a00 */
[----:B------:R-:W2:Y:S04]  /*29cb0*/  LDL.LU.64 R4, [R1+0xa80] ;  /* 0x000a800001047983 */ /* 0x000ea80000300a00 */
[----:B------:R-:W2:Y:S04]  /*29cc0*/  LDL.LU.64 R6, [R1+0xa88] ;  /* 0x000a880001067983 */ /* 0x000ea80000300a00 */
[----:B------:R0:W-:Y:S04]  /*29cd0*/  STL.64 [R1+0x300], R12 ;  /* 0x0003000c01007387 */ /* 0x0001e80000100a00 */
[----:B------:R1:W-:Y:S01]  /*29ce0*/  STL.64 [R1+0x308], R14 ;  /* 0x0003080e01007387 */ /* 0x0003e20000100a00 */
[----:B0-----:R-:W-:-:S02]  /*29cf0*/  F2FP.F16.E4M3.UNPACK_B R12, R29 ;  /* 0x0000001dff0c723e */ /* 0x001fc400020006ff */
[----:B------:R-:W-:Y:S02]  /*29d00*/  F2FP.F16.E4M3.UNPACK_B R13, R11 ;  /* 0x0000000bff0d723e */ /* 0x000fe400020006ff */
[----:B-1----:R-:W-:Y:S02]  /*29d10*/  F2FP.F16.E4M3.UNPACK_B R14, R10 ;  /* 0x0000000aff0e723e */ /* 0x002fe400020006ff */
[----:B------:R-:W-:Y:S01]  /*29d20*/  F2FP.F16.E4M3.UNPACK_B R15, R0 ;  /* 0x00000000ff0f723e */ /* 0x000fe200020006ff */
[----:B------:R-:W-:Y:S04]  /*29d30*/  STL [R1+0x3924], R2 ;  /* 0x0039240201007387 */ /* 0x000fe80000100800 */
[----:B------:R-:W-:Y:S04]  /*29d40*/  STL [R1+0x3920], R3 ;  /* 0x0039200301007387 */ /* 0x000fe80000100800 */
[----:B------:R-:W2:Y:S01]  /*29d50*/  LDL.LU R29, [R1+0x39f0] ;  /* 0x0039f000011d7983 */ /* 0x000ea20000300800 */
[----:B---3--:R-:W-:Y:S03]  /*29d60*/  HMMA.16816.F32 R8, R12, R8, R24 ;  /* 0x000000080c08723c */ /* 0x008fe60000001818 */
[----:B------:R-:W3:Y:S04]  /*29d70*/  LDL.LU.64 R26, [R1+0x39e8] ;  /* 0x0039e800011a7983 */ /* 0x000ee80000300a00 */
[----:B------:R-:W3:-:S12]  /*29d80*/  LDL.LU.64 R24, [R1+0x39e0] ;  /* 0x0039e00001187983 */ /* 0x000ed80000300a00 */
[----:B------:R-:W-:Y:S04]  /*29d90*/  STL.64 [R1+0xaf0], R8 ;  /* 0x000af00801007387 */ /* 0x000fe80000100a00 */
[----:B------:R0:W-:Y:S04]  /*29da0*/  STL.64 [R1+0xaf8], R10 ;  /* 0x000af80a01007387 */ /* 0x0001e80000100a00 */
[----:B0-----:R-:W3:Y:S02]  /*29db0*/  LDL.LU.64 R10, [R1+0x39d8] ;  /* 0x0039d800010a7983 */ /* 0x001ee40000300a00 */
[----:B---3--:R-:W-:Y:S02]  /*29dc0*/  HMMA.16816.F32 R8, R12, R10, R24 ;  /* 0x0000000a0c08723c */ /* 0x008fe40000001818 */
[----:B------:R-:W3:Y:S04]  /*29dd0*/  LDL.LU.64 R26, [R1+0x39d0] ;  /* 0x0039d000011a7983 */ /* 0x000ee80000300a00 */
[----:B------:R-:W3:-:S13]  /*29de0*/  LDL.LU.64 R24, [R1+0x39c8] ;  /* 0x0039c80001187983 */ /* 0x000eda0000300a00 */
[----:B------:R0:W-:Y:S04]  /*29df0*/  STL.64 [R1+0xae0], R8 ;  /* 0x000ae00801007387 */ /* 0x0001e80000100a00 */
[----:B------:R3:W-:Y:S04]  /*29e00*/  STL.64 [R1+0xae8], R10 ;  /* 0x000ae80a01007387 */ /* 0x0007e80000100a00 */
[----:B0-----:R-:W3:Y:S02]  /*29e10*/  LDL.LU.64 R8, [R1+0x39c0] ;  /* 0x0039c00001087983 */ /* 0x001ee40000300a00 */
[----:B---3--:R-:W-:Y:S02]  /*29e20*/  HMMA.16816.F32 R8, R12, R8, R24 ;  /* 0x000000080c08723c */ /* 0x008fe40000001818 */
[----:B------:R-:W3:Y:S04]  /*29e30*/  LDL.LU.64 R26, [R1+0x39b8] ;  /* 0x0039b800011a7983 */ /* 0x000ee80000300a00 */
[----:B------:R-:W3:-:S13]  /*29e40*/  LDL.LU.64 R24, [R1+0x39b0] ;  /* 0x0039b00001187983 */ /* 0x000eda0000300a00 */
[----:B------:R-:W-:Y:S04]  /*29e50*/  STL.64 [R1+0xad0], R8 ;  /* 0x000ad00801007387 */ /* 0x000fe80000100a00 */
[----:B------:R0:W-:Y:S04]  /*29e60*/  STL.64 [R1+0xad8], R10 ;  /* 0x000ad80a01007387 */ /* 0x0001e80000100a00 */
[----:B0-----:R-:W3:Y:S02]  /*29e70*/  LDL.LU.64 R10, [R1+0x39a8] ;  /* 0x0039a800010a7983 */ /* 0x001ee40000300a00 */
[----:B---3--:R-:W-:Y:S02]  /*29e80*/  HMMA.16816.F32 R8, R12, R10, R24 ;  /* 0x0000000a0c08723c */ /* 0x008fe40000001818 */
[----:B------:R-:W2:Y:S04]  /*29e90*/  LDL.LU.64 R26, [R1+0x39a0] ;  /* 0x0039a000011a7983 */ /* 0x000ea80000300a00 */
[----:B------:R-:W2:-:S13]  /*29ea0*/  LDL.LU.64 R24, [R1+0x3998] ;  /* 0x0039980001187983 */ /* 0x000e9a0000300a00 */
        /* <DEDUP_REMOVED lines=8> */
[----:B0-----:R-:W2:Y:S04]  /*29f30*/  LDL.LU.64 R26, [R1+0x3980] ;  /* 0x00398000011a7983 */ /* 0x001ea80000300a00 */
[----:B------:R-:W4:Y:S04]  /*29f40*/  LDL.LU.64 R24, [R1+0x3978] ;  /* 0x0039780001187983 */ /* 0x000f280000300a00 */
[----:B------:R-:W-:Y:S01]  /*29f50*/  STL.64 [R1+0x38f0], R28 ;  /* 0x0038f01c01007387 */ /* 0x000fe20000100a00 */
[----:B--2---:R-:W-:-:S15]  /*29f60*/  HMMA.16816.F32 R20, R12, R26, R20 ;  /* 0x0000001a0c14723c */ /* 0x004fde0000001814 */
[----:B------:R-:W-:-:S04]  /*29f70*/  NOP ;  /* 0x0000000000007918 */ /* 0x000fc80000000000 */
[----:B------:R-:W-:Y:S04]  /*29f80*/  STL.64 [R1+0xaa0], R20 ;  /* 0x000aa01401007387 */ /* 0x000fe80000100a00 */
[----:B------:R0:W-:Y:S04]  /*29f90*/  STL.64 [R1+0xaa8], R22 ;  /* 0x000aa81601007387 */ /* 0x0001e80000100a00 */
[----:B0-----:R-:W2:Y:S01]  /*29fa0*/  LDL.LU.64 R22, [R1+0x3970] ;  /* 0x0039700001167983 */ /* 0x001ea20000300a00 */
[C---:B----4-:R-:W-:Y:S03]  /*29fb0*/  HMMA.16816.F32 R16, R12.reuse, R24, R16 ;  /* 0x000000180c10723c */ /* 0x050fe60000001810 */
[----:B------:R-:W4:Y:S04]  /*29fc0*/  LDL.LU.64 R20, [R1+0x3968] ;  /* 0x0039680001147983 */ /* 0x000f280000300a00 */
[----:B------:R-:W-:Y:S04]  /*29fd0*/  STL.64 [R1+0x3900], R26 ;  /* 0x0039001a01007387 */ /* 0x000fe80000100a00 */
[----:B------:R-:W-:Y:S08]  /*29fe0*/  STL.64 [R1+0x38f8], R24 ;  /* 0x0038f81801007387 */ /* 0x000ff00000100a00 */
[----:B------:R0:W-:Y:S04]  /*29ff0*/  STL.64 [R1+0xa90], R16 ;  /* 0x000a901001007387 */ /* 0x0001e80000100a00 */
[----:B------:R1:W-:Y:S04]  /*2a000*/  STL.64 [R1+0xa98], R18 ;  /* 0x000a981201007387 */ /* 0x0003e80000100a00 */
[----:B0-----:R-:W4:Y:S04]  /*2a010*/  LDL.LU.64 R16, [R1+0xa70] ;  /* 0x000a700001107983 */ /* 0x001f280000300a00 */
[----:B-1----:R-:W4:Y:S01]  /*2a020*/  LDL.LU.64 R18, [R1+0xa78] ;  /* 0x000a780001127983 */ /* 0x002f220000300a00 */
[----:B--2---:R-:W-:-:S15]  /*2a030*/  HMMA.16816.F32 R4, R12, R22, R4 ;  /* 0x000000160c04723c */ /* 0x004fde0000001804 */
[----:B------:R-:W-:-:S04]  /*2a040*/  NOP ;  /* 0x0000000000007918 */ /* 0x000fc80000000000 */
[----:B------:R0:W-:Y:S04]  /*2a050*/  STL.64 [R1+0xa80], R4 ;  /* 0x000a800401007387 */ /* 0x0001e80000100a00 */
[----:B------:R1:W-:Y:S04]  /*2a060*/  STL.64 [R1+0xa88], R6 ;  /* 0x000a880601007387 */ /* 0x0003e80000100a00 */
[----:B0-----:R-:W2:Y:S04]  /*2a070*/  LDL.LU.64 R4, [R1+0xa30] ;  /* 0x000a300001047983 */ /* 0x001ea80000300a00 */
[----:B-1----:R-:W2:Y:S01]  /*2a080*/  LDL.LU.64 R6, [R1+0xa38] ;  /* 0x000a380001067983 */ /* 0x002ea20000300a00 */
[C---:B----4-:R-:W-:Y:S03]  /*2a090*/  HMMA.16816.F32 R16, R12.reuse, R20, R16 ;  /* 0x000000140c10723c */ /* 0x050fe60000001810 */
[----:B--2---:R-:W-:Y:S04]  /*2a0a0*/  STL.64 [R1+0x3950], R6 ;  /* 0x0039500601007387 */ /* 0x004fe80000100a00 */
[----:B------:R0:W-:Y:S04]  /*2a0b0*/  STL.64 [R1+0x3948], R4 ;  /* 0x0039480401007387 */ /* 0x0001e80000100a00 */
[----:B0-----:R-:W3:Y:S04]  /*2a0c0*/  LDL.LU.64 R4, [R1+0xa40] ;  /* 0x000a400001047983 */ /* 0x001ee80000300a00 */
[----:B------:R-:W3:Y:S04]  /*2a0d0*/  LDL.LU.64 R6, [R1+0xa48] ;  /* 0x000a480001067983 */ /* 0x000ee80000300a00 */
[----:B------:R-:W2:Y:S04]  /*2a0e0*/  LDL.LU R25, [R1+0x12d4] ;  /* 0x0012d40001197983 */ /* 0x000ea80000300800 */
[----:B------:R-:W2:Y:S04]  /*2a0f0*/  LDL.LU R24, [R1+0x12dc] ;  /* 0x0012dc0001187983 */ /* 0x000ea80000300800 */
[----:B------:R-:W4:Y:S04]  /*2a100*/  LDL.LU R2, [R1+0x12e8] ;  /* 0x0012e80001027983 */ /* 0x000f280000300800 */
[----:B------:R-:W2:Y:S04]  /*2a110*/  LDL.LU R3, [R1+0x12f0] ;  /* 0x0012f00001037983 */ /* 0x000ea80000300800 */
[----:B------:R-:W2:Y:S04]  /*2a120*/  LDL.LU R0, [R1+0x12ec] ;  /* 0x0012ec0001007983 */ /* 0x000ea80000300800 */
[----:B------:R-:W2:Y:S04]  /*2a130*/  LDL.64 R26, [R1+0x18] ;  /* 0x00001800011a7983 */ /* 0x000ea80000100a00 */
[----:B--2---:R-:W-:Y:S04]  /*2a140*/  STL.64 [R1+0x3930], R26 ;  /* 0x0039301a01007387 */ /* 0x004fe80000100a00 */
[----:B------:R0:W-:Y:S04]  /*2a150*/  STL.64 [R1+0x3928], R24 ;  /* 0x0039281801007387 */ /* 0x0001e80000100a00 */
[----:B0-----:R-:W2:Y:S04]  /*2a160*/  LDL.LU.64 R24, [R1+0xa50] ;  /* 0x000a500001187983 */ /* 0x001ea80000300a00 */
[----:B------:R-:W2:Y:S04]  /*2a170*/  LDL.LU.64 R26, [R1+0xa58] ;  /* 0x000a5800011a7983 */ /* 0x000ea80000300a00 */
[----:B------:R-:W-:Y:S04]  /*2a180*/  STL.64 [R1+0xa70], R16 ;  /* 0x000a701001007387 */ /* 0x000fe80000100a00 */
[----:B------:R0:W-:Y:S04]  /*2a190*/  STL.64 [R1+0xa78], R18 ;  /* 0x000a781201007387 */ /* 0x0001e80000100a00 */
[----:B0-----:R-:W2:Y:S04]  /*2a1a0*/  LDL.LU.64 R18, [R1+0x3960] ;  /* 0x0039600001127983 */ /* 0x001ea80000300a00 */
[----:B------:R-:W2:Y:S04]  /*2a1b0*/  LDL.LU.64 R16, [R1+0x3958] ;  /* 0x0039580001107983 */ /* 0x000ea80000300a00 */
        /* <DEDUP_REMOVED lines=8> */
[----:B0-----:R-:W2:Y:S01]  /*2a240*/  LDL.64 R22, [R1+0x10] ;  /* 0x0000100001167983 */ /* 0x001ea20000100a00 */
[C---:B------:R-:W-:Y:S08]  /*2a250*/  HMMA.16816.F32 R24, R12.reuse, R16, R24 ;  /* 0x000000100c18723c */ /* 0x040ff00000001818 */
[C---:B---3--:R-:W-:Y:S01]  /*2a260*/  HMMA.16816.F32 R4, R12.reuse, R10, R4 ;  /* 0x0000000a0c04723c */ /* 0x048fe20000001804 */
[----:B--2---:R0:W-:Y:S04]  /*2a270*/  STL.64 [R1+0x3908], R22 ;  /* 0x0039081601007387 */ /* 0x0041e80000100a00 */
[----:B------:R-:W2:Y:S04]  /*2a280*/  LDL.LU.64 R20, [R1+0xa20] ;  /* 0x000a200001147983 */ /* 0x000ea80000300a00 */
[----:B0-----:R-:W2:Y:S04]  /*2a290*/  LDL.LU.64 R22, [R1+0xa28] ;  /* 0x000a280001167983 */ /* 0x001ea80000300a00 */
[----:B------:R0:W-:Y:S04]  /*2a2a0*/  STL.64 [R1+0xa50], R24 ;  /* 0x000a501801007387 */ /* 0x0001e80000100a00 */
[----:B------:R1:W-:Y:S04]  /*2a2b0*/  STL.64 [R1+0xa58], R26 ;  /* 0x000a581a01007387 */ /* 0x0003e80000100a00 */
[----:B0-----:R-:W3:Y:S04]  /*2a2c0*/  LDL.LU.64 R24, [R1+0xa10] ;  /* 0x000a100001187983 */ /* 0x001ee80000300a00 */
[----:B-1----:R-:W3:Y:S04]  /*2a2d0*/  LDL.LU.64 R26, [R1+0xa18] ;  /* 0x000a1800011a7983 */ /* 0x002ee80000300a00 */
[----:B------:R0:W-:Y:S04]  /*2a2e0*/  STL.64 [R1+0x38e8], R18 ;  /* 0x0038e81201007387 */ /* 0x0001e80000100a00 */
[----:B0-----:R-:W2:Y:S04]  /*2a2f0*/  LDL.LU R18, [R1+0x12d8] ;  /* 0x0012d80001127983 */ /* 0x001ea80000300800 */
[----:B------:R-:W2:Y:S04]  /*2a300*/  LDL.LU R19, [R1+0x12e0] ;  /* 0x0012e00001137983 */ /* 0x000ea80000300800 */
        /* <DEDUP_REMOVED lines=11> */
[----:B------:R-:W-:Y:S04]  /*2a3c0*/  STL [R1+0x38bc], R8 ;  /* 0x0038bc0801007387 */ /* 0x000fe80000100800 */
[----:B------:R-:W-:Y:S01]  /*2a3d0*/  STL [R1+0x38b8], R9 ;  /* 0x0038b80901007387 */ /* 0x000fe20000100800 */
[----:B--2---:R-:W-:-:S15]  /*2a3e0*/  HMMA.16816.F32 R20, R12, R6, R20 ;  /* 0x000000060c14723c */ /* 0x004fde0000001814 */
[----:B------:R-:W-:-:S04]  /*2a3f0*/  NOP ;  /* 0x0000000000007918 */ /* 0x000fc80000000000 */
[----:B------:R0:W-:Y:S04]  /*2a400*/  STL.64 [R1+0xa20], R20 ;  /* 0x000a201401007387 */ /* 0x0001e80000100a00 */
[----:B------:R1:W-:Y:S04]  /*2a410*/  STL.64 [R1+0xa28], R22 ;  /* 0x000a281601007387 */ /* 0x0003e80000100a00 */
[----:B0-----:R-:W2:Y:S04]  /*2a420*/  LDL.LU.64 R20, [R1+0xa00] ;  /* 0x000a000001147983 */ /* 0x001ea80000300a00 */
[----:B-1----:R-:W2:Y:S01]  /*2a430*/  LDL.LU.64 R22, [R1+0xa08] ;  /* 0x000a080001167983 */ /* 0x002ea20000300a00 */
[----:B---3--:R-:W-:Y:S03]  /*2a440*/  HMMA.16816.F32 R24, R12, R4, R24 ;  /* 0x000000040c18723c */ /* 0x008fe60000001818 */
[----:B--2---:R-:W-:Y:S04]  /*2a450*/  STL.64 [R1+0x3918], R22 ;  /* 0x0039181601007387 */ /* 0x004fe80000100a00 */
[----:B------:R0:W-:Y:S04]  /*2a460*/  STL.64 [R1+0x3910], R20 ;  /* 0x0039101401007387 */ /* 0x0001e80000100a00 */
[----:B0-----:R-:W2:Y:S04]  /*2a470*/  LDL.LU.64 R20, [R1+0x2f0] ;  /* 0x0002f00001147983 */ /* 0x001ea80000300a00 */
[----:B------:R-:W2:Y:S04]  /*2a480*/  LDL.LU.64 R22, [R1+0x2f8] ;  /* 0x0002f80001167983 */ /* 0x000ea80000300a00 */
[----:B------:R-:W3:Y:S04]  /*2a490*/  LDL.64 R8, [R1+0x8] ;  /* 0x0000080001087983 */ /* 0x000ee80000100a00 */
[----:B------:R-:W-:Y:S04]  /*2a4a0*/  STL.64 [R1+0xa10], R24 ;  /* 0x000a101801007387 */ /* 0x000fe80000100a00 */
[----:B------:R0:W-:Y:S04]  /*2a4b0*/  STL.64 [R1+0xa18], R26 ;  /* 0x000a181a01007387 */ /* 0x0001e80000100a00 */
[----:B0-----:R-:W2:Y:S04]  /*2a4c0*/  LDL.LU.64 R26, [R1+0x3930] ;  /* 0x00393000011a7983 */ /* 0x001ea80000300a00 */
[----:B------:R-:W2:Y:S04]  /*2a4d0*/  LDL.LU.64 R24, [R1+0x3928] ;  /* 0x0039280001187983 */ /* 0x000ea80000300a00 */
[----:B------:R-:W3:Y:S04]  /*2a4e0*/  LDL.64 R28, [R1] ;  /* 0x00000000011c7983 */ /* 0x000ee80000100a00 */
[----:B------:R0:W-:Y:S04]  /*2a4f0*/  STL [R1+0x3898], R5 ;  /* 0x0038980501007387 */ /* 0x0001e80000100800 */
[----:B0-----:R-:W4:Y:S04]  /*2a500*/  LDL.LU R5, [R1+0x12e4] ;  /* 0x0012e40001057983 */ /* 0x001f280000300800 */
[----:B------:R-:W3:Y:S01]  /*2a510*/  LDL.LU.64 R16, [R1+0x9f0] ;  /* 0x0009f00001107983 */ /* 0x000ee20000300a00 */
[----:B------:R-:W-:-:S02]  /*2a520*/  IMAD R0, R0, 0x100, R3 ;  /* 0x0000010000007824 */ /* 0x000fc400078e0203 */
[----:B--2---:R-:W-:Y:S02]  /*2a530*/  IMAD R25, R25, 0x100, R18 ;  /* 0x0000010019197824 */ /* 0x004fe400078e0212 */
[----:B------:R-:W-:Y:S02]  /*2a540*/  IMAD R24, R24, 0x100, R19 ;  /* 0x0000010018187824 */ /* 0x000fe400078e0213 */
[----:B------:R-:W3:Y:S01]  /*2a550*/  LDL.LU.64 R18, [R1+0x9f8] ;  /* 0x0009f80001127983 */ /* 0x000ee20000300a00 */
[----:B----4-:R-:W-:-:S03]  /*2a560*/  IMAD R5, R5, 0x100, R2 ;  /* 0x0000010005057824 */ /* 0x010fc600078e0202 */
[----:B------:R-:W2:Y:S04]  /*2a570*/  LDL.LU R2, [R1+0x3924] ;  /* 0x0039240001027983 */ /* 0x000ea80000300800 */
[----:B------:R-:W2:Y:S02]  /*2a580*/  LDL.LU R3, [R1+0x3920] ;  /* 0x0039200001037983 */ /* 0x000ea40000300800 */
[----:B--2---:R-:W-:Y:S02]  /*2a590*/  HMMA.16816.F32 R12, R12, R2, R20 ;  /* 0x000000020c0c723c */ /* 0x004fe40000001814 */
[----:B------:R-:W2:Y:S04]  /*2a5a0*/  LDL.LU.64 R22, [R1+0x3918] ;  /* 0x0039180001167983 */ /* 0x000ea80000300a00 */
[----:B------:R-:W2:Y:S04]  /*2a5b0*/  LDL.LU.64 R20, [R1+0x3910] ;  /* 0x0039100001147983 */ /* 0x000ea80000300a00 */
[----:B------:R-:W-:Y:S04]  /*2a5c0*/  STL [R1+0x3894], R2 ;  /* 0x0038940201007387 */ /* 0x000fe80000100800 */
[----:B------:R-:W-:Y:S05]  /*2a5d0*/  STL [R1+0x3890], R3 ;  /* 0x0038900301007387 */ /* 0x000fea0000100800 */
[----:B------:R0:W-:Y:S04]  /*2a5e0*/  STL.64 [R1+0x2f0], R12 ;  /* 0x0002f00c01007387 */ /* 0x0001e80000100a00 */
[----:B------:R1:W-:Y:S01]  /*2a5f0*/  STL.64 [R1+0x2f8], R14 ;  /* 0x0002f80e01007387 */ /* 0x0003e20000100a00 */
[----:B0-----:R-:W-:-:S02]  /*2a600*/  F2FP.F16.E4M3.UNPACK_B R12, R25 ;  /* 0x00000019ff0c723e */ /* 0x001fc400020006ff */
[----:B------:R-:W-:Y:S02]  /*2a610*/  F2FP.F16.E4M3.UNPACK_B R13, R24 ;  /* 0x00000018ff0d723e */ /* 0x000fe400020006ff */
[----:B-1----:R-:W-:Y:S02]  /*2a620*/  F2FP.F16.E4M3.UNPACK_B R14, R5 ;  /* 0x00000005ff0e723e */ /* 0x002fe400020006ff */
[----:B------:R-:W-:-:S07]  /*2a630*/  F2FP.F16.E4M3.UNPACK_B R15, R0 ;  /* 0x00000000ff0f723e */ /* 0x000fce00020006ff */
[----:B--2---:R-:W-:-:S15]  /*2a640*/  HMMA.16816.F32 R20, R12, R26, R20 ;  /* 0x0000001a0c14723c */ /* 0x004fde0000001814 */
[----:B------:R-:W-:-:S04]  /*2a650*/  NOP ;  /* 0x0000000000007918 */ /* 0x000fc80000000000 */
[----:B------:R-:W-:Y:S04]  /*2a660*/  STL.64 [R1+0xa00], R20 ;  /* 0x000a001401007387 */ /* 0x000fe80000100a00 */
[----:B------:R0:W-:Y:S04]  /*2a670*/  STL.64 [R1+0xa08], R22 ;  /* 0x000a081601007387 */ /* 0x0001e80000100a00 */
[----:B0-----:R-:W3:Y:S01]  /*2a680*/  LDL.LU.64 R22, [R1+0x3908] ;  /* 0x0039080001167983 */ /* 0x001ee20000300a00 */
[----:B------:R-:W-:Y:S02]  /*2a690*/  IMAD.MOV.U32 R2, RZ, RZ, R26 ;  /* 0x000000ffff027224 */ /* 0x000fe400078e001a */
[----:B------:R-:W-:Y:S01]  /*2a6a0*/  IMAD.MOV.U32 R0, RZ, RZ, R27 ;  /* 0x000000ffff007224 */ /* 0x000fe200078e001b */
[----:B------:R-:W2:Y:S04]  /*2a6b0*/  LDL.LU.64 R24, [R1+0x9d0] ;  /* 0x0009d00001187983 */ /* 0x000ea80000300a00 */
[----:B------:R-:W2:Y:S04]  /*2a6c0*/  LDL.LU.64 R26, [R1+0x9d8] ;  /* 0x0009d800011a7983 */ /* 0x000ea80000300a00 */
[----:B------:R-:W-:Y:S04]  /*2a6d0*/  STL [R1+0x38b4], R2 ;  /* 0x0038b40201007387 */ /* 0x000fe80000100800 */
[----:B------:R-:W-:Y:S01]  /*2a6e0*/  STL [R1+0x38b0], R0 ;  /* 0x0038b00001007387 */ /* 0x000fe20000100800 */
[----:B---3--:R-:W-:Y:S01]  /*2a6f0*/  HMMA.16816.F32 R16, R12, R22, R16 ;  /* 0x000000160c10723c */ /* 0x008fe20000001810 */
[----:B------:R-:W-:-:S02]  /*2a700*/  IMAD.MOV.U32 R5, RZ, RZ, R22 ;  /* 0x000000ffff057224 */ /* 0x000fc400078e0016 */
[----:B------:R-:W-:-:S15]  /*2a710*/  IMAD.MOV.U32 R3, RZ, RZ, R23 ;  /* 0x000000ffff037224 */ /* 0x000fde00078e0017 */
[----:B------:R-:W-:Y:S01]  /*2a720*/  NOP ;  /* 0x0000000000007918 */ /* 0x000fe20000000000 */
[----:B------:R0:W-:Y:S04]  /*2a730*/  STL.64 [R1+0x9f0], R16 ;  /* 0x0009f01001007387 */ /* 0x0001e80000100a00 */
[----:B------:R1:W-:Y:S04]  /*2a740*/  STL.64 [R1+0x9f8], R18 ;  /* 0x0009f81201007387 */ /* 0x0003e80000100a00 */
[----:B0-----:R-:W3:Y:S04]  /*2a750*/  LDL.LU.64 R16, [R1+0x9b0] ;  /* 0x0009b00001107983 */ /* 0x001ee80000300a00 */
[----:B-1----:R-:W3:Y:S04]  /*2a760*/  LDL.LU.64 R18, [R1+0x9b8] ;  /* 0x0009b80001127983 */ /* 0x002ee80000300a00 */
[----:B------:R-:W4:Y:S04]  /*2a770*/  LDL.LU.64 R20, [R1+0x9a0] ;  /* 0x0009a00001147983 */ /* 0x000f280000300a00 */
[----:B------:R-:W4:Y:S04]  /*2a780*/  LDL.LU.64 R22, [R1+0x9a8] ;  /* 0x0009a80001167983 */ /* 0x000f280000300a00 */
[----:B------:R-:W-:Y:S04]  /*2a790*/  STL.64 [R1+0x38a8], R6 ;  /* 0x0038a80601007387 */ /* 0x000fe80000100a00 */
[----:B------:R0:W-:Y:S04]  /*2a7a0*/  STL.64 [R1+0x38a0], R4 ;  /* 0x0038a00401007387 */ /* 0x0001e80000100a00 */
[----:B0-----:R-:W3:Y:S04]  /*2a7b0*/  LDL.LU.64 R4, [R1+0x9e0] ;  /* 0x0009e00001047983 */ /* 0x001ee80000300a00 */
[----:B------:R-:W3:Y:S01]  /*2a7c0*/  LDL.LU.64 R6, [R1+0x9e8] ;  /* 0x0009e80001067983 */ /* 0x000ee20000300a00 */
[----:B--2---:R-:W-:Y:S01]  /*2a7d0*/  HMMA.16816.F32 R24, R12, R28, R24 ;  /* 0x0000001c0c18723c */ /* 0x004fe20000001818 */
[----:B------:R-:W-:-:S02]  /*2a7e0*/  IMAD.MOV.U32 R2, RZ, RZ, R8 ;  /* 0x000000ffff027224 */ /* 0x000fc400078e0008 */
[----:B------:R-:W-:-:S05]  /*2a7f0*/  IMAD.MOV.U32 R0, RZ, RZ, R9 ;  /* 0x000000ffff007224 */ /* 0x000fca00078e0009 */
[----:B---3--:R-:W-:Y:S01]  /*2a800*/  HMMA.16816.F32 R4, R12, R8, R4 ;  /* 0x000000080c04723c */ /* 0x008fe20000001804 */
[----:B------:R-:W-:Y:S02]  /*2a810*/  IMAD.MOV.U32 R8, RZ, RZ, R28 ;  /* 0x000000ffff087224 */ /* 0x000fe400078e001c */
[----:B------:R-:W-:-:S15]  /*2a820*/  IMAD.MOV.U32 R9, RZ, RZ, R29 ;  /* 0x000000ffff097224 */ /* 0x000fde00078e001d */
[----:B------:R-:W-:Y:S01]  /*2a830*/  NOP ;  /* 0x0000000000007918 */ /* 0x000fe20000000000 */
[----:B------:R0:W-:Y:S04]  /*2a840*/  STL.64 [R1+0x9e0], R4 ;  /* 0x0009e00401007387 */ /* 0x0001e80000100a00 */
[----:B------:R1:W-:Y:S04]  /*2a850*/  STL.64 [R1+0x9e8], R6 ;  /* 0x0009e80601007387 */ /* 0x0003e80000100a00 */
[----:B0-----:R-:W2:Y:S04]  /*2a860*/  LDL.LU.64 R4, [R1+0x980] ;  /* 0x0009800001047983 */ /* 0x001ea80000300a00 */
[----:B-1----:R-:W2:Y:S04]  /*2a870*/  LDL.LU.64 R6, [R1+0x988] ;  /* 0x0009880001067983 */ /* 0x002ea80000300a00 */
[----:B------:R-:W-:Y:S04]  /*2a880*/  STL.64 [R1+0x9d0], R24 ;  /* 0x0009d01801007387 */ /* 0x000fe80000100a00 */
[----:B------:R0:W-:Y:S04]  /*2a890*/  STL.64 [R1+0x9d8], R26 ;  /* 0x0009d81a01007387 */ /* 0x0001e80000100a00 */
[----:B0-----:R-:W3:Y:S04]  /*2a8a0*/  LDL.LU.64 R26, [R1+0x3900] ;  /* 0x00390000011a7983 */ /* 0x001ee80000300a00 */
[----:B------:R-:W4:Y:S04]  /*2a8b0*/  LDL.LU.64 R24, [R1+0x38f8] ;  /* 0x0038f80001187983 */ /* 0x000f280000300a00 */
[----:B------:R-:W2:Y:S04]  /*2a8c0*/  LDL.LU.64 R28, [R1+0x38f0] ;  /* 0x0038f000011c7983 */ /* 0x000ea80000300a00 */
[----:B------:R-:W-:Y:S04]  /*2a8d0*/  STL.64 [R1+0x38c8], R10 ;  /* 0x0038c80a01007387 */ /* 0x000fe80000100a00 */
[----:B------:R0:W-:Y:S04]  /*2a8e0*/  STL.64 [R1+0x38c0], R8 ;  /* 0x0038c00801007387 */ /* 0x0001e80000100a00 */
[----:B0-----:R-:W2:Y:S04]  /*2a8f0*/  LDL.LU.64 R8, [R1+0x9c0] ;  /* 0x0009c00001087983 */ /* 0x001ea80000300a00 */
[----:B------:R-:W2:Y:S01]  /*2a900*/  LDL.LU.64 R10, [R1+0x9c8] ;  /* 0x0009c800010a7983 */ /* 0x000ea20000300a00 */
[C---:B---3--:R-:W-:Y:S08]  /*2a910*/  HMMA.16816.F32 R16, R12.reuse, R26, R16 ;  /* 0x0000001a0c10723c */ /* 0x048ff00000001810 */
[C---:B----4-:R-:W-:Y:S08]  /*2a920*/  HMMA.16816.F32 R20, R12.reuse, R24, R20 ;  /* 0x000000180c14723c */ /* 0x050ff00000001814 */
[----:B--2---:R-:W-:-:S15]  /*2a930*/  HMMA.16816.F32 R8, R12, R28, R8 ;  /* 0x0000001c0c08723c */ /* 0x004fde0000001808 */
[----:B------:R-:W-:-:S04]  /*2a940*/  NOP ;  /* 0x0000000000007918 */ /* 0x000fc80000000000 */
[----:B------:R0:W-:Y:S04]  /*2a950*/  STL.64 [R1+0x9c0], R8 ;  /* 0x0009c00801007387 */ /* 0x0001e80000100a00 */
[----:B------:R1:W-:Y:S04]  /*2a960*/  STL.64 [R1+0x9c8], R10 ;  /* 0x0009c80a01007387 */ /* 0x0003e80000100a00 */
[----:B0-----:R-:W2:Y:S04]  /*2a970*/  LDL.LU.64 R8, [R1+0x970] ;  /* 0x0009700001087983 */ /* 0x001ea80000300a00 */
[----:B-1----:R-:W2:Y:S04]  /*2a980*/  LDL.LU.64 R10, [R1+0x978] ;  /* 0x00097800010a7983 */ /* 0x002ea80000300a00 */
[----:B------:R-:W-:Y:S04]  /*2a990*/  STL [R1+0x3878], R29 ;  /* 0x0038781d01007387 */ /* 0x000fe80000100800 */
        /* <DEDUP_REMOVED lines=9> */
[----:B------:R0:W-:Y:S04]  /*2aa30*/  STL.64 [R1+0x3810], R24 ;  /* 0x0038101801007387 */ /* 0x0001e80000100a00 */
[----:B0-----:R-:W4:Y:S04]  /*2aa40*/  LDL.LU.64 R24, [R1+0x990] ;  /* 0x0009900001187983 */ /* 0x001f280000300a00 */
[----:B------:R-:W4:Y:S02]  /*2aa50*/  LDL.LU.64 R26, [R1+0x998] ;  /* 0x00099800011a7983 */ /* 0x000f240000300a00 */
[----:B----4-:R-:W-:-:S15]  /*2aa60*/  HMMA.16816.F32 R24, R12, R22, R24 ;  /* 0x000000160c18723c */ /* 0x010fde0000001818 */
[----:B------:R-:W-:-:S04]  /*2aa70*/  NOP ;  /* 0x0000000000007918 */ /* 0x000fc80000000000 */
[----:B------:R-:W-:Y:S04]  /*2aa80*/  STL.64 [R1+0x990], R24 ;  /* 0x0009901801007387 */ /* 0x000fe80000100a00 */
[----:B------:R2:W-:Y:S02]  /*2aa90*/  STL.64 [R1+0x998], R26 ;  /* 0x0009981a01007387 */ /* 0x0005e40000100a00 */
[C---:B--2---:R-:W-:Y:S02]  /*2aaa0*/  HMMA.16816.F32 R24, R12.reuse, R20, R4 ;  /* 0x000000140c18723c */ /* 0x044fe40000001804 */
[----:B------:R-:W2:Y:S04]  /*2aab0*/  LDL.LU.64 R4, [R1+0x940] ;  /* 0x0009400001047983 */ /* 0x000ea80000300a00 */
[----:B------:R-:W2:Y:S02]  /*2aac0*/  LDL.LU.64 R6, [R1+0x948] ;  /* 0x0009480001067983 */ /* 0x000ea40000300a00 */
[C---:B------:R-:W-:Y:S11]  /*2aad0*/  HMMA.16816.F32 R8, R12.reuse, R18, R8 ;  /* 0x000000120c08723c */ /* 0x040ff60000001808 */
[----:B------:R0:W-:Y:S04]  /*2aae0*/  STL.64 [R1+0x980], R24 ;  /* 0x0009801801007387 */ /* 0x0001e80000100a00 */
[----:B------:R1:W-:Y:S04]  /*2aaf0*/  STL.64 [R1+0x988], R26 ;  /* 0x0009881a01007387 */ /* 0x0003e80000100a00 */
[----:B0-----:R-:W4:Y:S04]  /*2ab00*/  LDL.LU R25, [R1+0x12f8] ;  /* 0x0012f80001197983 */ /* 0x001f280000300800 */
[----:B------:R-:W4:Y:S04]  /*2ab10*/  LDL.LU R29, [R1+0x12f4] ;  /* 0x0012f400011d7983 */ /* 0x000f280000300800 */
[----:B-1----:R-:W2:Y:S04]  /*2ab20*/  LDL.LU R26, [R1+0x1300] ;  /* 0x00130000011a7983 */ /* 0x002ea80000300800 */
[----:B------:R-:W2:Y:S04]  /*2ab30*/  LDL.LU R27, [R1+0x12fc] ;  /* 0x0012fc00011b7983 */ /* 0x000ea80000300800 */
[----:B------:R-:W-:Y:S04]  /*2ab40*/  STL.64 [R1+0x3828], R22 ;  /* 0x0038281601007387 */ /* 0x000fe80000100a00 */
[----:B------:R0:W-:Y:S04]  /*2ab50*/  STL.64 [R1+0x3820], R20 ;  /* 0x0038201401007387 */ /* 0x0001e80000100a00 */
[----:B0-----:R-:W3:Y:S04]  /*2ab60*/  LDL.LU.64 R20, [R1+0x960] ;  /* 0x0009600001147983 */ /* 0x001ee80000300a00 */
[----:B------:R-:W3:Y:S04]  /*2ab70*/  LDL.LU.64 R22, [R1+0x968] ;  /* 0x0009680001167983 */ /* 0x000ee80000300a00 */
[----:B------:R-:W-:Y:S04]  /*2ab80*/  STL.64 [R1+0x970], R8 ;  /* 0x0009700801007387 */ /* 0x000fe80000100a00 */
[----:B------:R0:W-:Y:S04]  /*2ab90*/  STL.64 [R1+0x978], R10 ;  /* 0x0009780a01007387 */ /* 0x0001e80000100a00 */
[----:B0-----:R-:W2:Y:S04]  /*2aba0*/  LDL.LU.64 R10, [R1+0x38c8] ;  /* 0x0038c800010a7983 */ /* 0x001ea80000300a00 */
[----:B------:R-:W2:Y:S01]  /*2abb0*/  LDL.LU.64 R8, [R1+0x38c0] ;  /* 0x0038c00001087983 */ /* 0x000ea20000300a00 */
[----:B---3--:R-:W-:-:S15]  /*2abc0*/  HMMA.16816.F32 R20, R12, R16, R20 ;  /* 0x000000100c14723c */ /* 0x008fde0000001814 */
[----:B------:R-:W-:-:S04]  /*2abd0*/  NOP ;  /* 0x0000000000007918 */ /* 0x000fc80000000000 */
[----:B------:R-:W-:Y:S04]  /*2abe0*/  STL.64 [R1+0x960], R20 ;  /* 0x0009601401007387 */ /* 0x000fe80000100a00 */
[----:B------:R2:W-:Y:S02]  /*2abf0*/  STL.64 [R1+0x968], R22 ;  /* 0x0009681601007387 */ /* 0x0005e40000100a00 */
[----:B--2---:R-:W-:Y:S02]  /*2ac00*/  IMAD.MOV.U32 R22, RZ, RZ, R8 ;  /* 0x000000ffff167224 */ /* 0x004fe400078e0008 */
[----:B------:R-:W-:Y:S01]  /*2ac10*/  IMAD.MOV.U32 R23, RZ, RZ, R9 ;  /* 0x000000ffff177224 */ /* 0x000fe200078e0009 */
[----:B------:R-:W2:Y:S04]  /*2ac20*/  LDL.LU R8, [R1+0x38bc] ;  /* 0x0038bc0001087983 */ /* 0x000ea80000300800 */
[----:B------:R-:W2:Y:S04]  /*2ac30*/  LDL.LU R9, [R1+0x38b8] ;  /* 0x0038b80001097983 */ /* 0x000ea80000300800 */
[----:B------:R0:W-:Y:S04]  /*2ac40*/  STL.64 [R1+0x3840], R22 ;  /* 0x0038401601007387 */ /* 0x0001e80000100a00 */
[----:B------:R-:W3:Y:S04]  /*2ac50*/  LDL.LU.64 R20, [R1+0x950] ;  /* 0x0009500001147983 */ /* 0x000ee80000300a00 */
[----:B0-----:R-:W3:Y:S04]  /*2ac60*/  LDL.LU.64 R22, [R1+0x958] ;  /* 0x0009580001167983 */ /* 0x001ee80000300a00 */
[----:B------:R-:W-:Y:S04]  /*2ac70*/  STL.64 [R1+0x3808], R18 ;  /* 0x0038081201007387 */ /* 0x000fe80000100a00 */
[----:B------:R0:W-:Y:S04]  /*2ac80*/  STL.64 [R1+0x3800], R16 ;  /* 0x0038001001007387 */ /* 0x0001e80000100a00 */
[----:B0-----:R-:W4:Y:S04]  /*2ac90*/  LDL.LU.64 R16, [R1+0x920] ;  /* 0x0009200001107983 */ /* 0x001f280000300a00 */
[----:B------:R-:W4:Y:S01]  /*2aca0*/  LDL.LU.64 R18, [R1+0x928] ;  /* 0x0009280001127983 */ /* 0x000f220000300a00 */
[C---:B--2---:R-:W-:Y:S08]  /*2acb0*/  HMMA.16816.F32 R4, R12.reuse, R8, R4 ;  /* 0x000000080c04723c */ /* 0x044ff00000001804 */
[----:B---3--:R-:W-:-:S15]  /*2acc0*/  HMMA.16816.F32 R20, R12, R10, R20 ;  /* 0x0000000a0c14723c */ /* 0x008fde0000001814 */
[----:B------:R-:W-:-:S04]  /*2acd0*/  NOP ;  /* 0x0000000000007918 */ /* 0x000fc80000000000 */
[----:B------:R0:W-:Y:S04]  /*2ace0*/  STL.64 [R1+0x950], R20 ;  /* 0x0009501401007387 */ /* 0x0001e80000100a00 */
[----:B------:R-:W-:Y:S01]  /*2acf0*/  STL.64 [R1+0x958], R22 ;  /* 0x0009581601007387 */ /* 0x000fe20000100a00 */
[----:B0-----:R-:W-:Y:S02]  /*2ad00*/  IMAD.MOV.U32 R20, RZ, RZ, R2 ;  /* 0x000000ffff147224 */ /* 0x001fe400078e0002 */
[----:B------:R-:W-:Y:S01]  /*2ad10*/  IMAD.MOV.U32 R21, RZ, RZ, R0 ;  /* 0x000000ffff157224 */ /* 0x000fe200078e0000 */
[----:B------:R-:W2:Y:S04]  /*2ad20*/  LDL.LU R2, [R1+0x38b4] ;  /* 0x0038b40001027983 */ /* 0x000ea80000300800 */
[----:B------:R-:W3:Y:S04]  /*2ad30*/  LDL.LU R0, [R1+0x38b0] ;  /* 0x0038b00001007983 */ /* 0x000ee80000300800 */
[----:B------:R-:W-:Y:S04]  /*2ad40*/  STL.64 [R1+0x940], R4 ;  /* 0x0009400401007387 */ /* 0x000fe80000100a00 */
[----:B------:R0:W-:Y:S04]  /*2ad50*/  STL.64 [R1+0x948], R6 ;  /* 0x0009480601007387 */ /* 0x0001e80000100a00 */
[----:B0-----:R-:W2:Y:S04]  /*2ad60*/  LDL.LU.64 R6, [R1+0x38a8] ;  /* 0x0038a80001067983 */ /* 0x001ea80000300a00 */
[----:B------:R-:W2:Y:S01]  /*2ad70*/  LDL.LU.64 R4, [R1+0x38a0] ;  /* 0x0038a00001047983 */ /* 0x000ea20000300a00 */
[----:B------:R-:W-:-:S02]  /*2ad80*/  IMAD.MOV.U32 R23, RZ, RZ, R3 ;  /* 0x000000ffff177224 */ /* 0x000fc400078e0003 */
[----:B--2---:R-:W-:Y:S02]  /*2ad90*/  IMAD.MOV.U32 R22, RZ, RZ, R5 ;  /* 0x000000ffff167224 */ /* 0x004fe400078e0005 */
[----:B------:R-:W4:Y:S04]  /*2ada0*/  LDL.LU R5, [R1+0x3898] ;  /* 0x0038980001057983 */ /* 0x000f280000300800 */
[----:B------:R-:W-:Y:S04]  /*2adb0*/  STL.64 [R1+0x3860], R22 ;  /* 0x0038601601007387 */ /* 0x000fe80000100a00 */
[----:B------:R-:W-:Y:S04]  /*2adc0*/  STL.64 [R1+0x3858], R20 ;  /* 0x0038581401007387 */ /* 0x000fe80000100a00 */
[----:B------:R-:W-:Y:S04]  /*2add0*/  STL.64 [R1+0x37e8], R10 ;  /* 0x0037e80a01007387 */ /* 0x000fe80000100a00 */
[----:B------:R0:W-:Y:S04]  /*2ade0*/  STL.64 [R1+0x37e0], R8 ;  /* 0x0037e00801007387 */ /* 0x0001e80000100a00 */
[----:B0-----:R-:W2:Y:S04]  /*2adf0*/  LDL.LU.64 R8, [R1+0x930] ;  /* 0x0009300001087983 */ /* 0x001ea80000300a00 */
[----:B------:R-:W2:Y:S01]  /*2ae00*/  LDL.LU.64 R10, [R1+0x938] ;  /* 0x00093800010a7983 */ /* 0x000ea20000300a00 */
[----:B------:R-:W-:-:S03]  /*2ae10*/  IMAD.MOV.U32 R22, RZ, RZ, R2 ;  /* 0x000000ffff167224 */ /* 0x000fc600078e0002 */
[----:B------:R-:W4:Y:S04]  /*2ae20*/  LDL.LU R2, [R1+0x1308] ;  /* 0x0013080001027983 */ /* 0x000f280000300800 */
[----:B------:R-:W4:Y:S01]  /*2ae30*/  LDL.LU R20, [R1+0x1304] ;  /* 0x0013040001147983 */ /* 0x000f220000300800 */
[----:B---3--:R-:W-:Y:S01]  /*2ae40*/  IMAD.MOV.U32 R23, RZ, RZ, R0 ;  /* 0x000000ffff177224 */ /* 0x008fe200078e0000 */
[----:B--2---:R-:W-:-:S15]  /*2ae50*/  HMMA.16816.F32 R8, R12, R6, R8 ;  /* 0x000000060c08723c */ /* 0x004fde0000001808 */
[----:B------:R-:W-:-:S04]  /*2ae60*/  NOP ;  /* 0x0000000000007918 */ /* 0x000fc80000000000 */
[----:B------:R-:W-:Y:S04]  /*2ae70*/  STL.64 [R1+0x930], R8 ;  /* 0x0009300801007387 */ /* 0x000fe80000100a00 */
[----:B------:R4:W-:Y:S04]  /*2ae80*/  STL.64 [R1+0x938], R10 ;  /* 0x0009380a01007387 */ /* 0x0009e80000100a00 */
[----:B------:R-:W2:Y:S04]  /*2ae90*/  LDL.LU R3, [R1+0x1310] ;  /* 0x0013100001037983 */ /* 0x000ea80000300800 */
[----:B------:R-:W2:Y:S01]  /*2aea0*/  LDL.LU R0, [R1+0x130c] ;  /* 0x00130c0001007983 */ /* 0x000ea20000300800 */
[----:B----4-:R-:W-:Y:S03]  /*2aeb0*/  HMMA.16816.F32 R8, R12, R4, R16 ;  /* 0x000000040c08723c */ /* 0x010fe60000001810 */
[----:B------:R-:W-:Y:S04]  /*2aec0*/  STL.64 [R1+0x37d8], R6 ;  /* 0x0037d80601007387 */ /* 0x000fe80000100a00 */
[----:B------:R0:W-:-:S12]  /*2aed0*/  STL.64 [R1+0x37d0], R4 ;  /* 0x0037d00401007387 */ /* 0x0001d80000100a00 */
[----:B------:R-:W-:Y:S04]  /*2aee0*/  STL.64 [R1+0x920], R8 ;  /* 0x0009200801007387 */ /* 0x000fe80000100a00 */
[----:B------:R-:W-:Y:S04]  /*2aef0*/  STL.64 [R1+0x928], R10 ;  /* 0x0009280a01007387 */ /* 0x000fe80000100a00 */
        /* <DEDUP_REMOVED lines=8> */
[----:B----4-:R-:W-:Y:S04]  /*2af80*/  STL.64 [R1+0x3888], R6 ;  /* 0x0038880601007387 */ /* 0x010fe80000100a00 */
[----:B---3--:R0:W-:Y:S04]  /*2af90*/  STL.64 [R1+0x3880], R4 ;  /* 0x0038800401007387 */ /* 0x0081e80000100a00 */
[----:B0-----:R-:W3:Y:S04]  /*2afa0*/  LDL.LU.64 R4, [R1+0x2e0] ;  /* 0x0002e00001047983 */ /* 0x001ee80000300a00 */
[----:B------:R-:W3:Y:S04]  /*2afb0*/  LDL.LU.64 R6, [R1+0x2e8] ;  /* 0x0002e80001067983 */ /* 0x000ee80000300a00 */
[----:B------:R-:W4:Y:S04]  /*2afc0*/  LDL.LU.64 R24, [R1+0x8d0] ;  /* 0x0008d00001187983 */ /* 0x000f280000300a00 */
[----:B------:R-:W2:Y:S04]  /*2afd0*/  LDL.LU.64 R26, [R1+0x8d8] ;  /* 0x0008d800011a7983 */ /* 0x000ea80000300a00 */
[----:B--2---:R-:W-:Y:S04]  /*2afe0*/  STL.64 [R1+0x3838], R26 ;  /* 0x0038381a01007387 */ /* 0x004fe80000100a00 */
[----:B----4-:R0:W-:Y:S04]  /*2aff0*/  STL.64 [R1+0x3830], R24 ;  /* 0x0038301801007387 */ /* 0x0101e80000100a00 */
[----:B0-----:R-:W2:Y:S04]  /*2b000*/  LDL.LU.64 R24, [R1+0x8e0] ;  /* 0x0008e00001187983 */ /* 0x001ea80000300a00 */
[----:B------:R-:W4:Y:S01]  /*2b010*/  LDL.LU.64 R26, [R1+0x8e8] ;  /* 0x0008e800011a7983 */ /* 0x000f220000300a00 */
[----:B------:R-:W-:-:S02]  /*2b020*/  IMAD R20, R20, 0x100, R2 ;  /* 0x0000010014147824 */ /* 0x000fc400078e0202 */
[----:B------:R-:W-:Y:S01]  /*2b030*/  IMAD R0, R0, 0x100, R3 ;  /* 0x0000010000007824 */ /* 0x000fe200078e0203 */
[----:B----4-:R-:W-:Y:S04]  /*2b040*/  STL.64 [R1+0x3850], R26 ;  /* 0x0038501a01007387 */ /* 0x010fe80000100a00 */
[----:B--2---:R0:W-:Y:S04]  /*2b050*/  STL.64 [R1+0x3848], R24 ;  /* 0x0038481801007387 */ /* 0x0041e80000100a00 */
[----:B0-----:R-:W2:Y:S04]  /*2b060*/  LDL.LU.64 R24, [R1+0x8f0] ;  /* 0x0008f00001187983 */ /* 0x001ea80000300a00 */
[----:B------:R-:W2:Y:S04]  /*2b070*/  LDL.LU.64 R26, [R1+0x8f8] ;  /* 0x0008f800011a7983 */ /* 0x000ea80000300a00 */
[----:B------:R-:W4:Y:S04]  /*2b080*/  LDL.LU.64 R16, [R1+0x8c0] ;  /* 0x0008c00001107983 */ /* 0x000f280000300a00 */
[----:B------:R-:W4:Y:S04]  /*2b090*/  LDL.LU.64 R18, [R1+0x8c8] ;  /* 0x0008c80001127983 */ /* 0x000f280000300a00 */
[----:B------:R-:W2:Y:S04]  /*2b0a0*/  LDL.LU.64 R8, [R1+0x8b0] ;  /* 0x0008b00001087983 */ /* 0x000ea80000300a00 */
[----:B------:R-:W2:Y:S04]  /*2b0b0*/  LDL.LU.64 R10, [R1+0x8b8] ;  /* 0x0008b800010a7983 */ /* 0x000ea80000300a00 */
[----:B------:R-:W3:Y:S04]  /*2b0c0*/  LDL.LU R2, [R1+0x3894] ;  /* 0x0038940001027983 */ /* 0x000ee80000300800 */
[----:B------:R-:W3:Y:S02]  /*2b0d0*/  LDL.LU R3, [R1+0x3890] ;  /* 0x0038900001037983 */ /* 0x000ee40000300800 */
[----:B---3--:R-:W-:Y:S02]  /*2b0e0*/  HMMA.16816.F32 R12, R12, R2, R4 ;  /* 0x000000020c0c723c */ /* 0x008fe40000001804 */
[----:B------:R-:W3:Y:S04]  /*2b0f0*/  LDL.LU.64 R6, [R1+0x3888] ;  /* 0x0038880001067983 */ /* 0x000ee80000300a00 */
[----:B------:R-:W3:-:S13]  /*2b100*/  LDL.LU.64 R4, [R1+0x3880] ;  /* 0x0038800001047983 */ /* 0x000eda0000300a00 */
[----:B------:R0:W-:Y:S04]  /*2b110*/  STL.64 [R1+0x2e0], R12 ;  /* 0x0002e00c01007387 */ /* 0x0001e80000100a00 */
[----:B------:R1:W-:Y:S01]  /*2b120*/  STL.64 [R1+0x2e8], R14 ;  /* 0x0002e80e01007387 */ /* 0x0003e20000100a00 */
[----:B0-----:R-:W-:Y:S02]  /*2b130*/  F2FP.F16.E4M3.UNPACK_B R12, R29 ;  /* 0x0000001dff0c723e */ /* 0x001fe400020006ff */
[----:B------:R-:W-:Y:S02]  /*2b140*/  F2FP.F16.E4M3.UNPACK_B R13, R21 ;  /* 0x00000015ff0d723e */ /* 0x000fe400020006ff */
[----:B-1----:R-:W-:Y:S02]  /*2b150*/  F2FP.F16.E4M3.UNPACK_B R14, R20 ;  /* 0x00000014ff0e723e */ /* 0x002fe400020006ff */
[----:B------:R-:W-:Y:S01]  /*2b160*/  F2FP.F16.E4M3.UNPACK_B R15, R0 ;  /* 0x00000000ff0f723e */ /* 0x000fe200020006ff */
[----:B------:R-:W2:Y:S06]  /*2b170*/  LDL.LU R29, [R1+0x3878] ;  /* 0x00387800011d7983 */ /* 0x000eac0000300800 */
[----:B---3--:R-:W-:Y:S01]  /*2b180*/  HMMA.16816.F32 R20, R12, R22, R4 ;  /* 0x000000160c14723c */ /* 0x008fe20000001804 */
[----:B------:R-:W3:Y:S04]  /*2b190*/  LDL.LU.64 R6, [R1+0x3870] ;  /* 0x0038700001067983 */ /* 0x000ee80000300a00 */
[----:B------:R-:W3:-:S14]  /*2b1a0*/  LDL.LU.64 R4, [R1+0x3868] ;  /* 0x0038680001047983 */ /* 0x000edc0000300a00 */
[----:B------:R-:W-:Y:S04]  /*2b1b0*/  STL.64 [R1+0x910], R20 ;  /* 0x0009101401007387 */ /* 0x000fe80000100a00 */
[----:B------:R0:W-:Y:S04]  /*2b1c0*/  STL.64 [R1+0x918], R22 ;  /* 0x0009181601007387 */ /* 0x0001e80000100a00 */
[----:B0-----:R-:W3:Y:S04]  /*2b1d0*/  LDL.LU.64 R22, [R1+0x3860] ;  /* 0x0038600001167983 */ /* 0x001ee80000300a00 */
[----:B------:R-:W2:Y:S01]  /*2b1e0*/  LDL.LU.64 R20, [R1+0x3858] ;  /* 0x0038580001147983 */ /* 0x000ea20000300a00 */
[C---:B---3--:R-:W-:Y:S08]  /*2b1f0*/  HMMA.16816.F32 R4, R12.reuse, R22, R4 ;  /* 0x000000160c04723c */ /* 0x048ff00000001804 */
[C---:B--2---:R-:W-:Y:S11]  /*2b200*/  HMMA.16816.F32 R20, R12.reuse, R20, R24 ;  /* 0x000000140c14723c */ /* 0x044ff60000001818 */
[----:B------:R0:W-:Y:S04]  /*2b210*/  STL.64 [R1+0x900], R4 ;  /* 0x0009000401007387 */ /* 0x0001e80000100a00 */
[----:B------:R1:W-:Y:S04]  /*2b220*/  STL.64 [R1+0x908], R6 ;  /* 0x0009080601007387 */ /* 0x0003e80000100a00 */
[----:B0-----:R-:W2:Y:S04]  /*2b230*/  LDL.LU.64 R4, [R1+0x8a0] ;  /* 0x0008a00001047983 */ /* 0x001ea80000300a00 */
[----:B-1----:R-:W2:Y:S04]  /*2b240*/  LDL.LU.64 R6, [R1+0x8a8] ;  /* 0x0008a80001067983 */ /* 0x002ea80000300a00 */
[----:B------:R-:W3:Y:S04]  /*2b250*/  LDL.LU.64 R26, [R1+0x3850] ;  /* 0x00385000011a7983 */ /* 0x000ee80000300a00 */
[----:B------:R-:W3:Y:S04]  /*2b260*/  LDL.LU.64 R24, [R1+0x3848] ;  /* 0x0038480001187983 */ /* 0x000ee80000300a00 */
        /* <DEDUP_REMOVED lines=14> */
[----:B0-----:R-:W4:Y:S04]  /*2b350*/  LDL.LU.64 R26, [R1+0x3818] ;  /* 0x00381800011a7983 */ /* 0x001f280000300a00 */
[----:B------:R-:W3:Y:S04]  /*2b360*/  LDL.LU.64 R24, [R1+0x3810] ;  /* 0x0038100001187983 */ /* 0x000ee80000300a00 */
[----:B------:R-:W-:Y:S01]  /*2b370*/  STL.64 [R1+0x3788], R28 ;  /* 0x0037881c01007387 */ /* 0x000fe20000100a00 */
[C---:B----4-:R-:W-:Y:S08]  /*2b380*/  HMMA.16816.F32 R16, R12.reuse, R26, R16 ;  /* 0x0000001a0c10723c */ /* 0x050ff00000001810 */
[C---:B---3--:R-:W-:Y:S11]  /*2b390*/  HMMA.16816.F32 R8, R12.reuse, R24, R8 ;  /* 0x000000180c08723c */ /* 0x048ff60000001808 */
[----:B------:R0:W-:Y:S04]  /*2b3a0*/  STL.64 [R1+0x8c0], R16 ;  /* 0x0008c01001007387 */ /* 0x0001e80000100a00 */
[----:B------:R1:W-:Y:S04]  /*2b3b0*/  STL.64 [R1+0x8c8], R18 ;  /* 0x0008c81201007387 */ /* 0x0003e80000100a00 */
[----:B0-----:R-:W2:Y:S04]  /*2b3c0*/  LDL.LU.64 R16, [R1+0x890] ;  /* 0x0008900001107983 */ /* 0x001ea80000300a00 */
[----:B-1----:R-:W2:Y:S04]  /*2b3d0*/  LDL.LU.64 R18, [R1+0x898] ;  /* 0x0008980001127983 */ /* 0x002ea80000300a00 */
[----:B------:R0:W-:Y:S04]  /*2b3e0*/  STL.64 [R1+0x8b0], R8 ;  /* 0x0008b00801007387 */ /* 0x0001e80000100a00 */
[----:B------:R1:W-:Y:S04]  /*2b3f0*/  STL.64 [R1+0x8b8], R10 ;  /* 0x0008b80a01007387 */ /* 0x0003e80000100a00 */
[----:B0-----:R-:W3:Y:S04]  /*2b400*/  LDL.LU.64 R8, [R1+0x870] ;  /* 0x0008700001087983 */ /* 0x001ee80000300a00 */
[----:B-1----:R-:W4:Y:S01]  /*2b410*/  LDL.LU.64 R10, [R1+0x878] ;  /* 0x00087800010a7983 */ /* 0x002f220000300a00 */
[C---:B--2---:R-:W-:Y:S03]  /*2b420*/  HMMA.16816.F32 R16, R12.reuse, R20, R16 ;  /* 0x000000140c10723c */ /* 0x044fe60000001810 */
[----:B----4-:R-:W-:Y:S04]  /*2b430*/  STL.64 [R1+0x37f8], R10 ;  /* 0x0037f80a01007387 */ /* 0x010fe80000100a00 */
[----:B---3--:R0:W-:Y:S04]  /*2b440*/  STL.64 [R1+0x37f0], R8 ;  /* 0x0037f00801007387 */ /* 0x0081e80000100a00 */
[----:B0-----:R-:W2:Y:S04]  /*2b450*/  LDL.LU.64 R8, [R1+0x880] ;  /* 0x0008800001087983 */ /* 0x001ea80000300a00 */
[----:B------:R-:W2:Y:S04]  /*2b460*/  LDL.LU.64 R10, [R1+0x888] ;  /* 0x00088800010a7983 */ /* 0x000ea80000300a00 */
[----:B------:R-:W-:Y:S04]  /*2b470*/  STL.64 [R1+0x3780], R26 ;  /* 0x0037801a01007387 */ /* 0x000fe80000100a00 */
[----:B------:R0:W-:Y:S02]  /*2b480*/  STL.64 [R1+0x3778], R24 ;  /* 0x0037781801007387 */ /* 0x0001e40000100a00 */
[----:B0-----:R-:W-:Y:S02]  /*2b490*/  HMMA.16816.F32 R24, R12, R22, R4 ;  /* 0x000000160c18723c */ /* 0x001fe40000001804 */
[----:B------:R-:W3:Y:S04]  /*2b4a0*/  LDL.LU.64 R4, [R1+0x860] ;  /* 0x0008600001047983 */ /* 0x000ee80000300a00 */
[----:B------:R-:W3:-:S13]  /*2b4b0*/  LDL.LU.64 R6, [R1+0x868] ;  /* 0x0008680001067983 */ /* 0x000eda0000300a00 */
[----:B------:R0:W-:Y:S04]  /*2b4c0*/  STL.64 [R1+0x8a0], R24 ;  /* 0x0008a01801007387 */ /* 0x0001e80000100a00 */
[----:B------:R1:W-:Y:S04]  /*2b4d0*/  STL.64 [R1+0x8a8], R26 ;  /* 0x0008a81a01007387 */ /* 0x0003e80000100a00 */
[----:B0-----:R-:W4:Y:S04]  /*2b4e0*/  LDL.LU R24, [R1+0x1afc] ;  /* 0x001afc0001187983 */ /* 0x001f280000300800 */
[----:B------:R-:W2:Y:S04]  /*2b4f0*/  LDL.LU R25, [R1+0x1b08] ;  /* 0x001b080001197983 */ /* 0x000ea80000300800 */
[----:B-1----:R-:W2:Y:S04]  /*2b500*/  LDL.LU R26, [R1+0x1b04] ;  /* 0x001b0400011a7983 */ /* 0x002ea80000300800 */
[----:B------:R-:W2:Y:S04]  /*2b510*/  LDL.LU R27, [R1+0x1b10] ;  /* 0x001b1000011b7983 */ /* 0x000ea80000300800 */
[----:B------:R-:W2:Y:S04]  /*2b520*/  LDL.LU R0, [R1+0x1b0c] ;  /* 0x001b0c0001007983 */ /* 0x000ea80000300800 */
        /* <DEDUP_REMOVED lines=28> */
[----:B0-----:R-:W2:Y:S01]  /*2b6f0*/  LDL.LU.64 R6, [R1+0x37d8] ;  /* 0x0037d80001067983 */ /* 0x001ea20000300a00 */
[C---:B---3--:R-:W-:Y:S03]  /*2b700*/  HMMA.16816.F32 R16, R12.reuse, R8, R16 ;  /* 0x000000080c10723c */ /* 0x048fe60000001810 */
[----:B------:R-:W3:Y:S04]  /*2b710*/  LDL.LU.64 R4, [R1+0x37d0] ;  /* 0x0037d00001047983 */ /* 0x000ee80000300a00 */
[----:B------:R0:W-:Y:S04]  /*2b720*/  STL.64 [R1+0x3740], R10 ;  /* 0x0037400a01007387 */ /* 0x0001e80000100a00 */
[----:B0-----:R-:W3:Y:S08]  /*2b730*/  LDL.LU R10, [R1+0x1af4] ;  /* 0x001af400010a7983 */ /* 0x001ef00000300800 */
[----:B------:R-:W-:Y:S04]  /*2b740*/  STL.64 [R1+0x850], R16 ;  /* 0x0008501001007387 */ /* 0x000fe80000100a00 */
[----:B------:R-:W-:Y:S04]  /*2b750*/  STL.64 [R1+0x858], R18 ;  /* 0x0008581201007387 */ /* 0x000fe80000100a00 */
[----:B------:R-:W4:Y:S04]  /*2b760*/  LDL.LU R11, [R1+0x1b00] ;  /* 0x001b0000010b7983 */ /* 0x000f280000300800 */
[----:B------:R0:W-:Y:S04]  /*2b770*/  STL.64 [R1+0x3738], R8 ;  /* 0x0037380801007387 */ /* 0x0001e80000100a00 */
[----:B0-----:R-:W3:Y:S01]  /*2b780*/  LDL.LU R9, [R1+0x1af8] ;  /* 0x001af80001097983 */ /* 0x001ee20000300800 */
[----:B--2---:R-:W-:Y:S03]  /*2b790*/  HMMA.16816.F32 R16, R12, R6, R20 ;  /* 0x000000060c10723c */ /* 0x004fe60000001814 */
[----:B------:R-:W2:Y:S04]  /*2b7a0*/  LDL.LU.64 R20, [R1+0x2d0] ;  /* 0x0002d00001147983 */ /* 0x000ea80000300a00 */
[----:B------:R-:W2:-:S12]  /*2b7b0*/  LDL.LU.64 R22, [R1+0x2d8] ;  /* 0x0002d80001167983 */ /* 0x000e980000300a00 */
[----:B------:R-:W-:Y:S04]  /*2b7c0*/  STL.64 [R1+0x840], R16 ;  /* 0x0008401001007387 */ /* 0x000fe80000100a00 */
[----:B------:R0:W-:Y:S04]  /*2b7d0*/  STL.64 [R1+0x848], R18 ;  /* 0x0008481201007387 */ /* 0x0001e80000100a00 */
[----:B0-----:R-:W2:Y:S04]  /*2b7e0*/  LDL.64 R18, [R1+0x10] ;  /* 0x0000100001127983 */ /* 0x001ea80000100a00 */
[----:B--2---:R0:W-:Y:S04]  /*2b7f0*/  STL.64 [R1+0x37b8], R18 ;  /* 0x0037b81201007387 */ /* 0x0041e80000100a00 */
[----:B------:R-:W3:Y:S04]  /*2b800*/  LDL.LU.64 R16, [R1+0x830] ;  /* 0x0008300001107983 */ /* 0x000ee80000300a00 */
[----:B0-----:R-:W3:Y:S04]  /*2b810*/  LDL.LU.64 R18, [R1+0x838] ;  /* 0x0008380001127983 */ /* 0x001ee80000300a00 */
[----:B------:R-:W2:Y:S04]  /*2b820*/  LDL.64 R28, [R1] ;  /* 0x00000000011c7983 */ /* 0x000ea80000100a00 */
[----:B------:R-:W-:Y:S04]  /*2b830*/  STL [R1+0x3734], R6 ;  /* 0x0037340601007387 */ /* 0x000fe80000100800 */
[----:B------:R-:W-:Y:S01]  /*2b840*/  STL [R1+0x3730], R7 ;  /* 0x0037300701007387 */ /* 0x000fe20000100800 */
[----:B---3--:R-:W-:-:S15]  /*2b850*/  HMMA.16816.F32 R16, R12, R4, R16 ;  /* 0x000000040c10723c */ /* 0x008fde0000001810 */
[----:B------:R-:W-:-:S04]  /*2b860*/  NOP ;  /* 0x0000000000007918 */ /* 0x000fc80000000000 */
[----:B------:R0:W-:Y:S04]  /*2b870*/  STL.64 [R1+0x830], R16 ;  /* 0x0008301001007387 */ /* 0x0001e80000100a00 */
[----:B------:R-:W-:Y:S04]  /*2b880*/  STL.64 [R1+0x838], R18 ;  /* 0x0008381201007387 */ /* 0x000fe80000100a00 */
[----:B0-----:R-:W3:Y:S04]  /*2b890*/  LDL R16, [R1+0x18] ;  /* 0x0000180001107983 */ /* 0x001ee80000100800 */
[----:B------:R-:W3:Y:S04]  /*2b8a0*/  LDL R17, [R1+0x1c] ;  /* 0x00001c0001117983 */ /* 0x000ee80000100800 */
[----:B------:R0:W-:Y:S04]  /*2b8b0*/  STL [R1+0x372c], R4 ;  /* 0x00372c0401007387 */ /* 0x0001e80000100800 */
[----:B------:R4:W-:Y:S04]  /*2b8c0*/  STL [R1+0x3728], R5 ;  /* 0x0037280501007387 */ /* 0x0009e80000100800 */
[----:B------:R-:W2:Y:S04]  /*2b8d0*/  LDL R6, [R1+0x8] ;  /* 0x0000080001067983 */ /* 0x000ea80000100800 */
[----:B------:R-:W2:Y:S01]  /*2b8e0*/  LDL R7, [R1+0xc] ;  /* 0x00000c0001077983 */ /* 0x000ea20000100800 */
[----:B------:R-:W-:Y:S01]  /*2b8f0*/  HMMA.16816.F32 R20, R12, R2, R20 ;  /* 0x000000020c14723c */ /* 0x000fe20000001814 */
[----:B0-----:R-:W-:-:S02]  /*2b900*/  IMAD R4, R26, 0x100, R25 ;  /* 0x000001001a047824 */ /* 0x001fc400078e0219 */
[----:B----4-:R-:W-:-:S03]  /*2b910*/  IMAD R5, R24, 0x100, R11 ;  /* 0x0000010018057824 */ /* 0x010fc600078e020b */
[----:B------:R-:W-:Y:S02]  /*2b920*/  F2FP.F16.E4M3.UNPACK_B R14, R4 ;  /* 0x00000004ff0e723e */ /* 0x000fe400020006ff */
[----:B------:R-:W-:Y:S01]  /*2b930*/  F2FP.F16.E4M3.UNPACK_B R13, R5 ;  /* 0x00000005ff0d723e */ /* 0x000fe200020006ff */
[----:B--2---:R0:W-:Y:S10]  /*2b940*/  STL.64 [R1+0x37b0], R6 ;  /* 0x0037b00601007387 */ /* 0x0041f40000100a00 */
[----:B------:R-:W-:Y:S04]  /*2b950*/  STL.64 [R1+0x2d0], R20 ;  /* 0x0002d01401007387 */ /* 0x000fe80000100a00 */
[----:B------:R-:W-:Y:S04]  /*2b960*/  STL.64 [R1+0x2d8], R22 ;  /* 0x0002d81601007387 */ /* 0x000fe80000100a00 */
[----:B------:R-:W2:Y:S04]  /*2b970*/  LDL.LU.64 R4, [R1+0x810] ;  /* 0x0008100001047983 */ /* 0x000ea80000300a00 */
[----:B0-----:R-:W4:Y:S01]  /*2b980*/  LDL.LU.64 R6, [R1+0x818] ;  /* 0x0008180001067983 */ /* 0x001f220000300a00 */
[----:B------:R-:W-:-:S03]  /*2b990*/  IMAD R0, R0, 0x100, R27 ;  /* 0x0000010000007824 */ /* 0x000fc600078e021b */
[----:B----4-:R-:W-:Y:S04]  /*2b9a0*/  STL.64 [R1+0x37c8], R6 ;  /* 0x0037c80601007387 */ /* 0x010fe80000100a00 */
[----:B--2---:R0:W-:Y:S04]  /*2b9b0*/  STL.64 [R1+0x37c0], R4 ;  /* 0x0037c00401007387 */ /* 0x0041e80000100a00 */
[----:B0-----:R-:W3:Y:S04]  /*2b9c0*/  LDL.LU.64 R4, [R1+0x820] ;  /* 0x0008200001047983 */ /* 0x001ee80000300a00 */
[----:B------:R-:W3:Y:S04]  /*2b9d0*/  LDL.LU.64 R6, [R1+0x828] ;  /* 0x0008280001067983 */ /* 0x000ee80000300a00 */
[----:B------:R-:W2:Y:S04]  /*2b9e0*/  LDL.LU.64 R24, [R1+0x7e0] ;  /* 0x0007e00001187983 */ /* 0x000ea80000300a00 */
[----:B------:R-:W4:Y:S01]  /*2b9f0*/  LDL.LU.64 R26, [R1+0x7e8] ;  /* 0x0007e800011a7983 */ /* 0x000f220000300a00 */
[----:B------:R-:W-:Y:S01]  /*2ba00*/  IMAD R8, R10, 0x100, R9 ;  /* 0x000001000a087824 */ /* 0x000fe200078e0209 */
[----:B------:R-:W-:-:S04]  /*2ba10*/  F2FP.F16.E4M3.UNPACK_B R15, R0 ;  /* 0x00000000ff0f723e */ /* 0x000fc800020006ff */
[----:B------:R-:W-:Y:S01]  /*2ba20*/  F2FP.F16.E4M3.UNPACK_B R12, R8 ;  /* 0x00000008ff0c723e */ /* 0x000fe200020006ff */
[----:B----4-:R-:W-:Y:S04]  /*2ba30*/  STL.64 [R1+0x3798], R26 ;  /* 0x0037981a01007387 */ /* 0x010fe80000100a00 */
[----:B--2---:R0:W-:Y:S04]  /*2ba40*/  STL.64 [R1+0x3790], R24 ;  /* 0x0037901801007387 */ /* 0x0041e80000100a00 */
[----:B0-----:R-:W2:Y:S04]  /*2ba50*/  LDL.LU.64 R24, [R1+0x7f0] ;  /* 0x0007f00001187983 */ /* 0x001ea80000300a00 */
[----:B------:R-:W4:Y:S01]  /*2ba60*/  LDL.LU.64 R26, [R1+0x7f8] ;  /* 0x0007f800011a7983 */ /* 0x000f220000300a00 */
[C---:B---3--:R-:W-:Y:S03]  /*2ba70*/  HMMA.16816.F32 R16, R12.reuse, R16, R4 ;  /* 0x000000100c10723c */ /* 0x048fe60000001804 */
[----:B----4-:R-:W-:Y:S04]  /*2ba80*/  STL.64 [R1+0x37a8], R26 ;  /* 0x0037a81a01007387 */ /* 0x010fe80000100a00 */
[----:B--2---:R0:W-:Y:S04]  /*2ba90*/  STL.64 [R1+0x37a0], R24 ;  /* 0x0037a01801007387 */ /* 0x0041e80000100a00 */
        /* <DEDUP_REMOVED lines=11> */
[----:B--2---:R-:W-:-:S15]  /*2bb50*/  HMMA.16816.F32 R4, R12, R18, R4 ;  /* 0x000000120c04723c */ /* 0x004fde0000001804 */
[----:B------:R-:W-:-:S04]  /*2bb60*/  NOP ;  /* 0x0000000000007918 */ /* 0x000fc80000000000 */
[----:B------:R-:W-:Y:S04]  /*2bb70*/  STL.64 [R1+0x810], R4 ;  /* 0x0008100401007387 */ /* 0x000fe80000100a00 */
[----:B------:R0:W-:Y:S04]  /*2bb80*/  STL.64 [R1+0x818], R6 ;  /* 0x0008180601007387 */ /* 0x0001e80000100a00 */
[----:B0-----:R-:W2:Y:S01]  /*2bb90*/  LDL.LU.64 R6, [R1+0x37b0] ;  /* 0x0037b00001067983 */ /* 0x001ea20000300a00 */
[----:B------:R-:W-:Y:S02]  /*2bba0*/  IMAD.MOV.U32 R4, RZ, RZ, R18 ;  /* 0x000000ffff047224 */ /* 0x000fe400078e0012 */
[----:B------:R-:W-:Y:S01]  /*2bbb0*/  IMAD.MOV.U32 R5, RZ, RZ, R19 ;  /* 0x000000ffff057224 */ /* 0x000fe200078e0013 */
[----:B------:R-:W3:Y:S04]  /*2bbc0*/  LDL.LU.64 R16, [R1+0x7a0] ;  /* 0x0007a00001107983 */ /* 0x000ee80000300a00 */
[----:B------:R-:W3:Y:S01]  /*2bbd0*/  LDL.LU.64 R18, [R1+0x7a8] ;  /* 0x0007a80001127983 */ /* 0x000ee20000300a00 */
[----:B--2---:R-:W-:Y:S03]  /*2bbe0*/  HMMA.16816.F32 R24, R12, R6, R24 ;  /* 0x000000060c18723c */ /* 0x004fe60000001818 */
[----:B---3--:R-:W-:Y:S04]  /*2bbf0*/  STL.64 [R1+0x3760], R18 ;  /* 0x0037601201007387 */ /* 0x008fe80000100a00 */
[----:B------:R0:W-:Y:S04]  /*2bc00*/  STL.64 [R1+0x3758], R16 ;  /* 0x0037581001007387 */ /* 0x0001e80000100a00 */
[----:B0-----:R-:W2:Y:S04]  /*2bc10*/  LDL.LU.64 R16, [R1+0x7b0] ;  /* 0x0007b00001107983 */ /* 0x001ea80000300a00 */
[----:B------:R-:W2:Y:S04]  /*2bc20*/  LDL.LU.64 R18, [R1+0x7b8] ;  /* 0x0007b80001127983 */ /* 0x000ea80000300a00 */
[----:B------:R-:W-:Y:S04]  /*2bc30*/  STL.64 [R1+0x800], R24 ;  /* 0x0008001801007387 */ /* 0x000fe80000100a00 */
[----:B------:R0:W-:Y:S04]  /*2bc40*/  STL.64 [R1+0x808], R26 ;  /* 0x0008081a01007387 */ /* 0x0001e80000100a00 */
[----:B0-----:R-:W3:Y:S04]  /*2bc50*/  LDL.LU.64 R26, [R1+0x37a8] ;  /* 0x0037a800011a7983 */ /* 0x001ee80000300a00 */
[----:B------:R-:W3:Y:S01]  /*2bc60*/  LDL.LU.64 R24, [R1+0x37a0] ;  /* 0x0037a00001187983 */ /* 0x000ee20000300a00 */
[----:B------:R-:W-:-:S02]  /*2bc70*/  IMAD.MOV.U32 R6, RZ, RZ, R28 ;  /* 0x000000ffff067224 */ /* 0x000fc400078e001c */
[----:B------:R-:W-:Y:S01]  /*2bc80*/  IMAD.MOV.U32 R7, RZ, RZ, R29 ;  /* 0x000000ffff077224 */ /* 0x000fe200078e001d */
[----:B---3--:R-:W-:-:S15]  /*2bc90*/  HMMA.16816.F32 R24, R12, R28, R24 ;  /* 0x0000001c0c18723c */ /* 0x008fde0000001818 */
[----:B------:R-:W-:-:S04]  /*2bca0*/  NOP ;  /* 0x0000000000007918 */ /* 0x000fc80000000000 */
[----:B------:R-:W-:Y:S04]  /*2bcb0*/  STL.64 [R1+0x7f0], R24 ;  /* 0x0007f01801007387 */ /* 0x000fe80000100a00 */
[----:B------:R0:W-:Y:S04]  /*2bcc0*/  STL.64 [R1+0x7f8], R26 ;  /* 0x0007f81a01007387 */ /* 0x0001e80000100a00 */
[----:B0-----:R-:W3:Y:S04]  /*2bcd0*/  LDL.LU.64 R26, [R1+0x3798] ;  /* 0x00379800011a7983 */ /* 0x001ee80000300a00 */
[----:B------:R-:W3:Y:S04]  /*2bce0*/  LDL.LU.64 R24, [R1+0x3790] ;  /* 0x0037900001187983 */ /* 0x000ee80000300a00 */
[----:B------:R-:W3:Y:S02]  /*2bcf0*/  LDL.LU.64 R28, [R1+0x3788] ;  /* 0x00378800011c7983 */ /* 0x000ee40000300a00 */
[----:B---3--:R-:W-:-:S15]  /*2bd00*/  HMMA.16816.F32 R24, R12, R28, R24 ;  /* 0x0000001c0c18723c */ /* 0x008fde0000001818 */
[----:B------:R-:W-:-:S04]  /*2bd10*/  NOP ;  /* 0x0000000000007918 */ /* 0x000fc80000000000 */
[----:B------:R-:W-:Y:S04]  /*2bd20*/  STL.64 [R1+0x7e0], R24 ;  /* 0x0007e01801007387 */ /* 0x000fe80000100a00 */
[----:B------:R0:W-:Y:S04]  /*2bd30*/  STL.64 [R1+0x7e8], R26 ;  /* 0x0007e81a01007387 */ /* 0x0001e80000100a00 */
[----:B0-----:R-:W3:Y:S04]  /*2bd40*/  LDL.LU.64 R26, [R1+0x3780] ;  /* 0x00378000011a7983 */ /* 0x001ee80000300a00 */
[----:B------:R-:W4:Y:S01]  /*2bd50*/  LDL.LU.64 R24, [R1+0x3778] ;  /* 0x0037780001187983 */ /* 0x000f220000300a00 */
[----:B---3--:R-:W-:-:S15]  /*2bd60*/  HMMA.16816.F32 R20, R12, R26, R20 ;  /* 0x0000001a0c14723c */ /* 0x008fde0000001814 */
[----:B------:R-:W-:-:S04]  /*2bd70*/  NOP ;  /* 0x0000000000007918 */ /* 0x000fc80000000000 */
[----:B------:R-:W-:Y:S04]  /*2bd80*/  STL.64 [R1+0x7d0], R20 ;  /* 0x0007d01401007387 */ /* 0x000fe80000100a00 */
[----:B------:R0:W-:Y:S04]  /*2bd90*/  STL.64 [R1+0x7d8], R22 ;  /* 0x0007d81601007387 */ /* 0x0001e80000100a00 */
[----:B0-----:R-:W2:Y:S01]  /*2bda0*/  LDL.LU.64 R22, [R1+0x3770] ;  /* 0x0037700001167983 */ /* 0x001ea20000300a00 */
[----:B----4-:R-:W-:Y:S03]  /*2bdb0*/  HMMA.16816.F32 R8, R12, R24, R8 ;  /* 0x000000180c08723c */ /* 0x010fe60000001808 */
[----:B------:R-:W3:-:S15]  /*2bdc0*/  LDL.LU.64 R20, [R1+0x3768] ;  /* 0x0037680001147983 */ /* 0x000ede0000300a00 */
[----:B------:R-:W-:Y:S01]  /*2bdd0*/  NOP ;  /* 0x0000000000007918 */ /* 0x000fe20000000000 */
[----:B------:R0:W-:Y:S04]  /*2bde0*/  STL.64 [R1+0x7c0], R8 ;  /* 0x0007c00801007387 */ /* 0x0001e80000100a00 */
[----:B------:R1:W-:Y:S04]  /*2bdf0*/  STL.64 [R1+0x7c8], R10 ;  /* 0x0007c80a01007387 */ /* 0x0003e80000100a00 */
[----:B0-----:R-:W4:Y:S04]  /*2be00*/  LDL.LU.64 R8, [R1+0x790] ;  /* 0x0007900001087983 */ /* 0x001f280000300a00 */
[----:B-1----:R-:W4:Y:S04]  /*2be10*/  LDL.LU.64 R10, [R1+0x798] ;  /* 0x00079800010a7983 */ /* 0x002f280000300a00 */
[----:B------:R-:W3:Y:S04]  /*2be20*/  LDL.LU R0, [R1+0x1b2c] ;  /* 0x001b2c0001007983 */ /* 0x000ee80000300800 */
        /* <DEDUP_REMOVED lines=14> */
[----:B0-----:R-:W4:Y:S04]  /*2bf10*/  LDL.LU.64 R18, [R1+0x3750] ;  /* 0x0037500001127983 */ /* 0x001f280000300a00 */
[----:B------:R-:W2:Y:S04]  /*2bf20*/  LDL.LU.64 R16, [R1+0x3748] ;  /* 0x0037480001107983 */ /* 0x000ea80000300a00 */
[----:B------:R0:W-:Y:S04]  /*2bf30*/  STL.64 [R1+0x36c0], R22 ;  /* 0x0036c01601007387 */ /* 0x0001e80000100a00 */
[----:B0-----:R-:W3:Y:S04]  /*2bf40*/  LDL.LU R22, [R1+0x1b24] ;  /* 0x001b240001167983 */ /* 0x001ee80000300800 */
[----:B------:R-:W3:Y:S04]  /*2bf50*/  LDL.LU R23, [R1+0x1b30] ;  /* 0x001b300001177983 */ /* 0x000ee80000300800 */
[----:B------:R0:W-:Y:S04]  /*2bf60*/  STL.64 [R1+0x36b8], R20 ;  /* 0x0036b81401007387 */ /* 0x0001e80000100a00 */
[----:B0-----:R-:W2:Y:S04]  /*2bf70*/  LDL.LU R20, [R1+0x1b1c] ;  /* 0x001b1c0001147983 */ /* 0x001ea80000300800 */
[----:B------:R-:W2:Y:S04]  /*2bf80*/  LDL.LU R21, [R1+0x1b28] ;  /* 0x001b280001157983 */ /* 0x000ea80000300800 */
[----:B---3--:R-:W-:Y:S04]  /*2bf90*/  STL.64 [R1+0x3710], R22 ;  /* 0x0037101601007387 */ /* 0x008fe80000100a00 */
[----:B--2---:R0:W-:Y:S04]  /*2bfa0*/  STL.64 [R1+0x3708], R20 ;  /* 0x0037081401007387 */ /* 0x0041e80000100a00 */
[----:B0-----:R-:W2:Y:S04]  /*2bfb0*/  LDL.LU.64 R20, [R1+0x780] ;  /* 0x0007800001147983 */ /* 0x001ea80000300a00 */
[----:B------:R-:W2:Y:S01]  /*2bfc0*/  LDL.LU.64 R22, [R1+0x788] ;  /* 0x0007880001167983 */ /* 0x000ea20000300a00 */
[----:B----4-:R-:W-:-:S15]  /*2bfd0*/  HMMA.16816.F32 R8, R12, R18, R8 ;  /* 0x000000120c08723c */ /* 0x010fde0000001808 */
[----:B------:R-:W-:-:S04]  /*2bfe0*/  NOP ;  /* 0x0000000000007918 */ /* 0x000fc80000000000 */
[----:B------:R-:W-:Y:S04]  /*2bff0*/  STL.64 [R1+0x790], R8 ;  /* 0x0007900801007387 */ /* 0x000fe80000100a00 */
[----:B------:R0:W-:Y:S04]  /*2c000*/  STL.64 [R1+0x798], R10 ;  /* 0x0007980a01007387 */ /* 0x0001e80000100a00 */
[----:B0-----:R-:W3:Y:S04]  /*2c010*/  LDL.LU.64 R10, [R1+0x3740] ;  /* 0x00374000010a7983 */ /* 0x001ee80000300a00 */
[----:B------:R-:W4:Y:S04]  /*2c020*/  LDL.LU.64 R8, [R1+0x3738] ;  /* 0x0037380001087983 */ /* 0x000f280000300a00 */
[----:B------:R-:W-:Y:S04]  /*2c030*/  STL.64 [R1+0x3690], R18 ;  /* 0x0036901201007387 */ /* 0x000fe80000100a00 */
[----:B------:R-:W-:Y:S01]  /*2c040*/  STL.64 [R1+0x3688], R16 ;  /* 0x0036881001007387 */ /* 0x000fe20000100a00 */
[----:B--2---:R-:W-:-:S15]  /*2c050*/  HMMA.16816.F32 R20, R12, R16, R20 ;  /* 0x000000100c14723c */ /* 0x004fde0000001814 */
[----:B------:R-:W-:-:S04]  /*2c060*/  NOP ;  /* 0x0000000000007918 */ /* 0x000fc80000000000 */
[----:B------:R0:W-:Y:S04]  /*2c070*/  STL.64 [R1+0x780], R20 ;  /* 0x0007801401007387 */ /* 0x0001e80000100a00 */
[----:B------:R1:W-:Y:S04]  /*2c080*/  STL.64 [R1+0x788], R22 ;  /* 0x0007881601007387 */ /* 0x0003e80000100a00 */
[----:B0-----:R-:W2:Y:S04]  /*2c090*/  LDL.LU.64 R20, [R1+0x740] ;  /* 0x0007400001147983 */ /* 0x001ea80000300a00 */
[----:B-1----:R-:W2:Y:S01]  /*2c0a0*/  LDL.LU.64 R22, [R1+0x748] ;  /* 0x0007480001167983 */ /* 0x002ea20000300a00 */
[----:B---3--:R-:W-:Y:S01]  /*2c0b0*/  HMMA.16816.F32 R16, R12, R10, R24 ;  /* 0x0000000a0c10723c */ /* 0x008fe20000001818 */
[----:B------:R-:W-:-:S02]  /*2c0c0*/  IMAD.MOV.U32 R26, RZ, RZ, R6 ;  /* 0x000000ffff1a7224 */ /* 0x000fc400078e0006 */
[----:B------:R-:W-:-:S15]  /*2c0d0*/  IMAD.MOV.U32 R27, RZ, RZ, R7 ;  /* 0x000000ffff1b7224 */ /* 0x000fde00078e0007 */
[----:B------:R-:W-:Y:S01]  /*2c0e0*/  NOP ;  /* 0x0000000000007918 */ /* 0x000fe20000000000 */
[----:B------:R-:W-:Y:S04]  /*2c0f0*/  STL.64 [R1+0x770], R16 ;  /* 0x0007701001007387 */ /* 0x000fe80000100a00 */
[----:B------:R-:W-:Y:S04]  /*2c100*/  STL.64 [R1+0x778], R18 ;  /* 0x0007781201007387 */ /* 0x000fe80000100a00 */
[----:B--2---:R-:W-:Y:S04]  /*2c110*/  STL.64 [R1+0x3720], R22 ;  /* 0x0037201601007387 */ /* 0x004fe80000100a00 */
[----:B------:R0:W-:Y:S04]  /*2c120*/  STL.64 [R1+0x3718], R20 ;  /* 0x0037181401007387 */ /* 0x0001e80000100a00 */
[----:B0-----:R-:W2:Y:S04]  /*2c130*/  LDL.LU.64 R20, [R1+0x750] ;  /* 0x0007500001147983 */ /* 0x001ea80000300a00 */
[----:B------:R-:W2:Y:S04]  /*2c140*/  LDL.LU.64 R22, [R1+0x758] ;  /* 0x0007580001167983 */ /* 0x000ea80000300a00 */
[----:B------:R-:W2:Y:S04]  /*2c150*/  LDL.LU R6, [R1+0x3734] ;  /* 0x0037340001067983 */ /* 0x000ea80000300800 */
[----:B------:R-:W2:Y:S04]  /*2c160*/  LDL.LU R7, [R1+0x3730] ;  /* 0x0037300001077983 */ /* 0x000ea80000300800 */
[----:B------:R-:W3:Y:S04]  /*2c170*/  LDL.LU.64 R16, [R1+0x2c0] ;  /* 0x0002c00001107983 */ /* 0x000ee80000300a00 */
[----:B------:R-:W3:Y:S04]  /*2c180*/  LDL.LU.64 R18, [R1+0x2c8] ;  /* 0x0002c80001127983 */ /* 0x000ee80000300a00 */
[----:B------:R-:W2:Y:S04]  /*2c190*/  LDL.64 R24, [R1+0x8] ;  /* 0x0000080001187983 */ /* 0x000ea80000100a00 */
[----:B------:R-:W-:Y:S04]  /*2c1a0*/  STL.64 [R1+0x36e0], R26 ;  /* 0x0036e01a01007387 */ /* 0x000fe80000100a00 */
[----:B--2---:R0:W-:Y:S04]  /*2c1b0*/  STL.64 [R1+0x36d8], R24 ;  /* 0x0036d81801007387 */ /* 0x0041e80000100a00 */
[----:B0-----:R-:W4:Y:S04]  /*2c1c0*/  LDL.LU.64 R24, [R1+0x760] ;  /* 0x0007600001187983 */ /* 0x001f280000300a00 */
[----:B------:R-:W4:Y:S01]  /*2c1d0*/  LDL.LU.64 R26, [R1+0x768] ;  /* 0x00076800011a7983 */ /* 0x000f220000300a00 */
[C---:B------:R-:W-:Y:S08]  /*2c1e0*/  HMMA.16816.F32 R20, R12.reuse, R6, R20 ;  /* 0x000000060c14723c */ /* 0x040ff00000001814 */
[----:B----4-:R-:W-:-:S15]  /*2c1f0*/  HMMA.16816.F32 R24, R12, R8, R24 ;  /* 0x000000080c18723c */ /* 0x010fde0000001818 */
[----:B------:R-:W-:-:S04]  /*2c200*/  NOP ;  /* 0x0000000000007918 */ /* 0x000fc80000000000 */
[----:B------:R-:W-:Y:S04]  /*2c210*/  STL.64 [R1+0x760], R24 ;  /* 0x0007601801007387 */ /* 0x000fe80000100a00 */
[----:B------:R0:W-:Y:S02]  /*2c220*/  STL.64 [R1+0x768], R26 ;  /* 0x0007681a01007387 */ /* 0x0001e40000100a00 */
[----:B0-----:R-:W-:Y:S02]  /*2c230*/  IMAD.MOV.U32 R26, RZ, RZ, R4 ;  /* 0x000000ffff1a7224 */ /* 0x001fe400078e0004 */
[----:B------:R-:W-:Y:S01]  /*2c240*/  IMAD.MOV.U32 R27, RZ, RZ, R5 ;  /* 0x000000ffff1b7224 */ /* 0x000fe200078e0005 */
[----:B------:R-:W2:Y:S04]  /*2c250*/  LDL.LU R4, [R1+0x372c] ;  /* 0x00372c0001047983 */ /* 0x000ea80000300800 */
[----:B------:R-:W2:Y:S04]  /*2c260*/  LDL.LU R5, [R1+0x3728] ;  /* 0x0037280001057983 */ /* 0x000ea80000300800 */
[----:B------:R0:W-:Y:S04]  /*2c270*/  STL.64 [R1+0x3670], R10 ;  /* 0x0036700a01007387 */ /* 0x0001e80000100a00 */
[----:B0-----:R-:W4:Y:S04]  /*2c280*/  LDL.LU R10, [R1+0x1b14] ;  /* 0x001b1400010a7983 */ /* 0x001f280000300800 */
[----:B------:R-:W2:Y:S04]  /*2c290*/  LDL.LU R11, [R1+0x1b20] ;  /* 0x001b2000010b7983 */ /* 0x000ea80000300800 */
[----:B------:R0:W-:Y:S04]  /*2c2a0*/  STL.64 [R1+0x3668], R8 ;  /* 0x0036680801007387 */ /* 0x0001e80000100a00 */
[----:B0-----:R-:W4:Y:S04]  /*2c2b0*/  LDL.LU R9, [R1+0x1b18] ;  /* 0x001b180001097983 */ /* 0x001f280000300800 */
[----:B------:R-:W-:Y:S04]  /*2c2c0*/  STL.64 [R1+0x750], R20 ;  /* 0x0007501401007387 */ /* 0x000fe80000100a00 */
[----:B------:R0:W-:Y:S04]  /*2c2d0*/  STL.64 [R1+0x758], R22 ;  /* 0x0007581601007387 */ /* 0x0001e80000100a00 */
[----:B0-----:R-:W2:Y:S04]  /*2c2e0*/  LDL.LU.64 R22, [R1+0x3720] ;  /* 0x0037200001167983 */ /* 0x001ea80000300a00 */
[----:B------:R-:W2:Y:S04]  /*2c2f0*/  LDL.LU.64 R20, [R1+0x3718] ;  /* 0x0037180001147983 */ /* 0x000ea80000300a00 */
[----:B------:R-:W3:Y:S01]  /*2c300*/  LDL.64 R24, [R1+0x18] ;  /* 0x0000180001187983 */ /* 0x000ee20000100a00 */
[----:B--2---:R-:W-:-:S15]  /*2c310*/  HMMA.16816.F32 R20, R12, R4, R20 ;  /* 0x000000040c14723c */ /* 0x004fde0000001814 */
[----:B------:R-:W-:-:S04]  /*2c320*/  NOP ;  /* 0x0000000000007918 */ /* 0x000fc80000000000 */
[----:B------:R-:W-:Y:S04]  /*2c330*/  STL.64 [R1+0x740], R20 ;  /* 0x0007401401007387 */ /* 0x000fe80000100a00 */
[----:B------:R0:W-:Y:S04]  /*2c340*/  STL.64 [R1+0x748], R22 ;  /* 0x0007481601007387 */ /* 0x0001e80000100a00 */
[----:B0-----:R-:W2:Y:S04]  /*2c350*/  LDL.LU.64 R22, [R1+0x3710] ;  /* 0x0037100001167983 */ /* 0x001ea80000300a00 */
[----:B------:R-:W4:Y:S01]  /*2c360*/  LDL.LU.64 R20, [R1+0x3708] ;  /* 0x0037080001147983 */ /* 0x000f220000300a00 */
[----:B---3--:R-:W-:Y:S03]  /*2c370*/  HMMA.16816.F32 R16, R12, R2, R16 ;  /* 0x000000020c10723c */ /* 0x008fe60000001810 */
[----:B------:R-:W-:Y:S04]  /*2c380*/  STL.64 [R1+0x3680], R6 ;  /* 0x0036800601007387 */ /* 0x000fe80000100a00 */
[----:B------:R4:W-:-:S12]  /*2c390*/  STL.64 [R1+0x3678], R4 ;  /* 0x0036780401007387 */ /* 0x0009d80000100a00 */
[----:B------:R-:W-:Y:S04]  /*2c3a0*/  STL.64 [R1+0x2c0], R16 ;  /* 0x0002c01001007387 */ /* 0x000fe80000100a00 */
[----:B------:R-:W-:Y:S01]  /*2c3b0*/  STL.64 [R1+0x2c8], R18 ;  /* 0x0002c81201007387 */ /* 0x000fe20000100a00 */
[----:B--2---:R-:W-:Y:S02]  /*2c3c0*/  IMAD R0, R0, 0x100, R23 ;  /* 0x0000010000007824 */ /* 0x004fe400078e0217 */
[----:B----4-:R-:W-:Y:S02]  /*2c3d0*/  IMAD R5, R20, 0x100, R11 ;  /* 0x0000010014057824 */ /* 0x010fe400078e020b */
[----:B------:R-:W-:Y:S02]  /*2c3e0*/  IMAD R4, R22, 0x100, R21 ;  /* 0x0000010016047824 */ /* 0x000fe400078e0215 */
        /* <DEDUP_REMOVED lines=11> */
[----:B------:R-:W-:Y:S02]  /*2c4a0*/  IMAD.MOV.U32 R14, RZ, RZ, R5 ;  /* 0x000000ffff0e7224 */ /* 0x000fe400078e0005 */
[----:B------:R-:W-:Y:S02]  /*2c4b0*/  IMAD.MOV.U32 R15, RZ, RZ, R4 ;  /* 0x000000ffff0f7224 */ /* 0x000fe400078e0004 */
[----:B------:R-:W-:Y:S01]  /*2c4c0*/  IMAD.MOV.U32 R13, RZ, RZ, R8 ;  /* 0x000000ffff0d7224 */ /* 0x000fe200078e0008 */
[----:B---3--:R-:W-:Y:S04]  /*2c4d0*/  STL.64 [R1+0x3700], R22 ;  /* 0x0037001601007387 */ /* 0x008fe80000100a00 */
[----:B--2---:R0:W-:Y:S04]  /*2c4e0*/  STL.64 [R1+0x36f8], R20 ;  /* 0x0036f81401007387 */ /* 0x0041e80000100a00 */
[----:B0-----:R-:W2:Y:S04]  /*2c4f0*/  LDL.LU.64 R20, [R1+0x730] ;  /* 0x0007300001147983 */ /* 0x001ea80000300a00 */
[----:B------:R-:W2:Y:S01]  /*2c500*/  LDL.LU.64 R22, [R1+0x738] ;  /* 0x0007380001167983 */ /* 0x000ea20000300a00 */
[----:B------:R-:W-:-:S02]  /*2c510*/  F2FP.F16.E4M3.UNPACK_B R12, R13 ;  /* 0x0000000dff0c723e */ /* 0x000fc400020006ff */
[----:B------:R-:W-:Y:S02]  /*2c520*/  F2FP.F16.E4M3.UNPACK_B R13, R14 ;  /* 0x0000000eff0d723e */ /* 0x000fe400020006ff */
[----:B------:R-:W-:Y:S02]  /*2c530*/  F2FP.F16.E4M3.UNPACK_B R14, R15 ;  /* 0x0000000fff0e723e */ /* 0x000fe400020006ff */
[----:B------:R-:W-:Y:S01]  /*2c540*/  F2FP.F16.E4M3.UNPACK_B R15, R0 ;  /* 0x00000000ff0f723e */ /* 0x000fe200020006ff */
[----:B------:R-:W3:Y:S04]  /*2c550*/  LDL.LU.64 R16, [R1+0x6f0] ;  /* 0x0006f00001107983 */ /* 0x000ee80000300a00 */
[----:B------:R-:W3:Y:S04]  /*2c560*/  LDL.LU.64 R18, [R1+0x6f8] ;  /* 0x0006f80001127983 */ /* 0x000ee80000300a00 */
[----:B------:R-:W4:Y:S04]  /*2c570*/  LDL.LU.64 R8, [R1+0x6e0] ;  /* 0x0006e00001087983 */ /* 0x000f280000300a00 */
[----:B------:R-:W4:Y:S04]  /*2c580*/  LDL.LU.64 R10, [R1+0x6e8] ;  /* 0x0006e800010a7983 */ /* 0x000f280000300a00 */
[----:B------:R-:W3:Y:S04]  /*2c590*/  LDL.LU.64 R4, [R1+0x6d0] ;  /* 0x0006d00001047983 */ /* 0x000ee80000300a00 */
[----:B------:R-:W3:Y:S04]  /*2c5a0*/  LDL.LU.64 R6, [R1+0x6d8] ;  /* 0x0006d80001067983 */ /* 0x000ee80000300a00 */
[----:B------:R-:W-:Y:S04]  /*2c5b0*/  STL [R1+0x3644], R2 ;  /* 0x0036440201007387 */ /* 0x000fe80000100800 */
[----:B------:R-:W-:Y:S01]  /*2c5c0*/  STL [R1+0x3640], R3 ;  /* 0x0036400301007387 */ /* 0x000fe20000100800 */
        /* <DEDUP_REMOVED lines=27> */
[----:B0-----:R-:W4:Y:S01]  /*2c780*/  LDL.LU.64 R26, [R1+0x36b0] ;  /* 0x0036b000011a7983 */ /* 0x001f220000300a00 */
[----:B---3--:R-:W-:Y:S03]  /*2c790*/  HMMA.16816.F32 R16, R12, R28, R16 ;  /* 0x0000001c0c10723c */ /* 0x008fe60000001810 */
[----:B------:R-:W3:Y:S04]  /*2c7a0*/  LDL.LU.64 R24, [R1+0x36a8] ;  /* 0x0036a80001187983 */ /* 0x000ee80000300a00 */
[----:B------:R-:W-:-:S12]  /*2c7b0*/  STL.64 [R1+0x3600], R28 ;  /* 0x0036001c01007387 */ /* 0x000fd80000100a00 */
[----:B------:R0:W-:Y:S04]  /*2c7c0*/  STL.64 [R1+0x6f0], R16 ;  /* 0x0006f01001007387 */ /* 0x0001e80000100a00 */
[----:B------:R1:W-:Y:S04]  /*2c7d0*/  STL.64 [R1+0x6f8], R18 ;  /* 0x0006f81201007387 */ /* 0x0003e80000100a00 */
[----:B0-----:R-:W2:Y:S01]  /*2c7e0*/  LDL.LU.64 R16, [R1+0x6b0] ;  /* 0x0006b00001107983 */ /* 0x001ea20000300a00 */
[----:B----4-:R-:W-:-:S15]  /*2c7f0*/  HMMA.16816.F32 R8, R12, R26, R8 ;  /* 0x0000001a0c08723c */ /* 0x010fde0000001808 */
[----:B------:R-:W-:-:S04]  /*2c800*/  NOP ;  /* 0x0000000000007918 */ /* 0x000fc80000000000 */
[----:B------:R-:W-:Y:S04]  /*2c810*/  STL.64 [R1+0x6e0], R8 ;  /* 0x0006e00801007387 */ /* 0x000fe80000100a00 */
[----:B------:R-:W-:Y:S04]  /*2c820*/  STL.64 [R1+0x6e8], R10 ;  /* 0x0006e80a01007387 */ /* 0x000fe80000100a00 */
[----:B-1----:R-:W4:Y:S01]  /*2c830*/  LDL.LU.64 R18, [R1+0x6b8] ;  /* 0x0006b80001127983 */ /* 0x002f220000300a00 */
[----:B---3--:R-:W-:-:S15]  /*2c840*/  HMMA.16816.F32 R4, R12, R24, R4 ;  /* 0x000000180c04723c */ /* 0x008fde0000001804 */
[----:B------:R-:W-:-:S04]  /*2c850*/  NOP ;  /* 0x0000000000007918 */ /* 0x000fc80000000000 */
[----:B------:R-:W-:Y:S04]  /*2c860*/  STL.64 [R1+0x6d0], R4 ;  /* 0x0006d00401007387 */ /* 0x000fe80000100a00 */
[----:B------:R-:W-:Y:S04]  /*2c870*/  STL.64 [R1+0x6d8], R6 ;  /* 0x0006d80601007387 */ /* 0x000fe80000100a00 */
        /* <DEDUP_REMOVED lines=8> */
[----:B------:R0:W-:Y:S04]  /*2c900*/  STL.64 [R1+0x35f8], R26 ;  /* 0x0035f81a01007387 */ /* 0x0001e80000100a00 */
[----:B0-----:R-:W3:Y:S04]  /*2c910*/  LDL.64 R26, [R1+0x10] ;  /* 0x00001000011a7983 */ /* 0x001ee80000100a00 */
[----:B------:R0:W-:Y:S02]  /*2c920*/  STL.64 [R1+0x35f0], R24 ;  /* 0x0035f01801007387 */ /* 0x0001e40000100a00 */
[----:B0-----:R-:W-:-:S02]  /*2c930*/  IMAD.MOV.U32 R24, RZ, RZ, R3 ;  /* 0x000000ffff187224 */ /* 0x001fc400078e0003 */
[----:B------:R-:W-:Y:S02]  /*2c940*/  IMAD.MOV.U32 R25, RZ, RZ, R2 ;  /* 0x000000ffff197224 */ /* 0x000fe400078e0002 */
[----:B------:R-:W4:Y:S04]  /*2c950*/  LDL.LU R2, [R1+0x1b38] ;  /* 0x001b380001027983 */ /* 0x000f280000300800 */
[----:B------:R-:W4:Y:S01]  /*2c960*/  LDL.LU R3, [R1+0x1b40] ;  /* 0x001b400001037983 */ /* 0x000f220000300800 */
[C---:B--2---:R-:W-:Y:S03]  /*2c970*/  HMMA.16816.F32 R16, R12.reuse, R22, R16 ;  /* 0x000000160c10723c */ /* 0x044fe60000001810 */
[----:B---3--:R-:W-:Y:S04]  /*2c980*/  STL.64 [R1+0x3638], R26 ;  /* 0x0036381a01007387 */ /* 0x008fe80000100a00 */
[----:B------:R0:W-:Y:S04]  /*2c990*/  STL.64 [R1+0x3630], R24 ;  /* 0x0036301801007387 */ /* 0x0001e80000100a00 */
[----:B0-----:R-:W2:Y:S04]  /*2c9a0*/  LDL.LU.64 R24, [R1+0x670] ;  /* 0x0006700001187983 */ /* 0x001ea80000300a00 */
[----:B------:R-:W2:Y:S04]  /*2c9b0*/  LDL.LU.64 R26, [R1+0x678] ;  /* 0x00067800011a7983 */ /* 0x000ea80000300a00 */
        /* <DEDUP_REMOVED lines=8> */
[----:B0-----:R-:W3:Y:S04]  /*2ca40*/  LDL.LU.64 R18, [R1+0x3690] ;  /* 0x0036900001127983 */ /* 0x001ee80000300a00 */
[----:B------:R-:W4:Y:S04]  /*2ca50*/  LDL.LU.64 R16, [R1+0x3688] ;  /* 0x0036880001107983 */ /* 0x000f280000300a00 */
[----:B------:R-:W-:Y:S04]  /*2ca60*/  STL.64 [R1+0x35e8], R22 ;  /* 0x0035e81601007387 */ /* 0x000fe80000100a00 */
[----:B------:R0:W-:Y:S04]  /*2ca70*/  STL.64 [R1+0x35e0], R20 ;  /* 0x0035e01401007387 */ /* 0x0001e80000100a00 */
[----:B0-----:R-:W2:Y:S04]  /*2ca80*/  LDL.LU.64 R20, [R1+0x680] ;  /* 0x0006800001147983 */ /* 0x001ea80000300a00 */
[----:B------:R-:W2:Y:S01]  /*2ca90*/  LDL.LU.64 R22, [R1+0x688] ;  /* 0x0006880001167983 */ /* 0x000ea20000300a00 */
[C---:B---3--:R-:W-:Y:S08]  /*2caa0*/  HMMA.16816.F32 R4, R12.reuse, R18, R4 ;  /* 0x000000120c04723c */ /* 0x048ff00000001804 */
[C---:B----4-:R-:W-:Y:S11]  /*2cab0*/  HMMA.16816.F32 R8, R12.reuse, R16, R8 ;  /* 0x000000100c08723c */ /* 0x050ff60000001808 */
[----:B------:R-:W-:Y:S04]  /*2cac0*/  STL.64 [R1+0x6a0], R4 ;  /* 0x0006a00401007387 */ /* 0x000fe80000100a00 */
[----:B------:R0:W-:Y:S04]  /*2cad0*/  STL.64 [R1+0x6a8], R6 ;  /* 0x0006a80601007387 */ /* 0x0001e80000100a00 */
[----:B0-----:R-:W3:Y:S04]  /*2cae0*/  LDL.LU.64 R6, [R1+0x3680] ;  /* 0x0036800001067983 */ /* 0x001ee80000300a00 */
[----:B------:R-:W4:Y:S04]  /*2caf0*/  LDL.LU.64 R4, [R1+0x3678] ;  /* 0x0036780001047983 */ /* 0x000f280000300a00 */
[----:B------:R-:W-:Y:S04]  /*2cb00*/  STL.64 [R1+0x690], R8 ;  /* 0x0006900801007387 */ /* 0x000fe80000100a00 */
[----:B------:R0:W-:Y:S04]  /*2cb10*/  STL.64 [R1+0x698], R10 ;  /* 0x0006980a01007387 */ /* 0x0001e80000100a00 */
[----:B0-----:R-:W2:Y:S04]  /*2cb20*/  LDL.LU.64 R10, [R1+0x3670] ;  /* 0x00367000010a7983 */ /* 0x001ea80000300a00 */
[----:B------:R-:W3:Y:S04]  /*2cb30*/  LDL.LU.64 R8, [R1+0x3668] ;  /* 0x0036680001087983 */ /* 0x000ee80000300a00 */
[----:B------:R-:W-:Y:S04]  /*2cb40*/  STL.64 [R1+0x35c8], R18 ;  /* 0x0035c81201007387 */ /* 0x000fe80000100a00 */
[----:B------:R3:W-:Y:S01]  /*2cb50*/  STL.64 [R1+0x35c0], R16 ;  /* 0x0035c01001007387 */ /* 0x0007e20000100a00 */
[C---:B--2---:R-:W-:Y:S08]  /*2cb60*/  HMMA.16816.F32 R20, R12.reuse, R10, R20 ;  /* 0x0000000a0c14723c */ /* 0x044ff00000001814 */
[C---:B---3--:R-:W-:Y:S01]  /*2cb70*/  HMMA.16816.F32 R16, R12.reuse, R8, R24 ;  /* 0x000000080c10723c */ /* 0x048fe20000001818 */
[----:B------:R-:W2:Y:S10]  /*2cb80*/  LDL.LU.64 R24, [R1+0x2b0] ;  /* 0x0002b00001187983 */ /* 0x000eb40000300a00 */
[----:B------:R-:W-:Y:S04]  /*2cb90*/  STL.64 [R1+0x680], R20 ;  /* 0x0006801401007387 */ /* 0x000fe80000100a00 */
[----:B------:R-:W-:Y:S04]  /*2cba0*/  STL.64 [R1+0x688], R22 ;  /* 0x0006881601007387 */ /* 0x000fe80000100a00 */
[----:B------:R-:W3:Y:S04]  /*2cbb0*/  LDL.LU.64 R26, [R1+0x2b8] ;  /* 0x0002b800011a7983 */ /* 0x000ee80000300a00 */
[----:B------:R-:W-:Y:S04]  /*2cbc0*/  STL.64 [R1+0x670], R16 ;  /* 0x0006701001007387 */ /* 0x000fe80000100a00 */
[----:B------:R-:W-:Y:S04]  /*2cbd0*/  STL.64 [R1+0x678], R18 ;  /* 0x0006781201007387 */ /* 0x000fe80000100a00 */
[----:B---3--:R-:W-:Y:S04]  /*2cbe0*/  STL.64 [R1+0x3650], R26 ;  /* 0x0036501a01007387 */ /* 0x008fe80000100a00 */
[----:B--2---:R0:W-:Y:S04]  /*2cbf0*/  STL.64 [R1+0x3648], R24 ;  /* 0x0036481801007387 */ /* 0x0041e80000100a00 */
[----:B0-----:R-:W2:Y:S04]  /*2cc00*/  LDL.LU.64 R24, [R1+0x650] ;  /* 0x0006500001187983 */ /* 0x001ea80000300a00 */
[----:B------:R-:W3:Y:S04]  /*2cc10*/  LDL.LU.64 R26, [R1+0x658] ;  /* 0x00065800011a7983 */ /* 0x000ee80000300a00 */
[----:B---3--:R-:W-:Y:S04]  /*2cc20*/  STL.64 [R1+0x3660], R26 ;  /* 0x0036601a01007387 */ /* 0x008fe80000100a00 */
[----:B--2---:R0:W-:Y:S04]  /*2cc30*/  STL.64 [R1+0x3658], R24 ;  /* 0x0036581801007387 */ /* 0x0041e80000100a00 */
[----:B0-----:R-:W2:Y:S04]  /*2cc40*/  LDL.LU.64 R24, [R1+0x660] ;  /* 0x0006600001187983 */ /* 0x001ea80000300a00 */
[----:B------:R-:W2:Y:S04]  /*2cc50*/  LDL.LU.64 R26, [R1+0x668] ;  /* 0x00066800011a7983 */ /* 0x000ea80000300a00 */
[----:B------:R-:W3:Y:S04]  /*2cc60*/  LDL.LU.64 R20, [R1+0x640] ;  /* 0x0006400001147983 */ /* 0x000ee80000300a00 */
[----:B------:R-:W3:Y:S04]  /*2cc70*/  LDL.LU.64 R22, [R1+0x648] ;  /* 0x0006480001167983 */ /* 0x000ee80000300a00 */
[----:B------:R-:W3:Y:S04]  /*2cc80*/  LDL.LU.64 R16, [R1+0x630] ;  /* 0x0006300001107983 */ /* 0x000ee80000300a00 */
[----:B------:R-:W3:Y:S04]  /*2cc90*/  LDL.LU.64 R18, [R1+0x638] ;  /* 0x0006380001127983 */ /* 0x000ee80000300a00 */
[----:B------:R0:W-:Y:S04]  /*2cca0*/  STL [R1+0x35ac], R8 ;  /* 0x0035ac0801007387 */ /* 0x0001e80000100800 */
[----:B0-----:R-:W3:Y:S04]  /*2ccb0*/  LDL.LU R8, [R1+0x1b3c] ;  /* 0x001b3c0001087983 */ /* 0x001ee80000300800 */
[----:B------:R0:W-:Y:S04]  /*2ccc0*/  STL [R1+0x35a8], R9 ;  /* 0x0035a80901007387 */ /* 0x0001e80000100800 */
[----:B0-----:R-:W3:Y:S04]  /*2ccd0*/  LDL.LU R9, [R1+0x1b34] ;  /* 0x001b340001097983 */ /* 0x001ee80000300800 */
[----:B------:R0:W-:Y:S04]  /*2cce0*/  STL.64 [R1+0x3608], R10 ;  /* 0x0036080a01007387 */ /* 0x0001e80000100a00 */
[----:B0-----:R-:W4:Y:S04]  /*2ccf0*/  LDL.LU R10, [R1+0x1b50] ;  /* 0x001b5000010a7983 */ /* 0x001f280000300800 */
[----:B------:R-:W4:Y:S01]  /*2cd00*/  LDL.LU R11, [R1+0x1b4c] ;  /* 0x001b4c00010b7983 */ /* 0x000f220000300800 */
[----:B--2---:R-:W-:-:S15]  /*2cd10*/  HMMA.16816.F32 R24, R12, R6, R24 ;  /* 0x000000060c18723c */ /* 0x004fde0000001818 */
[----:B------:R-:W-:-:S04]  /*2cd20*/  NOP ;  /* 0x0000000000007918 */ /* 0x000fc80000000000 */
[----:B------:R-:W-:Y:S04]  /*2cd30*/  STL.64 [R1+0x660], R24 ;  /* 0x0006601801007387 */ /* 0x000fe80000100a00 */
[----:B------:R0:W-:Y:S04]  /*2cd40*/  STL.64 [R1+0x668], R26 ;  /* 0x0006681a01007387 */ /* 0x0001e80000100a00 */
[----:B0-----:R-:W4:Y:S04]  /*2cd50*/  LDL.LU.64 R26, [R1+0x3660] ;  /* 0x00366000011a7983 */ /* 0x001f280000300a00 */
[----:B------:R-:W4:Y:S01]  /*2cd60*/  LDL.LU.64 R24, [R1+0x3658] ;  /* 0x0036580001187983 */ /* 0x000f220000300a00 */
[----:B---3--:R-:W-:-:S02]  /*2cd70*/  IMAD R9, R9, 0x100, R2 ;  /* 0x0000010009097824 */ /* 0x008fc400078e0202 */
[----:B------:R-:W-:Y:S01]  /*2cd80*/  IMAD R8, R8, 0x100, R3 ;  /* 0x0000010008087824 */ /* 0x000fe200078e0203 */
[----:B----4-:R-:W-:-:S15]  /*2cd90*/  HMMA.16816.F32 R24, R12, R4, R24 ;  /* 0x000000040c18723c */ /* 0x010fde0000001818 */
[----:B------:R-:W-:-:S04]  /*2cda0*/  NOP ;  /* 0x0000000000007918 */ /* 0x000fc80000000000 */
[----:B------:R-:W-:Y:S04]  /*2cdb0*/  STL.64 [R1+0x650], R24 ;  /* 0x0006501801007387 */ /* 0x000fe80000100a00 */
[----:B------:R0:W-:Y:S04]  /*2cdc0*/  STL.64 [R1+0x658], R26 ;  /* 0x0006581a01007387 */ /* 0x0001e80000100a00 */
[----:B0-----:R-:W2:Y:S04]  /*2cdd0*/  LDL.LU.64 R26, [R1+0x3650] ;  /* 0x00365000011a7983 */ /* 0x001ea80000300a00 */
[----:B------:R-:W2:Y:S04]  /*2cde0*/  LDL.LU.64 R24, [R1+0x3648] ;  /* 0x0036480001187983 */ /* 0x000ea80000300a00 */
[----:B------:R-:W3:Y:S04]  /*2cdf0*/  LDL.64 R28, [R1] ;  /* 0x00000000011c7983 */ /* 0x000ee80000100a00 */
[----:B------:R0:W-:Y:S04]  /*2ce00*/  STL [R1+0x35a4], R4 ;  /* 0x0035a40401007387 */ /* 0x0001e80000100800 */
[----:B0-----:R-:W4:Y:S04]  /*2ce10*/  LDL.LU R4, [R1+0x1b44] ;  /* 0x001b440001047983 */ /* 0x001f280000300800 */
[----:B------:R0:W-:Y:S04]  /*2ce20*/  STL [R1+0x35a0], R5 ;  /* 0x0035a00501007387 */ /* 0x0001e80000100800 */
[----:B0-----:R-:W4:Y:S04]  /*2ce30*/  LDL.LU R5, [R1+0x1b48] ;  /* 0x001b480001057983 */ /* 0x001f280000300800 */
[----:B------:R-:W2:Y:S04]  /*2ce40*/  LDL.LU R2, [R1+0x3644] ;  /* 0x0036440001027983 */ /* 0x000ea80000300800 */
[----:B------:R-:W2:Y:S02]  /*2ce50*/  LDL.LU R3, [R1+0x3640] ;  /* 0x0036400001037983 */ /* 0x000ea40000300800 */
[----:B--2---:R-:W-:Y:S02]  /*2ce60*/  HMMA.16816.F32 R12, R12, R2, R24 ;  /* 0x000000020c0c723c */ /* 0x004fe40000001818 */
[----:B------:R-:W2:Y:S04]  /*2ce70*/  LDL.LU.64 R26, [R1+0x3638] ;  /* 0x00363800011a7983 */ /* 0x000ea80000300a00 */
[----:B------:R-:W2:Y:S01]  /*2ce80*/  LDL.LU.64 R24, [R1+0x3630] ;  /* 0x0036300001187983 */ /* 0x000ea20000300a00 */
[----:B----4-:R-:W-:-:S02]  /*2ce90*/  IMAD R5, R4, 0x100, R5 ;  /* 0x0000010004057824 */ /* 0x010fc400078e0205 */
[----:B------:R-:W-:-:S10]  /*2cea0*/  IMAD R4, R11, 0x100, R10 ;  /* 0x000001000b047824 */ /* 0x000fd400078e020a */
[----:B------:R0:W-:Y:S04]  /*2ceb0*/  STL.64 [R1+0x2b0], R12 ;  /* 0x0002b00c01007387 */ /* 0x0001e80000100a00 */
[----:B------:R1:W-:Y:S01]  /*2cec0*/  STL.64 [R1+0x2b8], R14 ;  /* 0x0002b80e01007387 */ /* 0x0003e20000100a00 */
[----:B0-----:R-:W-:Y:S02]  /*2ced0*/  F2FP.F16.E4M3.UNPACK_B R12, R9 ;  /* 0x00000009ff0c723e */ /* 0x001fe400020006ff */
[----:B------:R-:W-:Y:S02]  /*2cee0*/  F2FP.F16.E4M3.UNPACK_B R13, R8 ;  /* 0x00000008ff0d723e */ /* 0x000fe400020006ff */
[----:B-1----:R-:W-:Y:S02]  /*2cef0*/  F2FP.F16.E4M3.UNPACK_B R14, R5 ;  /* 0x00000005ff0e723e */ /* 0x002fe400020006ff */
[----:B------:R-:W-:-:S07]  /*2cf00*/  F2FP.F16.E4M3.UNPACK_B R15, R4 ;  /* 0x00000004ff0f723e */ /* 0x000fce00020006ff */
[C---:B--2---:R-:W-:Y:S08]  /*2cf10*/  HMMA.16816.F32 R20, R12.reuse, R24, R20 ;  /* 0x000000180c14723c */ /* 0x044ff00000001814 */
[----:B------:R-:W-:Y:S11]  /*2cf20*/  HMMA.16816.F32 R8, R12, R26, R16 ;  /* 0x0000001a0c08723c */ /* 0x000ff60000001810 */
[----:B------:R-:W-:Y:S04]  /*2cf30*/  STL.64 [R1+0x640], R20 ;  /* 0x0006401401007387 */ /* 0x000fe80000100a00 */
[----:B------:R-:W-:Y:S04]  /*2cf40*/  STL.64 [R1+0x648], R22 ;  /* 0x0006481601007387 */ /* 0x000fe80000100a00 */
[----:B------:R0:W-:Y:S04]  /*2cf50*/  STL.64 [R1+0x630], R8 ;  /* 0x0006300801007387 */ /* 0x0001e80000100a00 */
[----:B------:R1:W-:Y:S04]  /*2cf60*/  STL.64 [R1+0x638], R10 ;  /* 0x0006380a01007387 */ /* 0x0003e80000100a00 */
[----:B0-----:R-:W2:Y:S04]  /*2cf70*/  LDL.LU.64 R8, [R1+0x610] ;  /* 0x0006100001087983 */ /* 0x001ea80000300a00 */
[----:B-1----:R-:W4:Y:S01]  /*2cf80*/  LDL.LU.64 R10, [R1+0x618] ;  /* 0x00061800010a7983 */ /* 0x002f220000300a00 */
[----:B------:R-:W-:-:S02]  /*2cf90*/  IMAD.MOV.U32 R4, RZ, RZ, R26 ;  /* 0x000000ffff047224 */ /* 0x000fc400078e001a */
[----:B------:R-:W-:Y:S01]  /*2cfa0*/  IMAD.MOV.U32 R5, RZ, RZ, R27 ;  /* 0x000000ffff057224 */ /* 0x000fe200078e001b */
[----:B----4-:R0:W-:Y:S04]  /*2cfb0*/  STL.64 [R1+0x3618], R10 ;  /* 0x0036180a01007387 */ /* 0x0101e80000100a00 */
[----:B0-----:R-:W4:Y:S04]  /*2cfc0*/  LDL R10, [R1+0x8] ;  /* 0x00000800010a7983 */ /* 0x001f280000100800 */
[----:B--2---:R-:W-:Y:S04]  /*2cfd0*/  STL.64 [R1+0x3610], R8 ;  /* 0x0036100801007387 */ /* 0x004fe80000100a00 */
[----:B------:R-:W2:Y:S04]  /*2cfe0*/  LDL.LU.64 R24, [R1+0x600] ;  /* 0x0006000001187983 */ /* 0x000ea80000300a00 */
        /* <DEDUP_REMOVED lines=9> */
[----:B------:R-:W2:Y:S01]  /*2d080*/  LDL.LU.64 R18, [R1+0x5c8] ;  /* 0x0005c80001127983 */ /* 0x000ea20000300a00 */
[C---:B----4-:R-:W-:Y:S03]  /*2d090*/  HMMA.16816.F32 R8, R12.reuse, R10, R24 ;  /* 0x0000000a0c08723c */ /* 0x050fe60000001818 */
[----:B--2---:R-:W-:Y:S04]  /*2d0a0*/  STL.64 [R1+0x35d8], R18 ;  /* 0x0035d81201007387 */ /* 0x004fe80000100a00 */
[----:B------:R0:W-:Y:S04]  /*2d0b0*/  STL.64 [R1+0x35d0], R16 ;  /* 0x0035d01001007387 */ /* 0x0001e80000100a00 */
[----:B0-----:R-:W2:Y:S04]  /*2d0c0*/  LDL.LU.64 R16, [R1+0x5d0] ;  /* 0x0005d00001107983 */ /* 0x001ea80000300a00 */
[----:B------:R-:W2:Y:S04]  /*2d0d0*/  LDL.LU.64 R18, [R1+0x5d8] ;  /* 0x0005d80001127983 */ /* 0x000ea80000300a00 */
[----:B------:R-:W-:Y:S04]  /*2d0e0*/  STL.64 [R1+0x35b8], R6 ;  /* 0x0035b80601007387 */ /* 0x000fe80000100a00 */
[----:B------:R0:W-:Y:S04]  /*2d0f0*/  STL.64 [R1+0x35b0], R4 ;  /* 0x0035b00401007387 */ /* 0x0001e80000100a00 */
[----:B0-----:R-:W4:Y:S04]  /*2d100*/  LDL.LU.64 R4, [R1+0x5e0] ;  /* 0x0005e00001047983 */ /* 0x001f280000300a00 */
[----:B------:R-:W4:Y:S04]  /*2d110*/  LDL.LU.64 R6, [R1+0x5e8] ;  /* 0x0005e80001067983 */ /* 0x000f280000300a00 */
[----:B------:R-:W2:Y:S04]  /*2d120*/  LDL.LU.64 R26, [R1+0x3628] ;  /* 0x00362800011a7983 */ /* 0x000ea80000300a00 */
[----:B------:R-:W2:Y:S04]  /*2d130*/  LDL.LU.64 R24, [R1+0x3620] ;  /* 0x0036200001187983 */ /* 0x000ea80000300a00 */
[----:B------:R-:W-:Y:S04]  /*2d140*/  STL.64 [R1+0x620], R8 ;  /* 0x0006200801007387 */ /* 0x000fe80000100a00 */
[----:B------:R0:W-:Y:S04]  /*2d150*/  STL.64 [R1+0x628], R10 ;  /* 0x0006280a01007387 */ /* 0x0001e80000100a00 */
[----:B0-----:R-:W3:Y:S04]  /*2d160*/  LDL.LU.64 R10, [R1+0x3618] ;  /* 0x00361800010a7983 */ /* 0x001ee80000300a00 */
[----:B------:R-:W3:Y:S02]  /*2d170*/  LDL.LU.64 R8, [R1+0x3610] ;  /* 0x0036100001087983 */ /* 0x000ee40000300a00 */
[----:B---3--:R-:W-:-:S15]  /*2d180*/  HMMA.16816.F32 R8, R12, R28, R8 ;  /* 0x0000001c0c08723c */ /* 0x008fde0000001808 */
[----:B------:R-:W-:-:S04]  /*2d190*/  NOP ;  /* 0x0000000000007918 */ /* 0x000fc80000000000 */
[----:B------:R0:W-:Y:S04]  /*2d1a0*/  STL.64 [R1+0x610], R8 ;  /* 0x0006100801007387 */ /* 0x0001e80000100a00 */
[----:B------:R1:W-:Y:S01]  /*2d1b0*/  STL.64 [R1+0x618], R10 ;  /* 0x0006180a01007387 */ /* 0x0003e20000100a00 */
[----:B0-----:R-:W-:-:S03]  /*2d1c0*/  IMAD.MOV.U32 R8, RZ, RZ, R28 ;  /* 0x000000ffff087224 */ /* 0x001fc600078e001c */
[----:B-1----:R-:W3:Y:S01]  /*2d1d0*/  LDL.LU.64 R10, [R1+0x3608] ;  /* 0x00360800010a7983 */ /* 0x002ee20000300a00 */
[----:B------:R-:W-:-:S03]  /*2d1e0*/  IMAD.MOV.U32 R9, RZ, RZ, R29 ;  /* 0x000000ffff097224 */ /* 0x000fc600078e001d */
[----:B------:R-:W2:Y:S02]  /*2d1f0*/  LDL.LU.64 R28, [R1+0x3600] ;  /* 0x00360000011c7983 */ /* 0x000ea40000300a00 */
[----:B--2---:R-:W-:-:S15]  /*2d200*/  HMMA.16816.F32 R24, R12, R28, R24 ;  /* 0x0000001c0c18723c */ /* 0x004fde0000001818 */
[----:B------:R-:W-:-:S04]  /*2d210*/  NOP ;  /* 0x0000000000007918 */ /* 0x000fc80000000000 */
[----:B------:R-:W-:Y:S04]  /*2d220*/  STL.64 [R1+0x600], R24 ;  /* 0x0006001801007387 */ /* 0x000fe80000100a00 */
[----:B------:R0:W-:Y:S04]  /*2d230*/  STL.64 [R1+0x608], R26 ;  /* 0x0006081a01007387 */ /* 0x0001e80000100a00 */
[----:B0-----:R-:W2:Y:S04]  /*2d240*/  LDL.LU.64 R26, [R1+0x35f8] ;  /* 0x0035f800011a7983 */ /* 0x001ea80000300a00 */
[----:B------:R-:W4:Y:S01]  /*2d250*/  LDL.LU.64 R24, [R1+0x35f0] ;  /* 0x0035f00001187983 */ /* 0x000f220000300a00 */
[----:B--2---:R-:W-:-:S15]  /*2d260*/  HMMA.16816.F32 R20, R12, R26, R20 ;  /* 0x0000001a0c14723c */ /* 0x004fde0000001814 */
[----:B------:R-:W-:-:S04]  /*2d270*/  NOP ;  /* 0x0000000000007918 */ /* 0x000fc80000000000 */
[----:B------:R-:W-:Y:S04]  /*2d280*/  STL.64 [R1+0x5f0], R20 ;  /* 0x0005f01401007387 */ /* 0x000fe80000100a00 */
[----:B------:R0:W-:Y:S04]  /*2d290*/  STL.64 [R1+0x5f8], R22 ;  /* 0x0005f81601007387 */ /* 0x0001e80000100a00 */
[----:B0-----:R-:W2:Y:S01]  /*2d2a0*/  LDL.LU.64 R22, [R1+0x35e8] ;  /* 0x0035e80001167983 */ /* 0x001ea20000300a00 */
[----:B----4-:R-:W-:Y:S03]  /*2d2b0*/  HMMA.16816.F32 R4, R12, R24, R4 ;  /* 0x000000180c04723c */ /* 0x010fe60000001804 */
[----:B------:R-:W4:-:S15]  /*2d2c0*/  LDL.LU.64 R20, [R1+0x35e0] ;  /* 0x0035e00001147983 */ /* 0x000f1e0000300a00 */
[----:B------:R-:W-:Y:S01]  /*2d2d0*/  NOP ;  /* 0x0000000000007918 */ /* 0x000fe20000000000 */
        /* <DEDUP_REMOVED lines=12> */
[----:B0-----:R-:W4:Y:S04]  /*2d3a0*/  LDL.LU.64 R18, [R1+0x35d8] ;  /* 0x0035d80001127983 */ /* 0x001f280000300a00 */
[----:B------:R-:W4:Y:S04]  /*2d3b0*/  LDL.LU.64 R16, [R1+0x35d0] ;  /* 0x0035d00001107983 */ /* 0x000f280000300a00 */
[----:B------:R-:W2:Y:S01]  /*2d3c0*/  LDL.LU R0, [R1+0x1b6c] ;  /* 0x001b6c0001007983 */ /* 0x000ea20000300800 */
[----:B----4-:R-:W-:-:S15]  /*2d3d0*/  HMMA.16816.F32 R16, R12, R20, R16 ;  /* 0x000000140c10723c */ /* 0x010fde0000001810 */
[----:B------:R-:W-:-:S04]  /*2d3e0*/  NOP ;  /* 0x0000000000007918 */ /* 0x000fc80000000000 */
[----:B------:R-:W-:Y:S04]  /*2d3f0*/  STL.64 [R1+0x5c0], R16 ;  /* 0x0005c01001007387 */ /* 0x000fe80000100a00 */
[----:B------:R0:W-:Y:S04]  /*2d400*/  STL.64 [R1+0x5c8], R18 ;  /* 0x0005c81201007387 */ /* 0x0001e80000100a00 */
[----:B0-----:R-:W3:Y:S04]  /*2d410*/  LDL.LU.64 R18, [R1+0x35c8] ;  /* 0x0035c80001127983 */ /* 0x001ee80000300a00 */
        /* <DEDUP_REMOVED lines=11> */
[----:B------:R-:W-:-:S15]  /*2d4d0*/  HMMA.16816.F32 R4, R12, R18, R4 ;  /* 0x000000120c04723c */ /* 0x000fde0000001804 */
[----:B------:R-:W-:-:S04]  /*2d4e0*/  NOP ;  /* 0x0000000000007918 */ /* 0x000fc80000000000 */
[----:B------:R-:W-:Y:S04]  /*2d4f0*/  STL.64 [R1+0x5b0], R4 ;  /* 0x0005b00401007387 */ /* 0x000fe80000100a00 */
[----:B------:R0:W-:Y:S04]  /*2d500*/  STL.64 [R1+0x5b8], R6 ;  /* 0x0005b80601007387 */ /* 0x0001e80000100a00 */
[----:B0-----:R-:W3:Y:S04]  /*2d510*/  LDL.LU.64 R6, [R1+0x35b8] ;  /* 0x0035b80001067983 */ /* 0x001ee80000300a00 */
[----:B------:R-:W3:Y:S04]  /*2d520*/  LDL.LU.64 R4, [R1+0x35b0] ;  /* 0x0035b00001047983 */ /* 0x000ee80000300a00 */
[----:B------:R-:W-:Y:S04]  /*2d530*/  STL.64 [R1+0x3500], R18 ;  /* 0x0035001201007387 */ /* 0x000fe80000100a00 */
[----:B----4-:R0:W-:Y:S01]  /*2d540*/  STL.64 [R1+0x34f8], R16 ;  /* 0x0034f81001007387 */ /* 0x0101e20000100a00 */
[C---:B--2---:R-:W-:Y:S08]  /*2d550*/  HMMA.16816.F32 R20, R12.reuse, R16, R20 ;  /* 0x000000100c14723c */ /* 0x044ff00000001814 */
[----:B0-----:R-:W-:Y:S01]  /*2d560*/  HMMA.16816.F32 R16, R12, R10, R24 ;  /* 0x0000000a0c10723c */ /* 0x001fe20000001818 */
[----:B------:R-:W-:-:S02]  /*2d570*/  IMAD.MOV.U32 R26, RZ, RZ, R8 ;  /* 0x000000ffff1a7224 */ /* 0x000fc400078e0008 */
[----:B------:R-:W-:-:S08]  /*2d580*/  IMAD.MOV.U32 R27, RZ, RZ, R9 ;  /* 0x000000ffff1b7224 */ /* 0x000fd000078e0009 */
[----:B------:R0:W-:Y:S04]  /*2d590*/  STL.64 [R1+0x5a0], R20 ;  /* 0x0005a01401007387 */ /* 0x0001e80000100a00 */
[----:B------:R1:W-:Y:S04]  /*2d5a0*/  STL.64 [R1+0x5a8], R22 ;  /* 0x0005a81601007387 */ /* 0x0003e80000100a00 */
[----:B------:R-:W2:Y:S04]  /*2d5b0*/  LDL.64 R24, [R1+0x8] ;  /* 0x0000080001187983 */ /* 0x000ea80000100a00 */
[----:B------:R-:W-:Y:S04]  /*2d5c0*/  STL.64 [R1+0x590], R16 ;  /* 0x0005901001007387 */ /* 0x000fe80000100a00 */
[----:B------:R-:W-:Y:S04]  /*2d5d0*/  STL.64 [R1+0x598], R18 ;  /* 0x0005981201007387 */ /* 0x000fe80000100a00 */
[----:B------:R-:W4:Y:S04]  /*2d5e0*/  LDL.LU R8, [R1+0x35ac] ;  /* 0x0035ac0001087983 */ /* 0x000f280000300800 */
[----:B------:R-:W4:Y:S04]  /*2d5f0*/  LDL.LU R9, [R1+0x35a8] ;  /* 0x0035a80001097983 */ /* 0x000f280000300800 */
[----:B0-----:R-:W2:Y:S04]  /*2d600*/  LDL.LU.64 R20, [R1+0x560] ;  /* 0x0005600001147983 */ /* 0x001ea80000300a00 */
[----:B-1----:R-:W2:Y:S04]  /*2d610*/  LDL.LU.64 R22, [R1+0x568] ;  /* 0x0005680001167983 */ /* 0x002ea80000300a00 */
[----:B--2---:R-:W-:Y:S04]  /*2d620*/  STL.64 [R1+0x3598], R22 ;  /* 0x0035981601007387 */ /* 0x004fe80000100a00 */
[----:B------:R0:W-:Y:S04]  /*2d630*/  STL.64 [R1+0x3590], R20 ;  /* 0x0035901401007387 */ /* 0x0001e80000100a00 */
[----:B0-----:R-:W3:Y:S04]  /*2d640*/  LDL.LU.64 R20, [R1+0x570] ;  /* 0x0005700001147983 */ /* 0x001ee80000300a00 */
[----:B------:R-:W3:Y:S04]  /*2d650*/  LDL.LU.64 R22, [R1+0x578] ;  /* 0x0005780001167983 */ /* 0x000ee80000300a00 */
[----:B------:R-:W2:Y:S04]  /*2d660*/  LDL.LU.64 R16, [R1+0x2a0] ;  /* 0x0002a00001107983 */ /* 0x000ea80000300a00 */
[----:B------:R-:W2:Y:S04]  /*2d670*/  LDL.LU.64 R18, [R1+0x2a8] ;  /* 0x0002a80001127983 */ /* 0x000ea80000300a00 */
[----:B------:R-:W-:Y:S04]  /*2d680*/  STL.64 [R1+0x3550], R26 ;  /* 0x0035501a01007387 */ /* 0x000fe80000100a00 */
[----:B------:R0:W-:Y:S04]  /*2d690*/  STL.64 [R1+0x3548], R24 ;  /* 0x0035481801007387 */ /* 0x0001e80000100a00 */
[----:B0-----:R-:W4:Y:S04]  /*2d6a0*/  LDL.LU.64 R24, [R1+0x580] ;  /* 0x0005800001187983 */ /* 0x001f280000300a00 */
[----:B------:R-:W4:Y:S01]  /*2d6b0*/  LDL.LU.64 R26, [R1+0x588] ;  /* 0x00058800011a7983 */ /* 0x000f220000300a00 */
[C---:B---3--:R-:W-:Y:S08]  /*2d6c0*/  HMMA.16816.F32 R20, R12.reuse, R6, R20 ;  /* 0x000000060c14723c */ /* 0x048ff00000001814 */
[----:B----4-:R-:W-:-:S15]  /*2d6d0*/  HMMA.16816.F32 R24, R12, R8, R24 ;  /* 0x000000080c18723c */ /* 0x010fde0000001818 */
[----:B------:R-:W-:-:S04]  /*2d6e0*/  NOP ;  /* 0x0000000000007918 */ /* 0x000fc80000000000 */
[----:B------:R-:W-:Y:S04]  /*2d6f0*/  STL.64 [R1+0x580], R24 ;  /* 0x0005801801007387 */ /* 0x000fe80000100a00 */
[----:B------:R0:W-:Y:S02]  /*2d700*/  STL.64 [R1+0x588], R26 ;  /* 0x0005881a01007387 */ /* 0x0001e40000100a00 */
[----:B0-----:R-:W-:Y:S02]  /*2d710*/  IMAD.MOV.U32 R26, RZ, RZ, R4 ;  /* 0x000000ffff1a7224 */ /* 0x001fe400078e0004 */
[----:B------:R-:W-:Y:S01]  /*2d720*/  IMAD.MOV.U32 R27, RZ, RZ, R5 ;  /* 0x000000ffff1b7224 */ /* 0x000fe200078e0005 */
[----:B------:R-:W3:Y:S04]  /*2d730*/  LDL.LU R4, [R1+0x35a4] ;  /* 0x0035a40001047983 */ /* 0x000ee80000300800 */
[----:B------:R-:W3:Y:S04]  /*2d740*/  LDL.LU R5, [R1+0x35a0] ;  /* 0x0035a00001057983 */ /* 0x000ee80000300800 */
[----:B------:R0:W-:Y:S04]  /*2d750*/  STL.64 [R1+0x3568], R26 ;  /* 0x0035681a01007387 */ /* 0x0001e80000100a00 */
[----:B0-----:R-:W4:Y:S04]  /*2d760*/  LDL.LU R26, [R1+0x1b54] ;  /* 0x001b5400011a7983 */ /* 0x001f280000300800 */
[----:B------:R-:W2:Y:S04]  /*2d770*/  LDL.LU R27, [R1+0x1b60] ;  /* 0x001b6000011b7983 */ /* 0x000ea80000300800 */
[----:B------:R0:W-:Y:S04]  /*2d780*/  STL.64 [R1+0x34e0], R10 ;  /* 0x0034e00a01007387 */ /* 0x0001e80000100a00 */
[----:B0-----:R-:W4:Y:S04]  /*2d790*/  LDL.LU R11, [R1+0x1b58] ;  /* 0x001b5800010b7983 */ /* 0x001f280000300800 */
[----:B------:R-:W-:Y:S04]  /*2d7a0*/  STL.64 [R1+0x34d8], R8 ;  /* 0x0034d80801007387 */ /* 0x000fe80000100a00 */
[----:B------:R-:W-:Y:S04]  /*2d7b0*/  STL.64 [R1+0x570], R20 ;  /* 0x0005701401007387 */ /* 0x000fe80000100a00 */
[----:B------:R0:W-:Y:S04]  /*2d7c0*/  STL.64 [R1+0x578], R22 ;  /* 0x0005781601007387 */ /* 0x0001e80000100a00 */
[----:B0-----:R-:W3:Y:S04]  /*2d7d0*/  LDL.LU.64 R22, [R1+0x3598] ;  /* 0x0035980001167983 */ /* 0x001ee80000300a00 */
[----:B------:R-:W3:Y:S04]  /*2d7e0*/  LDL.LU.64 R20, [R1+0x3590] ;  /* 0x0035900001147983 */ /* 0x000ee80000300a00 */
[----:B------:R-:W2:Y:S04]  /*2d7f0*/  LDL R24, [R1+0x18] ;  /* 0x0000180001187983 */ /* 0x000ea80000100800 */
[----:B------:R-:W2:Y:S01]  /*2d800*/  LDL R25, [R1+0x1c] ;  /* 0x00001c0001197983 */ /* 0x000ea20000100800 */
[----:B---3--:R-:W-:-:S15]  /*2d810*/  HMMA.16816.F32 R20, R12, R4, R20 ;  /* 0x000000040c14723c */ /* 0x008fde0000001814 */
[----:B------:R-:W-:-:S04]  /*2d820*/  NOP ;  /* 0x0000000000007918 */ /* 0x000fc80000000000 */
[----:B------:R-:W-:Y:S04]  /*2d830*/  STL.64 [R1+0x560], R20 ;  /* 0x0005601401007387 */ /* 0x000fe80000100a00 */
[----:B------:R0:W-:Y:S04]  /*2d840*/  STL.64 [R1+0x568], R22 ;  /* 0x0005681601007387 */ /* 0x0001e80000100a00 */
[----:B0-----:R-:W3:Y:S04]  /*2d850*/  LDL.LU.64 R22, [R1+0x3588] ;  /* 0x0035880001167983 */ /* 0x001ee80000300a00 */
[----:B------:R-:W3:Y:S04]  /*2d860*/  LDL.LU.64 R20, [R1+0x3580] ;  /* 0x0035800001147983 */ /* 0x000ee80000300a00 */
[----:B------:R-:W-:Y:S04]  /*2d870*/  STL.64 [R1+0x34c0], R6 ;  /* 0x0034c00601007387 */ /* 0x000fe80000100a00 */
[----:B------:R2:W-:Y:S02]  /*2d880*/  STL.64 [R1+0x34b8], R4 ;  /* 0x0034b80401007387 */ /* 0x0005e40000100a00 */
[----:B--2---:R-:W-:Y:S01]  /*2d890*/  HMMA.16816.F32 R4, R12, R2, R16 ;  /* 0x000000020c04723c */ /* 0x004fe20000001810 */
[----:B----4-:R-:W-:-:S02]  /*2d8a0*/  IMAD R8, R26, 0x100, R11 ;  /* 0x000001001a087824 */ /* 0x010fc400078e020b */
[----:B---3--:R-:W-:Y:S02]  /*2d8b0*/  IMAD R27, R20, 0x100, R27 ;  /* 0x00000100141b7824 */ /* 0x008fe400078e021b */
[----:B------:R-:W-:Y:S02]  /*2d8c0*/  IMAD R26, R22, 0x100, R21 ;  /* 0x00000100161a7824 */ /* 0x000fe400078e0215 */
[----:B------:R-:W2:-:S12]  /*2d8d0*/  LDL.LU.64 R20, [R1+0x520] ;  /* 0x0005200001147983 */ /* 0x000e980000300a00 */
[----:B------:R-:W-:Y:S01]  /*2d8e0*/  STL.64 [R1+0x2a0], R4 ;  /* 0x0002a00401007387 */ /* 0x000fe20000100a00 */
[----:B------:R-:W-:-:S03]  /*2d8f0*/  IMAD R0, R0, 0x100, R23 ;  /* 0x0000010000007824 */ /* 0x000fc600078e0217 */
[----:B------:R-:W-:Y:S04]  /*2d900*/  STL.64 [R1+0x2a8], R6 ;  /* 0x0002a80601007387 */ /* 0x000fe80000100a00 */
        /* <DEDUP_REMOVED lines=9> */
[----:B------:R-:W-:Y:S01]  /*2d9a0*/  IMAD.MOV.U32 R15, RZ, RZ, R8 ;  /* 0x000000ffff0f7224 */ /* 0x000fe200078e0008 */
[----:B------:R-:W-:-:S02]  /*2d9b0*/  F2FP.F16.E4M3.UNPACK_B R13, R27 ;  /* 0x0000001bff0d723e */ /* 0x000fc400020006ff */
        /* <DEDUP_REMOVED lines=15> */
[----:B--2---:R-:W-:Y:S03]  /*2dab0*/  HMMA.16816.F32 R24, R12, R24, R20 ;  /* 0x000000180c18723c */ /* 0x004fe60000001814 */
[----:B------:R-:W2:Y:S04]  /*2dac0*/  LDL.LU.64 R22, [R1+0x3578] ;  /* 0x0035780001167983 */ /* 0x000ea80000300a00 */
[----:B------:R-:W2:-:S12]  /*2dad0*/  LDL.LU.64 R20, [R1+0x3570] ;  /* 0x0035700001147983 */ /* 0x000e980000300a00 */
[----:B------:R-:W-:Y:S04]  /*2dae0*/  STL.64 [R1+0x550], R24 ;  /* 0x0005501801007387 */ /* 0x000fe80000100a00 */
[----:B------:R0:W-:Y:S04]  /*2daf0*/  STL.64 [R1+0x558], R26 ;  /* 0x0005581a01007387 */ /* 0x0001e80000100a00 */
[----:B0-----:R-:W2:Y:S02]  /*2db00*/  LDL.LU.64 R26, [R1+0x3568] ;  /* 0x00356800011a7983 */ /* 0x001ea40000300a00 */
[----:B--2---:R-:W-:Y:S02]  /*2db10*/  HMMA.16816.F32 R24, R12, R26, R20 ;  /* 0x0000001a0c18723c */ /* 0x004fe40000001814 */
[----:B------:R-:W2:Y:S04]  /*2db20*/  LDL.LU.64 R22, [R1+0x3560] ;  /* 0x0035600001167983 */ /* 0x000ea80000300a00 */
[----:B------:R-:W2:-:S13]  /*2db30*/  LDL.LU.64 R20, [R1+0x3558] ;  /* 0x0035580001147983 */ /* 0x000e9a0000300a00 */
        /* <DEDUP_REMOVED lines=11> */
[----:B------:R-:W-:Y:S01]  /*2dbf0*/  IMAD.MOV.U32 R3, RZ, RZ, R25 ;  /* 0x000000ffff037224 */ /* 0x000fe200078e0019 */
[----:B------:R-:W3:Y:S01]  /*2dc00*/  LDL.LU R0, [R1+0x1b84] ;  /* 0x001b840001007983 */ /* 0x000ee20000300800 */
[----:B--2---:R-:W-:Y:S03]  /*2dc10*/  HMMA.16816.F32 R24, R12, R26, R20 ;  /* 0x0000001a0c18723c */ /* 0x004fe60000001814 */
[----:B------:R-:W2:Y:S04]  /*2dc20*/  LDL.LU.64 R22, [R1+0x3530] ;  /* 0x0035300001167983 */ /* 0x000ea80000300a00 */
[----:B------:R-:W2:-:S12]  /*2dc30*/  LDL.LU.64 R20, [R1+0x3528] ;  /* 0x0035280001147983 */ /* 0x000e980000300a00 */
[----:B------:R-:W-:Y:S04]  /*2dc40*/  STL.64 [R1+0x520], R24 ;  /* 0x0005201801007387 */ /* 0x000fe80000100a00 */
[----:B------:R0:W-:Y:S04]  /*2dc50*/  STL.64 [R1+0x528], R26 ;  /* 0x0005281a01007387 */ /* 0x0001e80000100a00 */
[----:B0-----:R-:W4:Y:S01]  /*2dc60*/  LDL.LU.64 R26, [R1+0x3520] ;  /* 0x00352000011a7983 */ /* 0x001f220000300a00 */
[C---:B---3--:R-:W-:Y:S03]  /*2dc70*/  HMMA.16816.F32 R16, R12.reuse, R28, R16 ;  /* 0x0000001c0c10723c */ /* 0x048fe60000001810 */
[----:B------:R-:W3:Y:S04]  /*2dc80*/  LDL.LU.64 R24, [R1+0x3518] ;  /* 0x0035180001187983 */ /* 0x000ee80000300a00 */
[----:B------:R0:W-:Y:S04]  /*2dc90*/  STL [R1+0x3498], R29 ;  /* 0x0034981d01007387 */ /* 0x0001e80000100800 */
[----:B0-----:R-:W2:Y:S08]  /*2dca0*/  LDL.LU R29, [R1+0x1b74] ;  /* 0x001b7400011d7983 */ /* 0x001eb00000300800 */
        /* <DEDUP_REMOVED lines=29> */
[----:B------:R0:W-:Y:S04]  /*2de80*/  STL.64 [R1+0x3440], R26 ;  /* 0x0034401a01007387 */ /* 0x0001e80000100a00 */
[----:B0-----:R-:W3:Y:S04]  /*2de90*/  LDL.LU R26, [R1+0x1b7c] ;  /* 0x001b7c00011a7983 */ /* 0x001ee80000300800 */
[----:B------:R-:W4:Y:S04]  /*2dea0*/  LDL.LU R27, [R1+0x1b88] ;  /* 0x001b8800011b7983 */ /* 0x000f280000300800 */
[----:B------:R0:W-:Y:S04]  /*2deb0*/  STL.64 [R1+0x3438], R24 ;  /* 0x0034381801007387 */ /* 0x0001e80000100a00 */
[----:B0-----:R-:W2:Y:S04]  /*2dec0*/  LDL.LU R24, [R1+0x1b78] ;  /* 0x001b780001187983 */ /* 0x001ea80000300800 */
[----:B------:R-:W3:Y:S04]  /*2ded0*/  LDL.LU R25, [R1+0x1b80] ;  /* 0x001b800001197983 */ /* 0x000ee80000300800 */
        /* <DEDUP_REMOVED lines=43> */
[----:B------:R3:W-:Y:S01]  /*2e190*/  STL.64 [R1+0x3428], R8 ;  /* 0x0034280801007387 */ /* 0x0007e20000100a00 */
[C---:B--2---:R-:W-:Y:S08]  /*2e1a0*/  HMMA.16816.F32 R16, R12.reuse, R6, R16 ;  /* 0x000000060c10723c */ /* 0x044ff00000001810 */
[----:B---3--:R-:W-:Y:S01]  /*2e1b0*/  HMMA.16816.F32 R8, R12, R4, R20 ;  /* 0x000000040c08723c */ /* 0x008fe20000001814 */
[----:B------:R-:W-:Y:S10]  /*2e1c0*/  STL.64 [R1+0x33f0], R6 ;  /* 0x0033f00601007387 */ /* 0x000ff40000100a00 */
[----:B------:R-:W-:Y:S04]  /*2e1d0*/  STL.64 [R1+0x480], R16 ;  /* 0x0004801001007387 */ /* 0x000fe80000100a00 */
[----:B------:R0:W-:Y:S04]  /*2e1e0*/  STL.64 [R1+0x488], R18 ;  /* 0x0004881201007387 */ /* 0x0001e80000100a00 */
[----:B------:R-:W-:Y:S04]  /*2e1f0*/  STL.64 [R1+0x33e8], R4 ;  /* 0x0033e80401007387 */ /* 0x000fe80000100a00 */
[----:B------:R-:W-:Y:S04]  /*2e200*/  STL.64 [R1+0x470], R8 ;  /* 0x0004700801007387 */ /* 0x000fe80000100a00 */
[----:B------:R-:W-:Y:S04]  /*2e210*/  STL.64 [R1+0x478], R10 ;  /* 0x0004780a01007387 */ /* 0x000fe80000100a00 */
[----:B0-----:R-:W2:Y:S04]  /*2e220*/  LDL R18, [R1+0x10] ;  /* 0x0000100001127983 */ /* 0x001ea80000100800 */
[----:B------:R-:W2:Y:S04]  /*2e230*/  LDL R19, [R1+0x14] ;  /* 0x0000140001137983 */ /* 0x000ea80000100800 */
[----:B--2---:R0:W-:Y:S04]  /*2e240*/  STL.64 [R1+0x3480], R18 ;  /* 0x0034801201007387 */ /* 0x0041e80000100a00 */
[----:B------:R-:W2:Y:S04]  /*2e250*/  LDL R16, [R1+0x18] ;  /* 0x0000180001107983 */ /* 0x000ea80000100800 */
[----:B------:R-:W2:Y:S01]  /*2e260*/  LDL R17, [R1+0x1c] ;  /* 0x00001c0001117983 */ /* 0x000ea20000100800 */
[----:B------:R-:W-:-:S02]  /*2e270*/  IMAD R29, R29, 0x100, R24 ;  /* 0x000001001d1d7824 */ /* 0x000fc400078e0218 */
[----:B0-----:R-:W-:Y:S02]  /*2e280*/  IMAD R19, R26, 0x100, R25 ;  /* 0x000001001a137824 */ /* 0x001fe400078e0219 */
[----:B----4-:R-:W-:Y:S02]  /*2e290*/  IMAD R18, R0, 0x100, R27 ;  /* 0x0000010000127824 */ /* 0x010fe400078e021b */
[----:B------:R-:W3:Y:S04]  /*2e2a0*/  LDL.LU R0, [R1+0x1b8c] ;  /* 0x001b8c0001007983 */ /* 0x000ee80000300800 */
[----:B------:R-:W-:Y:S04]  /*2e2b0*/  STL.64 [R1+0x34a8], R18 ;  /* 0x0034a81201007387 */ /* 0x000fe80000100a00 */
[----:B--2---:R0:W-:Y:S04]  /*2e2c0*/  STL.64 [R1+0x34a0], R16 ;  /* 0x0034a01001007387 */ /* 0x0041e80000100a00 */
[----:B0-----:R-:W2:Y:S04]  /*2e2d0*/  LDL.LU.64 R16, [R1+0x290] ;  /* 0x0002900001107983 */ /* 0x001ea80000300a00 */
[----:B------:R-:W2:Y:S04]  /*2e2e0*/  LDL.LU.64 R18, [R1+0x298] ;  /* 0x0002980001127983 */ /* 0x000ea80000300a00 */
[----:B------:R-:W4:Y:S04]  /*2e2f0*/  LDL.LU.64 R24, [R1+0x420] ;  /* 0x0004200001187983 */ /* 0x000f280000300a00 */
[----:B------:R-:W2:Y:S04]  /*2e300*/  LDL.LU.64 R26, [R1+0x428] ;  /* 0x00042800011a7983 */ /* 0x000ea80000300a00 */
[----:B--2---:R0:W-:Y:S04]  /*2e310*/  STL.64 [R1+0x3450], R26 ;  /* 0x0034501a01007387 */ /* 0x0041e80000100a00 */
[----:B0-----:R-:W2:Y:S04]  /*2e320*/  LDL R26, [R1] ;  /* 0x00000000011a7983 */ /* 0x001ea80000100800 */
[----:B------:R-:W2:Y:S04]  /*2e330*/  LDL R27, [R1+0x4] ;  /* 0x00000400011b7983 */ /* 0x000ea80000100800 */
[----:B----4-:R0:W-:Y:S02]  /*2e340*/  STL.64 [R1+0x3448], R24 ;  /* 0x0034481801007387 */ /* 0x0101e40000100a00 */
[----:B0-----:R-:W-:-:S02]  /*2e350*/  IMAD.MOV.U32 R24, RZ, RZ, R2 ;  /* 0x000000ffff187224 */ /* 0x001fc400078e0002 */
[----:B------:R-:W-:Y:S01]  /*2e360*/  IMAD.MOV.U32 R25, RZ, RZ, R3 ;  /* 0x000000ffff197224 */ /* 0x000fe200078e0003 */
[----:B------:R-:W4:Y:S04]  /*2e370*/  LDL.LU R2, [R1+0x34b4] ;  /* 0x0034b40001027983 */ /* 0x000f280000300800 */
[----:B------:R-:W4:Y:S04]  /*2e380*/  LDL.LU R3, [R1+0x34b0] ;  /* 0x0034b00001037983 */ /* 0x000f280000300800 */
[----:B------:R-:W2:Y:S04]  /*2e390*/  LDL.LU.64 R4, [R1+0x450] ;  /* 0x0004500001047983 */ /* 0x000ea80000300a00 */
[----:B------:R-:W2:Y:S04]  /*2e3a0*/  LDL.LU.64 R6, [R1+0x458] ;  /* 0x0004580001067983 */ /* 0x000ea80000300a00 */
[----:B--2---:R-:W-:Y:S04]  /*2e3b0*/  STL.64 [R1+0x3490], R6 ;  /* 0x0034900601007387 */ /* 0x004fe80000100a00 */
[----:B------:R0:W-:Y:S04]  /*2e3c0*/  STL.64 [R1+0x3488], R4 ;  /* 0x0034880401007387 */ /* 0x0001e80000100a00 */
[----:B0-----:R-:W2:Y:S04]  /*2e3d0*/  LDL.LU.64 R4, [R1+0x460] ;  /* 0x0004600001047983 */ /* 0x001ea80000300a00 */
[----:B------:R-:W2:Y:S04]  /*2e3e0*/  LDL.LU.64 R6, [R1+0x468] ;  /* 0x0004680001067983 */ /* 0x000ea80000300a00 */
[----:B------:R0:W-:Y:S04]  /*2e3f0*/  STL.64 [R1+0x3468], R26 ;  /* 0x0034681a01007387 */ /* 0x0001e80000100a00 */
[----:B0-----:R-:W3:Y:S04]  /*2e400*/  LDL.LU R27, [R1+0x1b90] ;  /* 0x001b9000011b7983 */ /* 0x001ee80000300800 */
[----:B------:R-:W2:Y:S04]  /*2e410*/  LDL.LU.64 R8, [R1+0x410] ;  /* 0x0004100001087983 */ /* 0x000ea80000300a00 */
[----:B------:R-:W2:Y:S04]  /*2e420*/  LDL.LU.64 R10, [R1+0x418] ;  /* 0x00041800010a7983 */ /* 0x000ea80000300a00 */
[----:B--2---:R-:W-:Y:S04]  /*2e430*/  STL.64 [R1+0x3460], R10 ;  /* 0x0034600a01007387 */ /* 0x004fe80000100a00 */
[----:B------:R0:W-:Y:S04]  /*2e440*/  STL.64 [R1+0x3458], R8 ;  /* 0x0034580801007387 */ /* 0x0001e80000100a00 */
[----:B0-----:R-:W2:Y:S04]  /*2e450*/  LDL.LU.64 R8, [R1+0x430] ;  /* 0x0004300001087983 */ /* 0x001ea80000300a00 */
[----:B------:R-:W2:Y:S01]  /*2e460*/  LDL.LU.64 R10, [R1+0x438] ;  /* 0x00043800010a7983 */ /* 0x000ea20000300a00 */
[----:B----4-:R-:W-:Y:S03]  /*2e470*/  HMMA.16816.F32 R12, R12, R2, R16 ;  /* 0x000000020c0c723c */ /* 0x010fe60000001810 */
[----:B--2---:R-:W-:Y:S04]  /*2e480*/  STL.64 [R1+0x3478], R10 ;  /* 0x0034780a01007387 */ /* 0x004fe80000100a00 */
[----:B------:R0:W-:Y:S04]  /*2e490*/  STL.64 [R1+0x3470], R8 ;  /* 0x0034700801007387 */ /* 0x0001e80000100a00 */
[----:B0-----:R-:W2:Y:S04]  /*2e4a0*/  LDL.LU.64 R8, [R1+0x440] ;  /* 0x0004400001087983 */ /* 0x001ea80000300a00 */
[----:B------:R-:W2:Y:S04]  /*2e4b0*/  LDL.LU.64 R10, [R1+0x448] ;  /* 0x00044800010a7983 */ /* 0x000ea80000300a00 */
[----:B------:R-:W4:Y:S04]  /*2e4c0*/  LDL.LU.64 R20, [R1+0x400] ;  /* 0x0004000001147983 */ /* 0x000f280000300a00 */
[----:B------:R-:W4:Y:S04]  /*2e4d0*/  LDL.LU.64 R22, [R1+0x408] ;  /* 0x0004080001167983 */ /* 0x000f280000300a00 */
[----:B------:R-:W2:Y:S04]  /*2e4e0*/  LDL.LU.64 R18, [R1+0x34a8] ;  /* 0x0034a80001127983 */ /* 0x000ea80000300a00 */
[----:B------:R-:W4:Y:S01]  /*2e4f0*/  LDL.LU.64 R16, [R1+0x34a0] ;  /* 0x0034a00001107983 */ /* 0x000f220000300a00 */
[----:B---3--:R-:W-:-:S03]  /*2e500*/  IMAD R0, R0, 0x100, R27 ;  /* 0x0000010000007824 */ /* 0x008fc600078e021b */
[----:B------:R0:W-:Y:S04]  /*2e510*/  STL.64 [R1+0x290], R12 ;  /* 0x0002900c01007387 */ /* 0x0001e80000100a00 */
[----:B------:R1:W-:Y:S01]  /*2e520*/  STL.64 [R1+0x298], R14 ;  /* 0x0002980e01007387 */ /* 0x0003e20000100a00 */
[----:B0-----:R-:W-:Y:S02]  /*2e530*/  F2FP.F16.E4M3.UNPACK_B R12, R29 ;  /* 0x0000001dff0c723e */ /* 0x001fe400020006ff */
[----:B-1----:R-:W-:Y:S01]  /*2e540*/  F2FP.F16.E4M3.UNPACK_B R15, R0 ;  /* 0x00000000ff0f723e */ /* 0x002fe200020006ff */
[----:B------:R-:W3:Y:S01]  /*2e550*/  LDL.LU R29, [R1+0x3498] ;  /* 0x00349800011d7983 */ /* 0x000ee20000300800 */
[----:B--2---:R-:W-:Y:S02]  /*2e560*/  F2FP.F16.E4M3.UNPACK_B R13, R19 ;  /* 0x00000013ff0d723e */ /* 0x004fe400020006ff */
[----:B------:R-:W-:-:S07]  /*2e570*/  F2FP.F16.E4M3.UNPACK_B R14, R18 ;  /* 0x00000012ff0e723e */ /* 0x000fce00020006ff */
[----:B----4-:R-:W-:Y:S01]  /*2e580*/  HMMA.16816.F32 R16, R12, R16, R4 ;  /* 0x000000100c10723c */ /* 0x010fe20000001804 */
[----:B------:R-:W2:Y:S04]  /*2e590*/  LDL.LU.64 R6, [R1+0x3490] ;  /* 0x0034900001067983 */ /* 0x000ea80000300a00 */
[----:B------:R-:W2:-:S14]  /*2e5a0*/  LDL.LU.64 R4, [R1+0x3488] ;  /* 0x0034880001047983 */ /* 0x000e9c0000300a00 */
[----:B------:R-:W-:Y:S04]  /*2e5b0*/  STL.64 [R1+0x460], R16 ;  /* 0x0004601001007387 */ /* 0x000fe80000100a00 */
[----:B------:R0:W-:Y:S04]  /*2e5c0*/  STL.64 [R1+0x468], R18 ;  /* 0x0004681201007387 */ /* 0x0001e80000100a00 */
[----:B0-----:R-:W2:Y:S01]  /*2e5d0*/  LDL.LU.64 R18, [R1+0x3480] ;  /* 0x0034800001127983 */ /* 0x001ea20000300a00 */
[C---:B------:R-:W-:Y:S03]  /*2e5e0*/  HMMA.16816.F32 R24, R12.reuse, R24, R8 ;  /* 0x000000180c18723c */ /* 0x040fe60000001808 */
[----:B------:R-:W4:Y:S05]  /*2e5f0*/  LDL.LU.64 R16, [R1+0x3f0] ;  /* 0x0003f00001107983 */ /* 0x000f2a0000300a00 */
[----:B--2---:R-:W-:Y:S01]  /*2e600*/  HMMA.16816.F32 R4, R12, R18, R4 ;  /* 0x000000120c04723c */ /* 0x004fe20000001804 */
[----:B------:R-:W4:-:S15]  /*2e610*/  LDL.LU.64 R18, [R1+0x3f8] ;  /* 0x0003f80001127983 */ /* 0x000f1e0000300a00 */
[----:B------:R-:W-:-:S03]  /*2e620*/  NOP ;  /* 0x0000000000007918 */ /* 0x000fc60000000000 */
[----:B------:R0:W-:Y:S04]  /*2e630*/  STL.64 [R1+0x450], R4 ;  /* 0x0004500401007387 */ /* 0x0001e80000100a00 */
[----:B------:R1:W-:Y:S04]  /*2e640*/  STL.64 [R1+0x458], R6 ;  /* 0x0004580601007387 */ /* 0x0003e80000100a00 */
[----:B0-----:R-:W2:Y:S04]  /*2e650*/  LDL.LU.64 R4, [R1+0x3e0] ;  /* 0x0003e00001047983 */ /* 0x001ea80000300a00 */
[----:B-1----:R-:W2:Y:S04]  /*2e660*/  LDL.LU.64 R6, [R1+0x3e8] ;  /* 0x0003e80001067983 */ /* 0x002ea80000300a00 */
        /* <DEDUP_REMOVED lines=17> */
[----:B------:R-:W3:Y:S01]  /*2e780*/  LDL.LU.64 R24, [R1+0x3438] ;  /* 0x0034380001187983 */ /* 0x000ee20000300a00 */
        /* <DEDUP_REMOVED lines=14> */
[----:B0-----:R-:W3:Y:S04]  /*2e870*/  LDL.LU R24, [R1+0x1ba8] ;  /* 0x001ba80001187983 */ /* 0x001ee80000300800 */
[----:B------:R-:W3:Y:S01]  /*2e880*/  LDL.LU R25, [R1+0x1ba4] ;  /* 0x001ba40001197983 */ /* 0x000ee20000300800 */
        /* <DEDUP_REMOVED lines=8> */
[----:B0-----:R-:W3:Y:S04]  /*2e910*/  LDL.LU.64 R18, [R1+0x3410] ;  /* 0x0034100001127983 */ /* 0x001ee80000300a00 */
[----:B------:R-:W2:Y:S04]  /*2e920*/  LDL.LU.64 R16, [R1+0x3408] ;  /* 0x0034080001107983 */ /* 0x000ea80000300a00 */
[----:B------:R0:W-:Y:S04]  /*2e930*/  STL.64 [R1+0x3e0], R4 ;  /* 0x0003e00401007387 */ /* 0x0001e80000100a00 */
[----:B------:R1:W-:Y:S04]  /*2e940*/  STL.64 [R1+0x3e8], R6 ;  /* 0x0003e80601007387 */ /* 0x0003e80000100a00 */
[----:B0-----:R-:W4:Y:S04]  /*2e950*/  LDL.LU.64 R4, [R1+0x3a0] ;  /* 0x0003a00001047983 */ /* 0x001f280000300a00 */
[----:B-1----:R-:W2:Y:S04]  /*2e960*/  LDL.LU.64 R6, [R1+0x3a8] ;  /* 0x0003a80001067983 */ /* 0x002ea80000300a00 */
[----:B--2---:R-:W-:Y:S04]  /*2e970*/  STL.64 [R1+0x3400], R6 ;  /* 0x0034000601007387 */ /* 0x004fe80000100a00 */
[----:B----4-:R0:W-:Y:S04]  /*2e980*/  STL.64 [R1+0x33f8], R4 ;  /* 0x0033f80401007387 */ /* 0x0101e80000100a00 */
[----:B0-----:R-:W2:Y:S04]  /*2e990*/  LDL.LU.64 R4, [R1+0x3b0] ;  /* 0x0003b00001047983 */ /* 0x001ea80000300a00 */
[----:B------:R-:W2:Y:S04]  /*2e9a0*/  LDL.LU.64 R6, [R1+0x3b8] ;  /* 0x0003b80001067983 */ /* 0x000ea80000300a00 */
[----:B------:R-:W-:Y:S04]  /*2e9b0*/  STL.64 [R1+0x3350], R22 ;  /* 0x0033501601007387 */ /* 0x000fe80000100a00 */
[----:B------:R0:W-:Y:S04]  /*2e9c0*/  STL.64 [R1+0x3348], R20 ;  /* 0x0033481401007387 */ /* 0x0001e80000100a00 */
[----:B0-----:R-:W3:Y:S04]  /*2e9d0*/  LDL.LU.64 R20, [R1+0x3d0] ;  /* 0x0003d00001147983 */ /* 0x001ee80000300a00 */
[----:B------:R-:W3:Y:S02]  /*2e9e0*/  LDL.LU.64 R22, [R1+0x3d8] ;  /* 0x0003d80001167983 */ /* 0x000ee40000300a00 */
[C---:B---3--:R-:W-:Y:S08]  /*2e9f0*/  HMMA.16816.F32 R20, R12.reuse, R18, R20 ;  /* 0x000000120c14723c */ /* 0x048ff00000001814 */
[C---:B--2---:R-:W-:Y:S11]  /*2ea00*/  HMMA.16816.F32 R4, R12.reuse, R10, R4 ;  /* 0x0000000a0c04723c */ /* 0x044ff60000001804 */
[----:B------:R-:W-:Y:S04]  /*2ea10*/  STL.64 [R1+0x3d0], R20 ;  /* 0x0003d01401007387 */ /* 0x000fe80000100a00 */
[----:B------:R0:W-:Y:S02]  /*2ea20*/  STL.64 [R1+0x3d8], R22 ;  /* 0x0003d81601007387 */ /* 0x0001e40000100a00 */
[----:B0-----:R-:W-:Y:S02]  /*2ea30*/  HMMA.16816.F32 R20, R12, R16, R24 ;  /* 0x000000100c14723c */ /* 0x001fe40000001818 */
[----:B------:R-:W2:Y:S04]  /*2ea40*/  LDL.LU.64 R24, [R1+0x390] ;  /* 0x0003900001187983 */ /* 0x000ea80000300a00 */
[----:B------:R-:W2:Y:S01]  /*2ea50*/  LDL.LU.64 R26, [R1+0x398] ;  /* 0x00039800011a7983 */ /* 0x000ea20000300a00 */
[----:B------:R-:W-:-:S12]  /*2ea60*/  IMAD.MOV.U32 R0, RZ, RZ, R7 ;  /* 0x000000ffff007224 */ /* 0x000fd800078e0007 */
        /* <DEDUP_REMOVED lines=11> */
[----:B------:R0:W-:Y:S04]  /*2eb20*/  STL [R1+0x3b8], R6 ;  /* 0x0003b80601007387 */ /* 0x0001e80000100800 */
[----:B0-----:R-:W2:Y:S04]  /*2eb30*/  LDL.LU.64 R6, [R1+0x3400] ;  /* 0x0034000001067983 */ /* 0x001ea80000300a00 */
[----:B------:R-:W2:Y:S04]  /*2eb40*/  LDL.LU.64 R4, [R1+0x33f8] ;  /* 0x0033f80001047983 */ /* 0x000ea80000300a00 */
[----:B------:R-:W-:Y:S01]  /*2eb50*/  STL [R1+0x2580], R0 ;  /* 0x0025800001007387 */ /* 0x000fe20000100800 */
        /* <DEDUP_REMOVED lines=15> */
[----:B------:R-:W4:Y:S01]  /*2ec50*/  LDL.LU.64 R24, [R1+0x33d8] ;  /* 0x0033d80001187983 */ /* 0x000f220000300a00 */
[C---:B---3--:R-:W-:Y:S08]  /*2ec60*/  HMMA.16816.F32 R8, R12.reuse, R4, R8 ;  /* 0x000000040c08723c */ /* 0x048ff00000001808 */
[----:B------:R-:W-:Y:S01]  /*2ec70*/  HMMA.16816.F32 R12, R12, R2, R20 ;  /* 0x000000020c0c723c */ /* 0x000fe20000001814 */
[----:B------:R-:W-:Y:S04]  /*2ec80*/  STL.64 [R1+0x3320], R6 ;  /* 0x0033200601007387 */ /* 0x000fe80000100a00 */
[----:B------:R-:W-:Y:S06]  /*2ec90*/  STL.64 [R1+0x3318], R4 ;  /* 0x0033180401007387 */ /* 0x000fec0000100a00 */
[----:B------:R-:W-:Y:S04]  /*2eca0*/  STL.64 [R1+0x380], R8 ;  /* 0x0003800801007387 */ /* 0x000fe80000100a00 */
[----:B------:R-:W-:Y:S04]  /*2ecb0*/  STL.64 [R1+0x388], R10 ;  /* 0x0003880a01007387 */ /* 0x000fe80000100a00 */
[----:B------:R0:W-:Y:S04]  /*2ecc0*/  STL [R1+0x32dc], R2 ;  /* 0x0032dc0201007387 */ /* 0x0001e80000100800 */
[----:B------:R1:W-:Y:S04]  /*2ecd0*/  STL [R1+0x32d8], R3 ;  /* 0x0032d80301007387 */ /* 0x0003e80000100800 */
[----:B------:R-:W-:Y:S04]  /*2ece0*/  STL.64 [R1+0x280], R12 ;  /* 0x0002800c01007387 */ /* 0x000fe80000100a00 */
[----:B------:R-:W-:Y:S04]  /*2ecf0*/  STL.64 [R1+0x288], R14 ;  /* 0x0002880e01007387 */ /* 0x000fe80000100a00 */
[----:B0-----:R-:W3:Y:S04]  /*2ed00*/  LDL.LU R2, [R1] ;  /* 0x0000000001027983 */ /* 0x001ee80000300800 */
[----:B-1----:R-:W3:Y:S01]  /*2ed10*/  LDL.LU R3, [R1+0x4] ;  /* 0x0000040001037983 */ /* 0x002ee20000300800 */
[----:B--2---:R-:W-:-:S02]  /*2ed20*/  IMAD R0, R27, 0x100, R26 ;  /* 0x000001001b007824 */ /* 0x004fc400078e021a */
[----:B----4-:R-:W-:Y:S02]  /*2ed30*/  IMAD R4, R25, 0x100, R24 ;  /* 0x0000010019047824 */ /* 0x010fe400078e0218 */
[----:B------:R-:W2:Y:S04]  /*2ed40*/  LDL.LU.64 R24, [R1+0x1f0] ;  /* 0x0001f00001187983 */ /* 0x000ea80000300a00 */
[----:B------:R-:W4:Y:S04]  /*2ed50*/  LDL.LU.64 R26, [R1+0x1f8] ;  /* 0x0001f800011a7983 */ /* 0x000f280000300a00 */
[----:B----4-:R-:W-:Y:S04]  /*2ed60*/  STL.64 [R1+0x3380], R26 ;  /* 0x0033801a01007387 */ /* 0x010fe80000100a00 */
[----:B--2---:R0:W-:Y:S04]  /*2ed70*/  STL.64 [R1+0x3378], R24 ;  /* 0x0033781801007387 */ /* 0x0041e80000100a00 */
[----:B0-----:R-:W2:Y:S04]  /*2ed80*/  LDL.LU.64 R24, [R1+0x210] ;  /* 0x0002100001187983 */ /* 0x001ea80000300a00 */
[----:B------:R-:W4:Y:S04]  /*2ed90*/  LDL.LU.64 R26, [R1+0x218] ;  /* 0x00021800011a7983 */ /* 0x000f280000300a00 */
[----:B----4-:R0:W-:Y:S04]  /*2eda0*/  STL.64 [R1+0x3390], R26 ;  /* 0x0033901a01007387 */ /* 0x0101e80000100a00 */
[----:B0-----:R-:W4:Y:S04]  /*2edb0*/  LDL.LU R26, [R1+0x8] ;  /* 0x00000800011a7983 */ /* 0x001f280000300800 */
[----:B------:R-:W4:Y:S04]  /*2edc0*/  LDL.LU R27, [R1+0xc] ;  /* 0x00000c00011b7983 */ /* 0x000f280000300800 */
[----:B--2---:R0:W-:Y:S04]  /*2edd0*/  STL.64 [R1+0x3388], R24 ;  /* 0x0033881801007387 */ /* 0x0041e80000100a00 */
[----:B0-----:R-:W2:Y:S04]  /*2ede0*/  LDL.LU R24, [R1+0x10] ;  /* 0x0000100001187983 */ /* 0x001ea80000300800 */
[----:B------:R-:W2:Y:S04]  /*2edf0*/  LDL.LU R25, [R1+0x14] ;  /* 0x0000140001197983 */ /* 0x000ea80000300800 */
[----:B----4-:R0:W-:Y:S04]  /*2ee00*/  STL.64 [R1+0x33a8], R26 ;  /* 0x0033a81a01007387 */ /* 0x0101e80000100a00 */
[----:B0-----:R-:W4:Y:S04]  /*2ee10*/  LDL.LU R26, [R1+0x18] ;  /* 0x00001800011a7983 */ /* 0x001f280000300800 */
[----:B------:R-:W4:Y:S04]  /*2ee20*/  LDL.LU R27, [R1+0x1c] ;  /* 0x00001c00011b7983 */ /* 0x000f280000300800 */
[----:B--2---:R-:W-:Y:S04]  /*2ee30*/  STL.64 [R1+0x33c0], R24 ;  /* 0x0033c01801007387 */ /* 0x004fe80000100a00 */
        /* <DEDUP_REMOVED lines=17> */
[----:B------:R-:W-:Y:S01]  /*2ef50*/  F2FP.F16.E4M3.UNPACK_B R15, R0 ;  /* 0x00000000ff0f723e */ /* 0x000fe200020006ff */
[----:B--2---:R-:W-:Y:S04]  /*2ef60*/  STL.64 [R1+0x33d0], R22 ;  /* 0x0033d01601007387 */ /* 0x004fe80000100a00 */
[----:B------:R0:W-:Y:S04]  /*2ef70*/  STL.64 [R1+0x33c8], R20 ;  /* 0x0033c81401007387 */ /* 0x0001e80000100a00 */
[----:B0-----:R-:W4:Y:S04]  /*2ef80*/  LDL.LU.64 R20, [R1+0x270] ;  /* 0x0002700001147983 */ /* 0x001f280000300a00 */
[----:B------:R-:W4:Y:S04]  /*2ef90*/  LDL.LU.64 R22, [R1+0x278] ;  /* 0x0002780001167983 */ /* 0x000f280000300a00 */
[----:B------:R-:W2:Y:S04]  /*2efa0*/  LDL.LU.64 R16, [R1+0x170] ;  /* 0x0001700001107983 */ /* 0x000ea80000300a00 */
[----:B------:R-:W2:Y:S01]  /*2efb0*/  LDL.LU.64 R18, [R1+0x178] ;  /* 0x0001780001127983 */ /* 0x000ea20000300a00 */
[----:B------:R-:W-:-:S02]  /*2efc0*/  F2FP.F16.E4M3.UNPACK_B R12, R8 ;  /* 0x00000008ff0c723e */ /* 0x000fc400020006ff */
[----:B------:R-:W-:-:S07]  /*2efd0*/  F2FP.F16.E4M3.UNPACK_B R13, R5 ;  /* 0x00000005ff0d723e */ /* 0x000fce00020006ff */
[C---:B----4-:R-:W-:Y:S01]  /*2efe0*/  HMMA.16816.F32 R24, R12.reuse, R26, R20 ;  /* 0x0000001a0c18723c */ /* 0x050fe20000001814 */
[----:B--2---:R-:W-:Y:S04]  /*2eff0*/  STL.64 [R1+0x3340], R18 ;  /* 0x0033401201007387 */ /* 0x004fe80000100a00 */
[----:B------:R0:W-:Y:S04]  /*2f000*/  STL.64 [R1+0x3338], R16 ;  /* 0x0033381001007387 */ /* 0x0001e80000100a00 */
[----:B0-----:R-:W2:Y:S04]  /*2f010*/  LDL.LU.64 R16, [R1+0x190] ;  /* 0x0001900001107983 */ /* 0x001ea80000300a00 */
[----:B------:R-:W2:Y:S04]  /*2f020*/  LDL.LU.64 R18, [R1+0x198] ;  /* 0x0001980001127983 */ /* 0x000ea80000300a00 */
[----:B------:R-:W4:Y:S04]  /*2f030*/  LDL.LU.64 R4, [R1+0x150] ;  /* 0x0001500001047983 */ /* 0x000f280000300a00 */
[----:B------:R-:W4:Y:S04]  /*2f040*/  LDL.LU.64 R6, [R1+0x158] ;  /* 0x0001580001067983 */ /* 0x000f280000300a00 */
[----:B------:R-:W2:Y:S04]  /*2f050*/  LDL.LU.64 R8, [R1+0x130] ;  /* 0x0001300001087983 */ /* 0x000ea80000300a00 */
[----:B------:R-:W2:Y:S04]  /*2f060*/  LDL.LU.64 R10, [R1+0x138] ;  /* 0x00013800010a7983 */ /* 0x000ea80000300a00 */
[----:B------:R-:W2:Y:S04]  /*2f070*/  LDL.LU.64 R22, [R1+0x33d0] ;  /* 0x0033d00001167983 */ /* 0x000ea80000300a00 */
[----:B------:R-:W2:Y:S04]  /*2f080*/  LDL.LU.64 R20, [R1+0x33c8] ;  /* 0x0033c80001147983 */ /* 0x000ea80000300a00 */
[----:B------:R0:W-:Y:S04]  /*2f090*/  STL.64 [R1+0x270], R24 ;  /* 0x0002701801007387 */ /* 0x0001e80000100a00 */
[----:B------:R2:W-:Y:S04]  /*2f0a0*/  STL.64 [R1+0x278], R26 ;  /* 0x0002781a01007387 */ /* 0x0005e80000100a00 */
[----:B0-----:R-:W2:Y:S02]  /*2f0b0*/  LDL.LU.64 R24, [R1+0x33c0] ;  /* 0x0033c00001187983 */ /* 0x001ea40000300a00 */
[----:B--2---:R-:W-:Y:S02]  /*2f0c0*/  HMMA.16816.F32 R24, R12, R24, R20 ;  /* 0x000000180c18723c */ /* 0x004fe40000001814 */
[----:B------:R-:W2:Y:S04]  /*2f0d0*/  LDL.LU.64 R22, [R1+0x33b8] ;  /* 0x0033b80001167983 */ /* 0x000ea80000300a00 */
[----:B------:R-:W2:-:S13]  /*2f0e0*/  LDL.LU.64 R20, [R1+0x33b0] ;  /* 0x0033b00001147983 */ /* 0x000e9a0000300a00 */
[----:B------:R-:W-:Y:S04]  /*2f0f0*/  STL.64 [R1+0x250], R24 ;  /* 0x0002501801007387 */ /* 0x000fe80000100a00 */
[----:B------:R0:W-:Y:S01]  /*2f100*/  STL [R1+0x258], R26 ;  /* 0x0002581a01007387 */ /* 0x0001e20000100800 */
[----:B------:R-:W-:-:S03]  /*2f110*/  IMAD.MOV.U32 R0, RZ, RZ, R27 ;  /* 0x000000ffff007224 */ /* 0x000fc600078e001b */
[----:B0-----:R-:W2:Y:S04]  /*2f120*/  LDL.LU.64 R26, [R1+0x33a8] ;  /* 0x0033a800011a7983 */ /* 0x001ea80000300a00 */
[----:B------:R-:W-:Y:S01]  /*2f130*/  STL [R1+0x2588], R0 ;  /* 0x0025880001007387 */ /* 0x000fe20000100800 */
[----:B--2---:R-:W-:Y:S03]  /*2f140*/  HMMA.16816.F32 R24, R12, R26, R20 ;  /* 0x0000001a0c18723c */ /* 0x004fe60000001814 */
[----:B------:R-:W2:Y:S04]  /*2f150*/  LDL.LU.64 R22, [R1+0x33a0] ;  /* 0x0033a00001167983 */ /* 0x000ea80000300a00 */
[----:B------:R-:W2:-:S12]  /*2f160*/  LDL.LU.64 R20, [R1+0x3398] ;  /* 0x0033980001147983 */ /* 0x000e980000300a00 */
        /* <DEDUP_REMOVED lines=21> */
[----:B------:R-:W3:Y:S02]  /*2f2c0*/  LDL.LU.64 R20, [R1+0x3358] ;  /* 0x0033580001147983 */ /* 0x000ee40000300a00 */
[----:B---3--:R-:W-:Y:S02]  /*2f2d0*/  HMMA.16816.F32 R24, R12, R24, R20 ;  /* 0x000000180c18723c */ /* 0x008fe40000001814 */
[----:B------:R-:W2:Y:S04]  /*2f2e0*/  LDL.LU.64 R22, [R1+0x3350] ;  /* 0x0033500001167983 */ /* 0x000ea80000300a00 */
[----:B------:R-:W3:-:S13]  /*2f2f0*/  LDL.LU.64 R20, [R1+0x3348] ;  /* 0x0033480001147983 */ /* 0x000eda0000300a00 */
        /* <DEDUP_REMOVED lines=8> */
[----:B0-----:R-:W3:Y:S04]  /*2f380*/  LDL.LU.64 R18, [R1+0x3340] ;  /* 0x0033400001127983 */ /* 0x001ee80000300a00 */
[----:B------:R-:W3:Y:S02]  /*2f390*/  LDL.LU.64 R16, [R1+0x3338] ;  /* 0x0033380001107983 */ /* 0x000ee40000300a00 */
[----:B---3--:R-:W-:Y:S02]  /*2f3a0*/  HMMA.16816.F32 R20, R12, R20, R16 ;  /* 0x000000140c14723c */ /* 0x008fe40000001810 */
[----:B------:R-:W4:Y:S04]  /*2f3b0*/  LDL.LU.64 R18, [R1+0x3330] ;  /* 0x0033300001127983 */ /* 0x000f280000300a00 */
[----:B------:R-:W2:-:S13]  /*2f3c0*/  LDL.LU.64 R16, [R1+0x3328] ;  /* 0x0033280001107983 */ /* 0x000e9a0000300a00 */
[----:B------:R0:W-:Y:S04]  /*2f3d0*/  STL.64 [R1+0x170], R20 ;  /* 0x0001701401007387 */ /* 0x0001e80000100a00 */
[----:B------:R1:W-:Y:S04]  /*2f3e0*/  STL.64 [R1+0x178], R22 ;  /* 0x0001781601007387 */ /* 0x0003e80000100a00 */
[----:B0-----:R-:W3:Y:S04]  /*2f3f0*/  LDL.LU.64 R20, [R1+0x110] ;  /* 0x0001100001147983 */ /* 0x001ee80000300a00 */
[----:B-1----:R-:W3:Y:S01]  /*2f400*/  LDL.LU.64 R22, [R1+0x118] ;  /* 0x0001180001167983 */ /* 0x002ee20000300a00 */
[C---:B----4-:R-:W-:Y:S08]  /*2f410*/  HMMA.16816.F32 R4, R12.reuse, R18, R4 ;  /* 0x000000120c04723c */ /* 0x050ff00000001804 */
[C---:B--2---:R-:W-:Y:S11]  /*2f420*/  HMMA.16816.F32 R16, R12.reuse, R16, R8 ;  /* 0x000000100c10723c */ /* 0x044ff60000001808 */
[----:B------:R-:W-:Y:S04]  /*2f430*/  STL.64 [R1+0x150], R4 ;  /* 0x0001500401007387 */ /* 0x000fe80000100a00 */
[----:B------:R0:W-:Y:S04]  /*2f440*/  STL.64 [R1+0x158], R6 ;  /* 0x0001580601007387 */ /* 0x0001e80000100a00 */
[----:B0-----:R-:W2:Y:S04]  /*2f450*/  LDL.LU.64 R6, [R1+0x3320] ;  /* 0x0033200001067983 */ /* 0x001ea80000300a00 */
[----:B------:R-:W4:Y:S04]  /*2f460*/  LDL.LU.64 R4, [R1+0x3318] ;  /* 0x0033180001047983 */ /* 0x000f280000300a00 */
[----:B------:R-:W3:Y:S04]  /*2f470*/  LDL.LU.64 R10, [R1+0x3310] ;  /* 0x00331000010a7983 */ /* 0x000ee80000300a00 */
[----:B------:R-:W2:Y:S04]  /*2f480*/  LDL.LU.64 R8, [R1+0x3308] ;  /* 0x0033080001087983 */ /* 0x000ea80000300a00 */
[----:B------:R-:W-:Y:S04]  /*2f490*/  STL.64 [R1+0x130], R16 ;  /* 0x0001301001007387 */ /* 0x000fe80000100a00 */
[----:B------:R3:W-:Y:S04]  /*2f4a0*/  STL.64 [R1+0x138], R18 ;  /* 0x0001381201007387 */ /* 0x0007e80000100a00 */
[----:B------:R-:W4:Y:S01]  /*2f4b0*/  LDL.LU R2, [R1+0x1bc8] ;  /* 0x001bc80001027983 */ /* 0x000f220000300800 */
[C---:B---3--:R-:W-:Y:S08]  /*2f4c0*/  HMMA.16816.F32 R16, R12.reuse, R10, R20 ;  /* 0x0000000a0c10723c */ /* 0x048ff00000001814 */
[C---:B--2---:R-:W-:Y:S11]  /*2f4d0*/  HMMA.16816.F32 R8, R12.reuse, R8, R24 ;  /* 0x000000080c08723c */ /* 0x044ff60000001818 */
[----:B------:R-:W-:Y:S04]  /*2f4e0*/  STL.64 [R1+0x110], R16 ;  /* 0x0001101001007387 */ /* 0x000fe80000100a00 */
[----:B------:R-:W-:Y:S04]  /*2f4f0*/  STL.64 [R1+0x118], R18 ;  /* 0x0001181201007387 */ /* 0x000fe80000100a00 */
[----:B----4-:R0:W-:Y:S04]  /*2f500*/  STL [R1+0x32e0], R2 ;  /* 0x0032e00201007387 */ /* 0x0101e80000100800 */
[----:B------:R-:W-:Y:S04]  /*2f510*/  STL.64 [R1+0xe0], R8 ;  /* 0x0000e00801007387 */ /* 0x000fe80000100a00 */
[----:B------:R-:W-:Y:S04]  /*2f520*/  STL.64 [R1+0xe8], R10 ;  /* 0x0000e80a01007387 */ /* 0x000fe80000100a00 */
[----:B0-----:R-:W2:Y:S04]  /*2f530*/  LDL.LU R2, [R1+0x1bc0] ;  /* 0x001bc00001027983 */ /* 0x001ea80000300800 */
[----:B--2---:R0:W-:Y:S04]  /*2f540*/  STL [R1+0x32e4], R2 ;  /* 0x0032e40201007387 */ /* 0x0041e80000100800 */
[----:B0-----:R-:W2:Y:S04]  /*2f550*/  LDL.LU R2, [R1+0x1bb8] ;  /* 0x001bb80001027983 */ /* 0x001ea80000300800 */
[----:B------:R-:W3:Y:S04]  /*2f560*/  LDL.LU R3, [R1+0x1bd0] ;  /* 0x001bd00001037983 */ /* 0x000ee80000300800 */
        /* <DEDUP_REMOVED lines=8> */
[----:B--2---:R0:W-:Y:S04]  /*2f5f0*/  STL.64 [R1+0x32d0], R18 ;  /* 0x0032d01201007387 */ /* 0x0041e80000100a00 */
[----:B------:R-:W2:Y:S04]  /*2f600*/  LDL.LU.64 R16, [R1+0x90] ;  /* 0x0000900001107983 */ /* 0x000ea80000300a00 */
[----:B0-----:R-:W2:Y:S04]  /*2f610*/  LDL.LU.64 R18, [R1+0x98] ;  /* 0x0000980001127983 */ /* 0x001ea80000300a00 */
        /* <DEDUP_REMOVED lines=8> */
[----:B------:R-:W3:Y:S04]  /*2f6a0*/  LDL.LU R24, [R1+0x28] ;  /* 0x0000280001187983 */ /* 0x000ee80000300800 */
[----:B------:R-:W-:Y:S04]  /*2f6b0*/  STL.64 [R1+0x32c8], R10 ;  /* 0x0032c80a01007387 */ /* 0x000fe80000100a00 */
[----:B------:R0:W-:Y:S04]  /*2f6c0*/  STL.64 [R1+0x32c0], R8 ;  /* 0x0032c00801007387 */ /* 0x0001e80000100a00 */
[----:B0-----:R-:W3:Y:S04]  /*2f6d0*/  LDL.LU R8, [R1+0xd0] ;  /* 0x0000d00001087983 */ /* 0x001ee80000300800 */
        /* <DEDUP_REMOVED lines=11> */
[----:B--2---:R-:W-:-:S15]  /*2f790*/  HMMA.16816.F32 R16, R12, R6, R16 ;  /* 0x000000060c10723c */ /* 0x004fde0000001810 */
[----:B------:R-:W-:-:S04]  /*2f7a0*/  NOP ;  /* 0x0000000000007918 */ /* 0x000fc80000000000 */
[----:B------:R-:W-:Y:S04]  /*2f7b0*/  STL.64 [R1+0xc0], R16 ;  /* 0x0000c01001007387 */ /* 0x000fe80000100a00 */
[----:B------:R0:W-:Y:S04]  /*2f7c0*/  STL.64 [R1+0xc8], R18 ;  /* 0x0000c81201007387 */ /* 0x0001e80000100a00 */
[----:B0-----:R-:W2:Y:S04]  /*2f7d0*/  LDL.LU.64 R18, [R1+0x3300] ;  /* 0x0033000001127983 */ /* 0x001ea80000300a00 */
[----:B------:R-:W2:Y:S04]  /*2f7e0*/  LDL.LU.64 R16, [R1+0x32f8] ;  /* 0x0032f80001107983 */ /* 0x000ea80000300a00 */
        /* <DEDUP_REMOVED lines=8> */
[----:B------:R-:W2:Y:S04]  /*2f870*/  LDL.LU R4, [R1+0x1bb4] ;  /* 0x001bb40001047983 */ /* 0x000ea80000300800 */
[----:B------:R-:W3:Y:S01]  /*2f880*/  LDL.LU R5, [R1+0x1bbc] ;  /* 0x001bbc0001057983 */ /* 0x000ee20000300800 */
[----:B--2---:R-:W-:-:S03]  /*2f890*/  IMAD R4, R4, 0x100, R2 ;  /* 0x0000010004047824 */ /* 0x004fc600078e0202 */
[----:B------:R-:W3:Y:S02]  /*2f8a0*/  LDL.LU R2, [R1+0x32e4] ;  /* 0x0032e40001027983 */ /* 0x000ee40000300800 */
[----:B---3--:R-:W-:Y:S02]  /*2f8b0*/  IMAD R5, R5, 0x100, R2 ;  /* 0x0000010005057824 */ /* 0x008fe400078e0202 */
[----:B------:R-:W2:Y:S01]  /*2f8c0*/  LDL.LU R2, [R1+0x32e0] ;  /* 0x0032e00001027983 */ /* 0x000ea20000300800 */
[----:B------:R-:W-:Y:S02]  /*2f8d0*/  IMAD R7, R7, 0x100, R3 ;  /* 0x0000010007077824 */ /* 0x000fe400078e0203 */
[----:B--2---:R-:W-:Y:S02]  /*2f8e0*/  IMAD R6, R6, 0x100, R2 ;  /* 0x0000010006067824 */ /* 0x004fe400078e0202 */
[----:B------:R-:W2:Y:S04]  /*2f8f0*/  LDL.LU R2, [R1+0x32dc] ;  /* 0x0032dc0001027983 */ /* 0x000ea80000300800 */
[----:B------:R-:W2:Y:S02]  /*2f900*/  LDL.LU R3, [R1+0x32d8] ;  /* 0x0032d80001037983 */ /* 0x000ea40000300800 */
[----:B--2---:R-:W-:Y:S02]  /*2f910*/  HMMA.16816.F32 R12, R12, R2, R16 ;  /* 0x000000020c0c723c */ /* 0x004fe40000001810 */
[----:B------:R-:W2:-:S15]  /*2f920*/  LDL.LU.64 R18, [R1+0x32d0] ;  /* 0x0032d00001127983 */ /* 0x000e9e0000300a00 */
[----:B------:R-:W-:Y:S02]  /*2f930*/  NOP ;  /* 0x0000000000007918 */ /* 0x000fe40000000000 */
[----:B------:R0:W-:Y:S04]  /*2f940*/  STL.64 [R1+0x90], R12 ;  /* 0x0000900c01007387 */ /* 0x0001e80000100a00 */
[----:B------:R1:W-:Y:S01]  /*2f950*/  STL.64 [R1+0x98], R14 ;  /* 0x0000980e01007387 */ /* 0x0003e20000100a00 */
[----:B0-----:R-:W-:Y:S02]  /*2f960*/  F2FP.F16.E4M3.UNPACK_B R12, R4 ;  /* 0x00000004ff0c723e */ /* 0x001fe400020006ff */
[----:B------:R-:W-:Y:S02]  /*2f970*/  F2FP.F16.E4M3.UNPACK_B R13, R5 ;  /* 0x00000005ff0d723e */ /* 0x000fe400020006ff */
[----:B-1----:R-:W-:Y:S02]  /*2f980*/  F2FP.F16.E4M3.UNPACK_B R14, R6 ;  /* 0x00000006ff0e723e */ /* 0x002fe400020006ff */
[----:B------:R-:W-:Y:S01]  /*2f990*/  F2FP.F16.E4M3.UNPACK_B R15, R7 ;  /* 0x00000007ff0f723e */ /* 0x000fe200020006ff */
[----:B------:R-:W3:Y:S04]  /*2f9a0*/  LDL.LU R4, [R1+0x100] ;  /* 0x0001000001047983 */ /* 0x000ee80000300800 */
[----:B------:R-:W3:Y:S04]  /*2f9b0*/  LDL.LU R5, [R1+0x104] ;  /* 0x0001040001057983 */ /* 0x000ee80000300800 */
[----:B------:R-:W3:Y:S04]  /*2f9c0*/  LDL.LU R6, [R1+0x108] ;  /* 0x0001080001067983 */ /* 0x000ee80000300800 */
[----:B------:R-:W3:Y:S01]  /*2f9d0*/  LDL.LU R7, [R1+0x10c] ;  /* 0x00010c0001077983 */ /* 0x000ee20000300800 */
[----:B--2---:R-:W-:-:S02]  /*2f9e0*/  F2FP.F16.E4M3.UNPACK_B R2, R18.H1 ;  /* 0x00000012ff02723e */ /* 0x004fc400030006ff */
[----:B------:R-:W-:-:S07]  /*2f9f0*/  F2FP.F16.E4M3.UNPACK_B R3, R19.H1 ;  /* 0x00000013ff03723e */ /* 0x000fce00030006ff */
[----:B------:R-:W-:Y:S01]  /*2fa00*/  HMMA.16816.F32 R8, R12, R2, R8 ;  /* 0x000000020c08723c */ /* 0x000fe20000001808 */
[----:B------:R-:W-:-:S15]  /*2fa10*/  STL.64 [R1+0x18], R2 ;  /* 0x0000180201007387 */ /* 0x000fde0000100a00 */
[----:B------:R-:W-:-:S03]  /*2fa20*/  NOP ;  /* 0x0000000000007918 */ /* 0x000fc60000000000 */
[----:B------:R-:W-:Y:S04]  /*2fa30*/  STL.64 [R1+0xd0], R8 ;  /* 0x0000d00801007387 */ /* 0x000fe80000100a00 */
[----:B------:R0:W-:Y:S04]  /*2fa40*/  STL.64 [R1+0xd8], R10 ;  /* 0x0000d80a01007387 */ /* 0x0001e80000100a00 */
[----:B0-----:R-:W2:Y:S04]  /*2fa50*/  LDL.LU.64 R10, [R1+0x32c8] ;  /* 0x0032c800010a7983 */ /* 0x001ea80000300a00 */
[----:B------:R-:W2:Y:S01]  /*2fa60*/  LDL.LU.64 R8, [R1+0x32c0] ;  /* 0x0032c00001087983 */ /* 0x000ea20000300a00 */
[----:B------:R-:W-:-:S02]  /*2fa70*/  F2FP.F16.E4M3.UNPACK_B R16, R24.H1 ;  /* 0x00000018ff10723e */ /* 0x000fc400030006ff */
[----:B----4-:R-:W-:Y:S02]  /*2fa80*/  F2FP.F16.E4M3.UNPACK_B R17, R26.H1 ;  /* 0x0000001aff11723e */ /* 0x010fe400030006ff */
[----:B------:R-:W-:Y:S02]  /*2fa90*/  F2FP.F16.E4M3.UNPACK_B R2, R29.H1 ;  /* 0x0000001dff02723e */ /* 0x000fe400030006ff */
[----:B------:R-:W-:-:S03]  /*2faa0*/  F2FP.F16.E4M3.UNPACK_B R3, R25.H1 ;  /* 0x00000019ff03723e */ /* 0x000fc600030006ff */
[----:B---3--:R-:W-:Y:S01]  /*2fab0*/  HMMA.16816.F32 R4, R12, R16, R4 ;  /* 0x000000100c04723c */ /* 0x008fe20000001804 */
[----:B------:R0:W-:Y:S04]  /*2fac0*/  STL.64 [R1+0x10], R16 ;  /* 0x0000101001007387 */ /* 0x0001e80000100a00 */
[----:B0-----:R-:W3:-:S14]  /*2fad0*/  LDL.LU R16, [R1+0x140] ;  /* 0x0001400001107983 */ /* 0x001edc0000300800 */
[----:B------:R0:W-:Y:S04]  /*2fae0*/  STL.64 [R1+0x100], R4 ;  /* 0x0001000401007387 */ /* 0x0001e80000100a00 */
[----:B------:R-:W-:Y:S04]  /*2faf0*/  STL.64 [R1+0x108], R6 ;  /* 0x0001080601007387 */ /* 0x000fe80000100a00 */
[----:B------:R-:W3:Y:S04]  /*2fb00*/  LDL.LU R17, [R1+0x144] ;  /* 0x0001440001117983 */ /* 0x000ee80000300800 */
[----:B------:R-:W-:Y:S04]  /*2fb10*/  STL [R1+0x8], R2 ;  /* 0x0000080201007387 */ /* 0x000fe80000100800 */
[----:B------:R-:W3:Y:S04]  /*2fb20*/  LDL.LU R18, [R1+0x148] ;  /* 0x0001480001127983 */ /* 0x000ee80000300800 */
[----:B------:R-:W3:Y:S04]  /*2fb30*/  LDL.LU R19, [R1+0x14c] ;  /* 0x00014c0001137983 */ /* 0x000ee80000300800 */
[----:B------:R-:W4:Y:S04]  /*2fb40*/  LDL.LU R29, [R1+0x44] ;  /* 0x00004400011d7983 */ /* 0x000f280000300800 */
[----:B------:R-:W3:Y:S04]  /*2fb50*/  LDL.LU R26, [R1+0x48] ;  /* 0x00004800011a7983 */ /* 0x000ee80000300800 */
[----:B------:R-:W-:Y:S01]  /*2fb60*/  STL [R1+0xc], R3 ;  /* 0x00000c0301007387 */ /* 0x000fe20000100800 */
[----:B0-----:R-:W-:-:S02]  /*2fb70*/  F2FP.F16.E4M3.UNPACK_B R4, R27.H1 ;  /* 0x0000001bff04723e */ /* 0x001fc400030006ff */
[----:B------:R-:W-:Y:S01]  /*2fb80*/  F2FP.F16.E4M3.UNPACK_B R5, R28.H1 ;  /* 0x0000001cff05723e */ /* 0x000fe200030006ff */
[----:B--2---:R-:W-:-:S15]  /*2fb90*/  HMMA.16816.F32 R8, R12, R2, R8 ;  /* 0x000000020c08723c */ /* 0x004fde0000001808 */
[----:B------:R-:W-:-:S04]  /*2fba0*/  NOP ;  /* 0x0000000000007918 */ /* 0x000fc80000000000 */
[----:B------:R-:W-:Y:S04]  /*2fbb0*/  STL.64 [R1+0xf0], R8 ;  /* 0x0000f00801007387 */ /* 0x000fe80000100a00 */
[----:B------:R0:W-:Y:S02]  /*2fbc0*/  STL.64 [R1+0xf8], R10 ;  /* 0x0000f80a01007387 */ /* 0x0001e40000100a00 */
[----:B0-----:R-:W-:Y:S02]  /*2fbd0*/  HMMA.16816.F32 R8, R12, R4, R20 ;  /* 0x000000040c08723c */ /* 0x001fe40000001814 */
[----:B------:R0:W-:Y:S01]  /*2fbe0*/  STL.64 [R1], R4 ;  /* 0x0000000401007387 */ /* 0x0001e20000100a00 */
[----:B------:R-:W-:Y:S02]  /*2fbf0*/  IMAD.MOV.U32 R3, RZ, RZ, R4 ;  /* 0x000000ffff037224 */ /* 0x000fe400078e0004 */
[----:B------:R-:W-:-:S14]  /*2fc00*/  IMAD.MOV.U32 R2, RZ, RZ, R5 ;  /* 0x000000ffff027224 */ /* 0x000fdc00078e0005 */
[----:B------:R-:W-:Y:S04]  /*2fc10*/  STL.64 [R1+0x120], R8 ;  /* 0x0001200801007387 */ /* 0x000fe80000100a00 */
[----:B------:R-:W-:Y:S04]  /*2fc20*/  STL.64 [R1+0x128], R10 ;  /* 0x0001280a01007387 */ /* 0x000fe80000100a00 */
[----:B------:R-:W2:Y:S04]  /*2fc30*/  LDL.LU R25, [R1+0x54] ;  /* 0x0000540001197983 */ /* 0x000ea80000300800 */
[----:B------:R-:W2:Y:S04]  /*2fc40*/  LDL.LU R22, [R1+0x58] ;  /* 0x0000580001167983 */ /* 0x000ea80000300800 */
[----:B0-----:R-:W2:Y:S04]  /*2fc50*/  LDL.LU R4, [R1+0x1a0] ;  /* 0x0001a00001047983 */ /* 0x001ea80000300800 */
[----:B------:R-:W2:Y:S04]  /*2fc60*/  LDL.LU R5, [R1+0x1a4] ;  /* 0x0001a40001057983 */ /* 0x000ea80000300800 */
[----:B------:R-:W2:Y:S04]  /*2fc70*/  LDL.LU R6, [R1+0x1a8] ;  /* 0x0001a80001067983 */ /* 0x000ea80000300800 */
[----:B------:R-:W2:Y:S04]  /*2fc80*/  LDL.LU R7, [R1+0x1ac] ;  /* 0x0001ac0001077983 */ /* 0x000ea80000300800 */
[----:B------:R-:W3:Y:S04]  /*2fc90*/  LDL.LU R27, [R1+0x4c] ;  /* 0x00004c00011b7983 */ /* 0x000ee80000300800 */
[----:B------:R-:W3:Y:S01]  /*2fca0*/  LDL.LU R24, [R1+0x50] ;  /* 0x0000500001187983 */ /* 0x000ee20000300800 */
[----:B------:R-:W-:-:S02]  /*2fcb0*/  F2FP.F16.E4M3.UNPACK_B R28, R0.H1 ;  /* 0x00000000ff1c723e */ /* 0x000fc400030006ff */
[----:B----4-:R-:W-:Y:S01]  /*2fcc0*/  F2FP.F16.E4M3.UNPACK_B R29, R29.H1 ;  /* 0x0000001dff1d723e */ /* 0x010fe200030006ff */
[----:B--2---:R-:W-:Y:S04]  /*2fcd0*/  STL.64 [R1+0x32a8], R6 ;  /* 0x0032a80601007387 */ /* 0x004fe80000100a00 */
[----:B------:R0:W-:Y:S04]  /*2fce0*/  STL.64 [R1+0x32a0], R4 ;  /* 0x0032a00401007387 */ /* 0x0001e80000100a00 */
[----:B0-----:R-:W2:Y:S04]  /*2fcf0*/  LDL.LU R4, [R1+0x180] ;  /* 0x0001800001047983 */ /* 0x001ea80000300800 */
[----:B------:R-:W2:Y:S04]  /*2fd00*/  LDL.LU R5, [R1+0x184] ;  /* 0x0001840001057983 */ /* 0x000ea80000300800 */
[----:B------:R-:W4:Y:S04]  /*2fd10*/  LDL.LU R6, [R1+0x188] ;  /* 0x0001880001067983 */ /* 0x000f280000300800 */
[----:B------:R-:W4:Y:S01]  /*2fd20*/  LDL.LU R7, [R1+0x18c] ;  /* 0x00018c0001077983 */ /* 0x000f220000300800 */
[----:B---3--:R-:W-:Y:S01]  /*2fd30*/  HMMA.16816.F32 R8, R12, R28, R16 ;  /* 0x0000001c0c08723c */ /* 0x008fe20000001810 */
[----:B------:R-:W-:-:S02]  /*2fd40*/  F2FP.F16.E4M3.UNPACK_B R26, R26.H1 ;  /* 0x0000001aff1a723e */ /* 0x000fc400030006ff */
[----:B----4-:R-:W-:Y:S04]  /*2fd50*/  STL.64 [R1+0x32b8], R6 ;  /* 0x0032b80601007387 */ /* 0x010fe80000100a00 */
[----:B--2---:R0:W-:Y:S04]  /*2fd60*/  STL.64 [R1+0x32b0], R4 ;  /* 0x0032b00401007387 */ /* 0x0041e80000100a00 */
[----:B0-----:R-:W2:Y:S04]  /*2fd70*/  LDL.LU R4, [R1+0x160] ;  /* 0x0001600001047983 */ /* 0x001ea80000300800 */
[----:B------:R-:W2:Y:S04]  /*2fd80*/  LDL.LU R5, [R1+0x164] ;  /* 0x0001640001057983 */ /* 0x000ea80000300800 */
[----:B------:R-:W2:Y:S04]  /*2fd90*/  LDL.LU R6, [R1+0x168] ;  /* 0x0001680001067983 */ /* 0x000ea80000300800 */
[----:B------:R-:W2:Y:S04]  /*2fda0*/  LDL.LU R7, [R1+0x16c] ;  /* 0x00016c0001077983 */ /* 0x000ea80000300800 */
[----:B------:R-:W3:Y:S04]  /*2fdb0*/  LDL.LU R23, [R1+0x5c] ;  /* 0x00005c0001177983 */ /* 0x000ee80000300800 */
[----:B------:R-:W4:Y:S04]  /*2fdc0*/  LDL.LU R0, [R1+0x60] ;  /* 0x0000600001007983 */ /* 0x000f280000300800 */
[----:B------:R-:W3:Y:S04]  /*2fdd0*/  LDL.LU R21, [R1+0x64] ;  /* 0x0000640001157983 */ /* 0x000ee80000300800 */
[----:B------:R-:W3:Y:S04]  /*2fde0*/  LDL.LU R18, [R1+0x68] ;  /* 0x0000680001127983 */ /* 0x000ee80000300800 */
[----:B------:R-:W-:Y:S04]  /*2fdf0*/  STL.64 [R1+0x140], R8 ;  /* 0x0001400801007387 */ /* 0x000fe80000100a00 */
[----:B------:R0:W-:Y:S04]  /*2fe00*/  STL.64 [R1+0x148], R10 ;  /* 0x0001480a01007387 */ /* 0x0001e80000100a00 */
[----:B------:R-:W3:Y:S04]  /*2fe10*/  LDL.LU R19, [R1+0x6c] ;  /* 0x00006c0001137983 */ /* 0x000ee80000300800 */
[----:B------:R-:W3:Y:S04]  /*2fe20*/  LDL.LU R16, [R1+0x70] ;  /* 0x0000700001107983 */ /* 0x000ee80000300800 */
[----:B------:R-:W3:Y:S04]  /*2fe30*/  LDL.LU R17, [R1+0x74] ;  /* 0x0000740001117983 */ /* 0x000ee80000300800 */
[----:B0-----:R-:W3:Y:S04]  /*2fe40*/  LDL.LU R10, [R1+0x78] ;  /* 0x00007800010a7983 */ /* 0x001ee80000300800 */
[----:B------:R-:W3:Y:S01]  /*2fe50*/  LDL.LU R11, [R1+0x7c] ;  /* 0x00007c00010b7983 */ /* 0x000ee20000300800 */
[----:B------:R-:W-:-:S07]  /*2fe60*/  F2FP.F16.E4M3.UNPACK_B R27, R27.H1 ;  /* 0x0000001bff1b723e */ /* 0x000fce00030006ff */
[----:B--2---:R-:W-:Y:S01]  /*2fe70*/  HMMA.16816.F32 R4, R12, R26, R4 ;  /* 0x0000001a0c04723c */ /* 0x004fe20000001804 */
[----:B---3--:R0:W-:Y:S04]  /*2fe80*/  STL.64 [R1+0x3298], R10 ;  /* 0x0032980a01007387 */ /* 0x0081e80000100a00 */
[----:B------:R-:W2:Y:S04]  /*2fe90*/  LDL.LU R8, [R1+0x1c0] ;  /* 0x0001c00001087983 */ /* 0x000ea80000300800 */
[----:B------:R-:W2:Y:S04]  /*2fea0*/  LDL.LU R9, [R1+0x1c4] ;  /* 0x0001c40001097983 */ /* 0x000ea80000300800 */
[----:B0-----:R-:W2:Y:S04]  /*2feb0*/  LDL.LU R10, [R1+0x1c8] ;  /* 0x0001c800010a7983 */ /* 0x001ea80000300800 */
[----:B------:R-:W2:Y:S04]  /*2fec0*/  LDL.LU R11, [R1+0x1cc] ;  /* 0x0001cc00010b7983 */ /* 0x000ea80000300800 */
[----:B------:R-:W-:Y:S04]  /*2fed0*/  STL [R1+0x325c], R28 ;  /* 0x00325c1c01007387 */ /* 0x000fe80000100800 */
[----:B------:R-:W-:Y:S04]  /*2fee0*/  STL [R1+0x3258], R29 ;  /* 0x0032581d01007387 */ /* 0x000fe80000100800 */
[----:B------:R-:W-:Y:S04]  /*2fef0*/  STL.64 [R1+0x160], R4 ;  /* 0x0001600401007387 */ /* 0x000fe80000100a00 */
[----:B------:R0:W-:Y:S04]  /*2ff00*/  STL.64 [R1+0x168], R6 ;  /* 0x0001680601007387 */ /* 0x0001e80000100a00 */
[----:B0-----:R-:W3:Y:S04]  /*2ff10*/  LDL.LU.64 R6, [R1+0x32b8] ;  /* 0x0032b80001067983 */ /* 0x001ee80000300a00 */
[----:B------:R-:W3:Y:S01]  /*2ff20*/  LDL.LU.64 R4, [R1+0x32b0] ;  /* 0x0032b00001047983 */ /* 0x000ee20000300a00 */
[----:B------:R-:W-:-:S02]  /*2ff30*/  F2FP.F16.E4M3.UNPACK_B R24, R24.H1 ;  /* 0x00000018ff18723e */ /* 0x000fc400030006ff */
[----:B------:R-:W-:-:S07]  /*2ff40*/  F2FP.F16.E4M3.UNPACK_B R25, R25.H1 ;  /* 0x00000019ff19723e */ /* 0x000fce00030006ff */
[----:B---3--:R-:W-:-:S15]  /*2ff50*/  HMMA.16816.F32 R4, R12, R24, R4 ;  /* 0x000000180c04723c */ /* 0x008fde0000001804 */
[----:B------:R-:W-:-:S04]  /*2ff60*/  NOP ;  /* 0x0000000000007918 */ /* 0x000fc80000000000 */
[----:B------:R-:W-:Y:S04]  /*2ff70*/  STL.64 [R1+0x180], R4 ;  /* 0x0001800401007387 */ /* 0x000fe80000100a00 */
[----:B------:R0:W-:Y:S04]  /*2ff80*/  STL.64 [R1+0x188], R6 ;  /* 0x0001880601007387 */ /* 0x0001e80000100a00 */
[----:B0-----:R-:W3:Y:S04]  /*2ff90*/  LDL.LU.64 R6, [R1+0x32a8] ;  /* 0x0032a80001067983 */ /* 0x001ee80000300a00 */
[----:B------:R-:W3:Y:S01]  /*2ffa0*/  LDL.LU.64 R4, [R1+0x32a0] ;  /* 0x0032a00001047983 */ /* 0x000ee20000300a00 */
[----:B------:R-:W-:-:S02]  /*2ffb0*/  F2FP.F16.E4M3.UNPACK_B R22, R22.H1 ;  /* 0x00000016ff16723e */ /* 0x000fc400030006ff */
[----:B------:R-:W-:Y:S02]  /*2ffc0*/  F2FP.F16.E4M3.UNPACK_B R23, R23.H1 ;  /* 0x00000017ff17723e */ /* 0x000fe400030006ff */
[----:B----4-:R-:W-:Y:S02]  /*2ffd0*/  F2FP.F16.E4M3.UNPACK_B R20, R0.H1 ;  /* 0x00000000ff14723e */ /* 0x010fe400030006ff */
[----:B------:R-:W-:Y:S01]  /*2ffe0*/  F2FP.F16.E4M3.UNPACK_B R21, R21.H1 ;  /* 0x00000015ff15723e */ /* 0x000fe200030006ff */
[----:B------:R-:W-:Y:S06]  /*2fff0*/  STL.64 [R1+0x3220], R26 ;  /* 0x0032201a01007387 */ /* 0x000fec0000100a00 */
[C---:B--2---:R-:W-:Y:S01]  /*30000*/  HMMA.16816.F32 R8, R12.reuse, R20, R8 ;  /* 0x000000140c08723c */ /* 0x044fe20000001808 */
[----:B------:R0:W-:Y:S04]  /*30010*/  STL.64 [R1+0x3218], R24 ;  /* 0x0032181801007387 */ /* 0x0001e80000100a00 */
[----:B0-----:R-:W2:Y:S04]  /*30020*/  LDL.LU R24, [R1+0x200] ;  /* 0x0002000001187983 */ /* 0x001ea80000300800 */
[----:B------:R-:W2:Y:S04]  /*30030*/  LDL.LU R25, [R1+0x204] ;  /* 0x0002040001197983 */ /* 0x000ea80000300800 */
[----:B------:R-:W2:Y:S04]  /*30040*/  LDL.LU R26, [R1+0x208] ;  /* 0x00020800011a7983 */ /* 0x000ea80000300800 */
[----:B------:R-:W2:Y:S01]  /*30050*/  LDL.LU R27, [R1+0x20c] ;  /* 0x00020c00011b7983 */ /* 0x000ea20000300800 */
[----:B---3--:R-:W-:-:S15]  /*30060*/  HMMA.16816.F32 R4, R12, R22, R4 ;  /* 0x000000160c04723c */ /* 0x008fde0000001804 */
[----:B------:R-:W-:-:S04]  /*30070*/  NOP ;  /* 0x0000000000007918 */ /* 0x000fc80000000000 */
[----:B------:R0:W-:Y:S04]  /*30080*/  STL.64 [R1+0x1a0], R4 ;  /* 0x0001a00401007387 */ /* 0x0001e80000100a00 */
[----:B------:R1:W-:Y:S04]  /*30090*/  STL.64 [R1+0x1a8], R6 ;  /* 0x0001a80601007387 */ /* 0x0003e80000100a00 */
[----:B0-----:R-:W3:Y:S04]  /*300a0*/  LDL.LU R4, [R1+0x220] ;  /* 0x0002200001047983 */ /* 0x001ee80000300800 */
[----:B------:R-:W3:Y:S04]  /*300b0*/  LDL.LU R5, [R1+0x224] ;  /* 0x0002240001057983 */ /* 0x000ee80000300800 */
[----:B-1----:R-:W3:Y:S04]  /*300c0*/  LDL.LU R6, [R1+0x228] ;  /* 0x0002280001067983 */ /* 0x002ee80000300800 */
[----:B------:R-:W3:Y:S04]  /*300d0*/  LDL.LU R7, [R1+0x22c] ;  /* 0x00022c0001077983 */ /* 0x000ee80000300800 */
[----:B------:R-:W4:Y:S04]  /*300e0*/  LDL.LU R0, [R1+0x80] ;  /* 0x0000800001007983 */ /* 0x000f280000300800 */
[----:B------:R-:W-:Y:S04]  /*300f0*/  STL.64 [R1+0x1c0], R8 ;  /* 0x0001c00801007387 */ /* 0x000fe80000100a00 */
[----:B------:R0:W-:Y:S04]  /*30100*/  STL.64 [R1+0x1c8], R10 ;  /* 0x0001c80a01007387 */ /* 0x0001e80000100a00 */
[----:B0-----:R-:W2:Y:S04]  /*30110*/  LDL.LU.64 R10, [R1+0x3298] ;  /* 0x00329800010a7983 */ /* 0x001ea80000300a00 */
[----:B------:R-:W-:Y:S04]  /*30120*/  STL.64 [R1+0x3200], R22 ;  /* 0x0032001601007387 */ /* 0x000fe80000100a00 */
[----:B------:R0:W-:Y:S04]  /*30130*/  STL.64 [R1+0x31f8], R20 ;  /* 0x0031f81401007387 */ /* 0x0001e80000100a00 */
[----:B0-----:R-:W2:Y:S04]  /*30140*/  LDL.LU R20, [R1+0x1e0] ;  /* 0x0001e00001147983 */ /* 0x001ea80000300800 */
[----:B------:R-:W2:Y:S04]  /*30150*/  LDL.LU R21, [R1+0x1e4] ;  /* 0x0001e40001157983 */ /* 0x000ea80000300800 */
[----:B------:R-:W2:Y:S04]  /*30160*/  LDL.LU R22, [R1+0x1e8] ;  /* 0x0001e80001167983 */ /* 0x000ea80000300800 */
[----:B------:R-:W2:Y:S01]  /*30170*/  LDL.LU R23, [R1+0x1ec] ;  /* 0x0001ec0001177983 */ /* 0x000ea20000300800 */
[----:B------:R-:W-:-:S02]  /*30180*/  F2FP.F16.E4M3.UNPACK_B R18, R18.H1 ;  /* 0x00000012ff12723e */ /* 0x000fc400030006ff */
[----:B------:R-:W-:Y:S02]  /*30190*/  F2FP.F16.E4M3.UNPACK_B R19, R19.H1 ;  /* 0x00000013ff13723e */ /* 0x000fe400030006ff */
[----:B------:R-:W-:Y:S02]  /*301a0*/  F2FP.F16.E4M3.UNPACK_B R16, R16.H1 ;  /* 0x00000010ff10723e */ /* 0x000fe400030006ff */
[----:B------:R-:W-:-:S03]  /*301b0*/  F2FP.F16.E4M3.UNPACK_B R17, R17.H1 ;  /* 0x00000011ff11723e */ /* 0x000fc600030006ff */
[----:B--2---:R-:W-:-:S15]  /*301c0*/  HMMA.16816.F32 R20, R12, R18, R20 ;  /* 0x000000120c14723c */ /* 0x004fde0000001814 */
[----:B------:R-:W-:-:S04]  /*301d0*/  NOP ;  /* 0x0000000000007918 */ /* 0x000fc80000000000 */
[----:B------:R-:W-:Y:S04]  /*301e0*/  STL.64 [R1+0x1e0], R20 ;  /* 0x0001e01401007387 */ /* 0x000fe80000100a00 */
[----:B------:R0:W-:Y:S02]  /*301f0*/  STL.64 [R1+0x1e8], R22 ;  /* 0x0001e81601007387 */ /* 0x0001e40000100a00 */
[----:B0-----:R-:W-:Y:S02]  /*30200*/  HMMA.16816.F32 R20, R12, R16, R24 ;  /* 0x000000100c14723c */ /* 0x001fe40000001818 */
[----:B------:R-:W-:Y:S04]  /*30210*/  STL.64 [R1+0x31e0], R18 ;  /* 0x0031e01201007387 */ /* 0x000fe80000100a00 */
[----:B------:R0:W-:-:S13]  /*30220*/  STL.64 [R1+0x31d8], R16 ;  /* 0x0031d81001007387 */ /* 0x0001da0000100a00 */
[----:B------:R-:W-:Y:S04]  /*30230*/  STL.64 [R1+0x200], R20 ;  /* 0x0002001401007387 */ /* 0x000fe80000100a00 */
[----:B------:R-:W-:Y:S04]  /*30240*/  STL.64 [R1+0x208], R22 ;  /* 0x0002081601007387 */ /* 0x000fe80000100a00 */
[----:B0-----:R-:W2:Y:S04]  /*30250*/  LDL.LU R16, [R1+0x1070] ;  /* 0x0010700001107983 */ /* 0x001ea80000300800 */
[----:B------:R-:W2:Y:S04]  /*30260*/  LDL.LU R17, [R1+0x1074] ;  /* 0x0010740001117983 */ /* 0x000ea80000300800 */
[----:B------:R-:W2:Y:S04]  /*30270*/  LDL.LU R18, [R1+0x1078] ;  /* 0x0010780001127983 */ /* 0x000ea80000300800 */
[----:B------:R-:W2:Y:S01]  /*30280*/  LDL.LU R19, [R1+0x107c] ;  /* 0x00107c0001137983 */ /* 0x000ea20000300800 */
[----:B------:R-:W-:-:S02]  /*30290*/  IMAD.MOV.U32 R26, RZ, RZ, R3 ;  /* 0x000000ffff1a7224 */ /* 0x000fc400078e0003 */
[----:B------:R-:W-:Y:S01]  /*302a0*/  IMAD.MOV.U32 R27, RZ, RZ, R2 ;  /* 0x000000ffff1b7224 */ /* 0x000fe200078e0002 */
[----:B--2---:R-:W-:Y:S04]  /*302b0*/  STL.64 [R1+0x3230], R18 ;  /* 0x0032301201007387 */ /* 0x004fe80000100a00 */
[----:B------:R3:W-:Y:S04]  /*302c0*/  STL.64 [R1+0x3228], R16 ;  /* 0x0032281001007387 */ /* 0x0007e80000100a00 */
[----:B------:R-:W2:Y:S04]  /*302d0*/  LDL.64 R24, [R1+0x8] ;  /* 0x0000080001187983 */ /* 0x000ea80000100a00 */
[----:B------:R-:W-:Y:S01]  /*302e0*/  STL.64 [R1+0x3240], R26 ;  /* 0x0032401a01007387 */ /* 0x000fe20000100a00 */
[----:B------:R-:W-:-:S02]  /*302f0*/  F2FP.F16.E4M3.UNPACK_B R10, R10.H1 ;  /* 0x0000000aff0a723e */ /* 0x000fc400030006ff */
[----:B------:R-:W-:-:S07]  /*30300*/  F2FP.F16.E4M3.UNPACK_B R11, R11.H1 ;  /* 0x0000000bff0b723e */ /* 0x000fce00030006ff */
[----:B---3--:R-:W-:Y:S01]  /*30310*/  HMMA.16816.F32 R16, R12, R10, R4 ;  /* 0x0000000a0c10723c */ /* 0x008fe20000001804 */
[----:B--2---:R-:W-:Y:S04]  /*30320*/  STL.64 [R1+0x3238], R24 ;  /* 0x0032381801007387 */ /* 0x004fe80000100a00 */
[----:B------:R-:W2:Y:S04]  /*30330*/  LDL.LU R20, [R1+0x1060] ;  /* 0x0010600001147983 */ /* 0x000ea80000300800 */
[----:B------:R-:W2:Y:S04]  /*30340*/  LDL.LU R21, [R1+0x1064] ;  /* 0x0010640001157983 */ /* 0x000ea80000300800 */
[----:B------:R-:W3:Y:S04]  /*30350*/  LDL.LU R22, [R1+0x1068] ;  /* 0x0010680001167983 */ /* 0x000ee80000300800 */
[----:B------:R-:W3:Y:S04]  /*30360*/  LDL.LU R23, [R1+0x106c] ;  /* 0x00106c0001177983 */ /* 0x000ee80000300800 */
[----:B---3--:R-:W-:Y:S04]  /*30370*/  STL.64 [R1+0x3250], R22 ;  /* 0x0032501601007387 */ /* 0x008fe80000100a00 */
[----:B--2---:R-:W-:Y:S04]  /*30380*/  STL.64 [R1+0x3248], R20 ;  /* 0x0032481401007387 */ /* 0x004fe80000100a00 */
[----:B------:R-:W2:Y:S04]  /*30390*/  LDL.LU R9, [R1+0x84] ;  /* 0x0000840001097983 */ /* 0x000ea80000300800 */
[----:B------:R-:W3:Y:S04]  /*303a0*/  LDL.LU R6, [R1+0x88] ;  /* 0x0000880001067983 */ /* 0x000ee80000300800 */
[----:B------:R0:W-:Y:S04]  /*303b0*/  STL.64 [R1+0x220], R16 ;  /* 0x0002201001007387 */ /* 0x0001e80000100a00 */
[----:B------:R-:W-:Y:S04]  /*303c0*/  STL.64 [R1+0x228], R18 ;  /* 0x0002281201007387 */ /* 0x000fe80000100a00 */
[----:B------:R-:W2:Y:S04]  /*303d0*/  LDL.LU R7, [R1+0x8c] ;  /* 0x00008c0001077983 */ /* 0x000ea80000300800 */
[----:B------:R-:W2:Y:S04]  /*303e0*/  LDL.LU R4, [R1+0xa0] ;  /* 0x0000a00001047983 */ /* 0x000ea80000300800 */
[----:B------:R-:W2:Y:S04]  /*303f0*/  LDL.LU R5, [R1+0xa4] ;  /* 0x0000a40001057983 */ /* 0x000ea80000300800 */
[----:B------:R-:W2:Y:S04]  /*30400*/  LDL.LU R2, [R1+0xa8] ;  /* 0x0000a80001027983 */ /* 0x000ea80000300800 */
[----:B------:R-:W2:Y:S04]  /*30410*/  LDL.LU R3, [R1+0xac] ;  /* 0x0000ac0001037983 */ /* 0x000ea80000300800 */
[----:B0-----:R-:W2:Y:S04]  /*30420*/  LDL.LU R16, [R1+0x1bd4] ;  /* 0x001bd40001107983 */ /* 0x001ea80000300800 */
[----:B------:R-:W2:Y:S01]  /*30430*/  LDL.LU R28, [R1+0x1be0] ;  /* 0x001be000011c7983 */ /* 0x000ea20000300800 */
[----:B----4-:R-:W-:-:S03]  /*30440*/  F2FP.F16.E4M3.UNPACK_B R8, R0.H1 ;  /* 0x00000000ff08723e */ /* 0x010fc600030006ff */
[----:B--2---:R0:W-:Y:S04]  /*30450*/  STL [R1+0x3260], R28 ;  /* 0x0032601c01007387 */ /* 0x0041e80000100800 */
[----:B0-----:R-:W2:Y:S04]  /*30460*/  LDL.LU R28, [R1+0x1bd8] ;  /* 0x001bd800011c7983 */ /* 0x001ea80000300800 */
[----:B------:R-:W4:Y:S04]  /*30470*/  LDL.LU R29, [R1+0x1be8] ;  /* 0x001be800011d7983 */ /* 0x000f280000300800 */
[----:B------:R-:W2:Y:S04]  /*30480*/  LDL.LU R17, [R1+0x1bf0] ;  /* 0x001bf00001117983 */ /* 0x000ea80000300800 */
[----:B------:R-:W2:Y:S04]  /*30490*/  LDL.LU R0, [R1+0x1bec] ;  /* 0x001bec0001007983 */ /* 0x000ea80000300800 */
[----:B------:R-:W2:Y:S04]  /*304a0*/  LDL.LU R20, [R1+0x360] ;  /* 0x0003600001147983 */ /* 0x000ea80000300800 */
[----:B------:R-:W2:Y:S04]  /*304b0*/  LDL.LU R21, [R1+0x364] ;  /* 0x0003640001157983 */ /* 0x000ea80000300800 */
[----:B------:R-:W2:Y:S04]  /*304c0*/  LDL.LU R22, [R1+0x368] ;  /* 0x0003680001167983 */ /* 0x000ea80000300800 */
[----:B------:R-:W2:Y:S04]  /*304d0*/  LDL.LU R23, [R1+0x36c] ;  /* 0x00036c0001177983 */ /* 0x000ea80000300800 */
[----:B--2---:R-:W-:Y:S04]  /*304e0*/  STL.64 [R1+0x3270], R22 ;  /* 0x0032701601007387 */ /* 0x004fe80000100a00 */
[----:B------:R0:W-:Y:S04]  /*304f0*/  STL.64 [R1+0x3268], R20 ;  /* 0x0032681401007387 */ /* 0x0001e80000100a00 */
[----:B0-----:R-:W2:Y:S04]  /*30500*/  LDL.LU R20, [R1+0x370] ;  /* 0x0003700001147983 */ /* 0x001ea80000300800 */
        /* <DEDUP_REMOVED lines=8> */
[----:B------:R-:W2:Y:S01]  /*30590*/  LDL.LU R23, [R1+0x26c] ;  /* 0x00026c0001177983 */ /* 0x000ea20000300800 */
[----:B------:R-:W-:-:S03]  /*305a0*/  F2FP.F16.E4M3.UNPACK_B R9, R9.H1 ;  /* 0x00000009ff09723e */ /* 0x000fc600030006ff */
[----:B--2---:R-:W-:Y:S04]  /*305b0*/  STL.64 [R1+0x3290], R22 ;  /* 0x0032901601007387 */ /* 0x004fe80000100a00 */
[----:B------:R0:W-:Y:S04]  /*305c0*/  STL.64 [R1+0x3288], R20 ;  /* 0x0032881401007387 */ /* 0x0001e80000100a00 */
[----:B0-----:R-:W2:Y:S04]  /*305d0*/  LDL.LU R20, [R1+0x240] ;  /* 0x0002400001147983 */ /* 0x001ea80000300800 */
[----:B------:R-:W2:Y:S04]  /*305e0*/  LDL.LU R21, [R1+0x244] ;  /* 0x0002440001157983 */ /* 0x000ea80000300800 */
[----:B------:R-:W2:Y:S04]  /*305f0*/  LDL.LU R22, [R1+0x248] ;  /* 0x0002480001167983 */ /* 0x000ea80000300800 */
[----:B------:R-:W2:Y:S04]  /*30600*/  LDL.LU R23, [R1+0x24c] ;  /* 0x00024c0001177983 */ /* 0x000ea80000300800 */
[----:B------:R-:W3:Y:S04]  /*30610*/  LDL R18, [R1+0x18] ;  /* 0x0000180001127983 */ /* 0x000ee80000100800 */
[----:B------:R-:W3:Y:S04]  /*30620*/  LDL R19, [R1+0x1c] ;  /* 0x00001c0001137983 */ /* 0x000ee80000100800 */
        /* <DEDUP_REMOVED lines=9> */
[----:B------:R-:W2:Y:S01]  /*306c0*/  LDL.LU.64 R20, [R1+0x3288] ;  /* 0x0032880001147983 */ /* 0x000ea20000300a00 */
[----:B---3--:R-:W-:-:S02]  /*306d0*/  F2FP.F16.E4M3.UNPACK_B R6, R6.H1 ;  /* 0x00000006ff06723e */ /* 0x008fc400030006ff */
[----:B------:R-:W-:Y:S01]  /*306e0*/  F2FP.F16.E4M3.UNPACK_B R7, R7.H1 ;  /* 0x00000007ff07723e */ /* 0x000fe200030006ff */
[----:B------:R0:W-:Y:S04]  /*306f0*/  STL.64 [R1+0x31c0], R10 ;  /* 0x0031c00a01007387 */ /* 0x0001e80000100a00 */
[----:B0-----:R-:W3:Y:S04]  /*30700*/  LDL R10, [R1+0x10] ;  /* 0x00001000010a7983 */ /* 0x001ee80000100800 */
[----:B------:R-:W3:Y:S04]  /*30710*/  LDL R11, [R1+0x14] ;  /* 0x00001400010b7983 */ /* 0x000ee80000100800 */
[----:B------:R0:W-:Y:S04]  /*30720*/  STL.64 [R1+0x31b8], R8 ;  /* 0x0031b80801007387 */ /* 0x0001e80000100a00 */
[----:B0-----:R-:W3:Y:S04]  /*30730*/  LDL.LU R9, [R1+0x1bdc] ;  /* 0x001bdc0001097983 */ /* 0x001ee80000300800 */
[----:B------:R-:W4:Y:S01]  /*30740*/  LDL.LU R8, [R1+0x1be4] ;  /* 0x001be40001087983 */ /* 0x000f220000300800 */
[----:B--2---:R-:W-:-:S15]  /*30750*/  HMMA.16816.F32 R20, R12, R6, R20 ;  /* 0x000000060c14723c */ /* 0x004fde0000001814 */
[----:B------:R-:W-:-:S04]  /*30760*/  NOP ;  /* 0x0000000000007918 */ /* 0x000fc80000000000 */
[----:B------:R-:W-:Y:S04]  /*30770*/  STL.64 [R1+0x260], R20 ;  /* 0x0002601401007387 */ /* 0x000fe80000100a00 */
[----:B------:R0:W-:Y:S04]  /*30780*/  STL.64 [R1+0x268], R22 ;  /* 0x0002681601007387 */ /* 0x0001e80000100a00 */
[----:B0-----:R-:W2:Y:S04]  /*30790*/  LDL.LU.64 R22, [R1+0x3280] ;  /* 0x0032800001167983 */ /* 0x001ea80000300a00 */
[----:B------:R-:W2:Y:S01]  /*307a0*/  LDL.LU.64 R20, [R1+0x3278] ;  /* 0x0032780001147983 */ /* 0x000ea20000300a00 */
[----:B------:R-:W-:-:S02]  /*307b0*/  F2FP.F16.E4M3.UNPACK_B R4, R4.H1 ;  /* 0x00000004ff04723e */ /* 0x000fc400030006ff */
[----:B------:R-:W-:Y:S01]  /*307c0*/  F2FP.F16.E4M3.UNPACK_B R5, R5.H1 ;  /* 0x00000005ff05723e */ /* 0x000fe200030006ff */
[----:B------:R-:W-:-:S06]  /*307d0*/  IMAD R16, R16, 0x100, R28 ;  /* 0x0000010010107824 */ /* 0x000fcc00078e021c */
[----:B--2---:R-:W-:-:S15]  /*307e0*/  HMMA.16816.F32 R20, R12, R4, R20 ;  /* 0x000000040c14723c */ /* 0x004fde0000001814 */
[----:B------:R-:W-:-:S04]  /*307f0*/  NOP ;  /* 0x0000000000007918 */ /* 0x000fc80000000000 */
[----:B------:R-:W-:Y:S04]  /*30800*/  STL.64 [R1+0x370], R20 ;  /* 0x0003701401007387 */ /* 0x000fe80000100a00 */
[----:B------:R0:W-:Y:S04]  /*30810*/  STL.64 [R1+0x378], R22 ;  /* 0x0003781601007387 */ /* 0x0001e80000100a00 */
[----:B0-----:R-:W2:Y:S04]  /*30820*/  LDL.LU.64 R22, [R1+0x3270] ;  /* 0x0032700001167983 */ /* 0x001ea80000300a00 */
[----:B------:R-:W2:Y:S04]  /*30830*/  LDL.LU.64 R20, [R1+0x3268] ;  /* 0x0032680001147983 */ /* 0x000ea80000300a00 */
[----:B------:R-:W-:Y:S04]  /*30840*/  STL.64 [R1+0x31a0], R6 ;  /* 0x0031a00601007387 */ /* 0x000fe80000100a00 */
[----:B------:R0:W-:Y:S04]  /*30850*/  STL.64 [R1+0x3198], R4 ;  /* 0x0031980401007387 */ /* 0x0001e80000100a00 */
[----:B0-----:R-:W3:Y:S04]  /*30860*/  LDL.LU R4, [R1+0x1080] ;  /* 0x0010800001047983 */ /* 0x001ee80000300800 */
[----:B------:R-:W3:Y:S04]  /*30870*/  LDL.LU R5, [R1+0x1084] ;  /* 0x0010840001057983 */ /* 0x000ee80000300800 */
[----:B------:R-:W3:Y:S04]  /*30880*/  LDL.LU R6, [R1+0x1088] ;  /* 0x0010880001067983 */ /* 0x000ee80000300800 */
[----:B------:R-:W3:Y:S04]  /*30890*/  LDL.LU R7, [R1+0x108c] ;  /* 0x00108c0001077983 */ /* 0x000ee80000300800 */
[----:B------:R-:W3:Y:S01]  /*308a0*/  LDL.LU R28, [R1+0x3260] ;  /* 0x00326000011c7983 */ /* 0x000ee20000300800 */
[----:B------:R-:W-:-:S02]  /*308b0*/  F2FP.F16.E4M3.UNPACK_B R2, R2.H1 ;  /* 0x00000002ff02723e */ /* 0x000fc400030006ff */
[----:B------:R-:W-:Y:S01]  /*308c0*/  F2FP.F16.E4M3.UNPACK_B R3, R3.H1 ;  /* 0x00000003ff03723e */ /* 0x000fe200030006ff */
[----:B----4-:R-:W-:Y:S02]  /*308d0*/  IMAD R8, R8, 0x100, R29 ;  /* 0x0000010008087824 */ /* 0x010fe400078e021d */
[----:B------:R-:W-:-:S04]  /*308e0*/  IMAD R0, R0, 0x100, R17 ;  /* 0x0000010000007824 */ /* 0x000fc800078e0211 */
[----:B--2---:R-:W-:Y:S01]  /*308f0*/  HMMA.16816.F32 R12, R12, R2, R20 ;  /* 0x000000020c0c723c */ /* 0x004fe20000001814 */
[----:B---3--:R-:W-:Y:S02]  /*30900*/  IMAD R9, R9, 0x100, R28 ;  /* 0x0000010009097824 */ /* 0x008fe400078e021c */
[----:B------:R-:W2:Y:S04]  /*30910*/  LDL.LU R28, [R1+0x325c] ;  /* 0x00325c00011c7983 */ /* 0x000ea80000300800 */
[----:B------:R-:W2:Y:S04]  /*30920*/  LDL.LU R29, [R1+0x3258] ;  /* 0x00325800011d7983 */ /* 0x000ea80000300800 */
[----:B------:R-:W3:Y:S04]  /*30930*/  LDL.LU.64 R22, [R1+0x3250] ;  /* 0x0032500001167983 */ /* 0x000ee80000300a00 */
[----:B------:R-:W3:Y:S04]  /*30940*/  LDL.LU.64 R20, [R1+0x3248] ;  /* 0x0032480001147983 */ /* 0x000ee80000300a00 */
[----:B------:R-:W-:Y:S04]  /*30950*/  STL [R1+0x3190], R3 ;  /* 0x0031900301007387 */ /* 0x000fe80000100800 */
[----:B------:R0:W-:Y:S04]  /*30960*/  STL.64 [R1+0x360], R12 ;  /* 0x0003600c01007387 */ /* 0x0001e80000100a00 */
[----:B------:R1:W-:Y:S01]  /*30970*/  STL.64 [R1+0x368], R14 ;  /* 0x0003680e01007387 */ /* 0x0003e20000100a00 */
[----:B0-----:R-:W-:-:S02]  /*30980*/  F2FP.F16.E4M3.UNPACK_B R12, R16 ;  /* 0x00000010ff0c723e */ /* 0x001fc400020006ff */
[----:B------:R-:W-:Y:S02]  /*30990*/  F2FP.F16.E4M3.UNPACK_B R13, R9 ;  /* 0x00000009ff0d723e */ /* 0x000fe400020006ff */
[----:B-1----:R-:W-:Y:S02]  /*309a0*/  F2FP.F16.E4M3.UNPACK_B R14, R8 ;  /* 0x00000008ff0e723e */ /* 0x002fe400020006ff */
[----:B------:R-:W-:-:S07]  /*309b0*/  F2FP.F16.E4M3.UNPACK_B R15, R0 ;  /* 0x00000000ff0f723e */ /* 0x000fce00020006ff */
[----:B------:R-:W-:Y:S01]  /*309c0*/  HMMA.16816.F32 R16, R12, R18, R24 ;  /* 0x000000120c10723c */ /* 0x000fe20000001818 */
[----:B------:R-:W3:Y:S04]  /*309d0*/  LDL.LU.64 R26, [R1+0x3240] ;  /* 0x00324000011a7983 */ /* 0x000ee80000300a00 */
[----:B------:R-:W4:-:S14]  /*309e0*/  LDL.LU.64 R24, [R1+0x3238] ;  /* 0x0032380001187983 */ /* 0x000f1c0000300a00 */
[----:B------:R-:W-:Y:S04]  /*309f0*/  STL.64 [R1+0x1090], R16 ;  /* 0x0010901001007387 */ /* 0x000fe80000100a00 */
[----:B------:R0:W-:Y:S04]  /*30a00*/  STL.64 [R1+0x1098], R18 ;  /* 0x0010981201007387 */ /* 0x0001e80000100a00 */
[----:B0-----:R-:W4:Y:S04]  /*30a10*/  LDL.LU.64 R18, [R1+0x3230] ;  /* 0x0032300001127983 */ /* 0x001f280000300a00 */
[----:B------:R-:W4:Y:S01]  /*30a20*/  LDL.LU.64 R16, [R1+0x3228] ;  /* 0x0032280001107983 */ /* 0x000f220000300a00 */
[----:B------:R-:W-:-:S15]  /*30a30*/  HMMA.16816.F32 R8, R12, R10, R4 ;  /* 0x0000000a0c08723c */ /* 0x000fde0000001804 */
[----:B------:R-:W-:-:S04]  /*30a40*/  NOP ;  /* 0x0000000000007918 */ /* 0x000fc80000000000 */
[----:B------:R0:W-:Y:S04]  /*30a50*/  STL.64 [R1+0x1080], R8 ;  /* 0x0010800801007387 */ /* 0x0001e80000100a00 */
[----:B------:R-:W-:Y:S01]  /*30a60*/  STL.64 [R1+0x1088], R10 ;  /* 0x0010880a01007387 */ /* 0x000fe20000100a00 */
[----:B----4-:R-:W-:-:S15]  /*30a70*/  HMMA.16816.F32 R4, R12, R24, R16 ;  /* 0x000000180c04723c */ /* 0x010fde0000001810 */
[----:B------:R-:W-:-:S04]  /*30a80*/  NOP ;  /* 0x0000000000007918 */ /* 0x000fc80000000000 */
[----:B------:R-:W-:Y:S04]  /*30a90*/  STL.64 [R1+0x1070], R4 ;  /* 0x0010700401007387 */ /* 0x000fe80000100a00 */
[----:B------:R3:W-:Y:S04]  /*30aa0*/  STL.64 [R1+0x1078], R6 ;  /* 0x0010780601007387 */ /* 0x0007e80000100a00 */
[----:B0-----:R-:W4:Y:S01]  /*30ab0*/  LDL.LU R8, [R1+0xff0] ;  /* 0x000ff00001087983 */ /* 0x001f220000300800 */
[----:B---3--:R-:W-:-:S15]  /*30ac0*/  HMMA.16816.F32 R4, R12, R26, R20 ;  /* 0x0000001a0c04723c */ /* 0x008fde0000001814 */
[----:B------:R-:W-:-:S04]  /*30ad0*/  NOP ;  /* 0x0000000000007918 */ /* 0x000fc80000000000 */
[----:B------:R-:W-:Y:S04]  /*30ae0*/  STL.64 [R1+0x1060], R4 ;  /* 0x0010600401007387 */ /* 0x000fe80000100a00 */
[----:B------:R-:W-:Y:S04]  /*30af0*/  STL.64 [R1+0x1068], R6 ;  /* 0x0010680601007387 */ /* 0x000fe80000100a00 */
[----:B------:R-:W4:Y:S04]  /*30b00*/  LDL.LU R9, [R1+0xff4] ;  /* 0x000ff40001097983 */ /* 0x000f280000300800 */
[----:B------:R-:W3:Y:S04]  /*30b10*/  LDL.LU R10, [R1+0xff8] ;  /* 0x000ff800010a7983 */ /* 0x000ee80000300800 */
[----:B------:R-:W3:Y:S04]  /*30b20*/  LDL.LU R11, [R1+0xffc] ;  /* 0x000ffc00010b7983 */ /* 0x000ee80000300800 */
[----:B------:R-:W2:Y:S04]  /*30b30*/  LDL.LU R20, [R1+0x1030] ;  /* 0x0010300001147983 */ /* 0x000ea80000300800 */
[----:B------:R-:W2:Y:S04]  /*30b40*/  LDL.LU R21, [R1+0x1034] ;  /* 0x0010340001157983 */ /* 0x000ea80000300800 */
[----:B------:R-:W2:Y:S04]  /*30b50*/  LDL.LU R22, [R1+0x1038] ;  /* 0x0010380001167983 */ /* 0x000ea80000300800 */
[----:B------:R-:W2:Y:S01]  /*30b60*/  LDL.LU R23, [R1+0x103c] ;  /* 0x00103c0001177983 */ /* 0x000ea20000300800 */
[----:B------:R-:W-:-:S02]  /*30b70*/  IMAD.MOV.U32 R3, RZ, RZ, R24 ;  /* 0x000000ffff037224 */ /* 0x000fc400078e0018 */
[----:B------:R-:W-:Y:S01]  /*30b80*/  IMAD.MOV.U32 R0, RZ, RZ, R25 ;  /* 0x000000ffff007224 */ /* 0x000fe200078e0019 */
[----:B------:R-:W3:Y:S04]  /*30b90*/  LDL.LU R24, [R1+0x1050] ;  /* 0x0010500001187983 */ /* 0x000ee80000300800 */
[----:B------:R-:W3:Y:S04]  /*30ba0*/  LDL.LU R25, [R1+0x1054] ;  /* 0x0010540001197983 */ /* 0x000ee80000300800 */
[----:B------:R-:W3:Y:S04]  /*30bb0*/  LDL.LU R26, [R1+0x1058] ;  /* 0x00105800011a7983 */ /* 0x000ee80000300800 */
[----:B------:R-:W3:Y:S04]  /*30bc0*/  LDL.LU R27, [R1+0x105c] ;  /* 0x00105c00011b7983 */ /* 0x000ee80000300800 */
[----:B--2---:R-:W-:Y:S04]  /*30bd0*/  STL.64 [R1+0x3210], R22 ;  /* 0x0032101601007387 */ /* 0x004fe80000100a00 */
[----:B------:R0:W-:Y:S04]  /*30be0*/  STL.64 [R1+0x3208], R20 ;  /* 0x0032081401007387 */ /* 0x0001e80000100a00 */
[----:B0-----:R-:W2:Y:S04]  /*30bf0*/  LDL.LU R20, [R1+0x1040] ;  /* 0x0010400001147983 */ /* 0x001ea80000300800 */
[----:B------:R-:W2:Y:S04]  /*30c00*/  LDL.LU R21, [R1+0x1044] ;  /* 0x0010440001157983 */ /* 0x000ea80000300800 */
        /* <DEDUP_REMOVED lines=12> */
[----:B---3--:R-:W-:Y:S04]  /*30cd0*/  STL.64 [R1+0x31d0], R10 ;  /* 0x0031d00a01007387 */ /* 0x008fe80000100a00 */
[----:B----4-:R0:W-:Y:S04]  /*30ce0*/  STL.64 [R1+0x31c8], R8 ;  /* 0x0031c80801007387 */ /* 0x0101e80000100a00 */
[----:B0-----:R-:W3:Y:S04]  /*30cf0*/  LDL.LU R8, [R1+0x1000] ;  /* 0x0010000001087983 */ /* 0x001ee80000300800 */
[----:B------:R-:W3:Y:S04]  /*30d00*/  LDL.LU R9, [R1+0x1004] ;  /* 0x0010040001097983 */ /* 0x000ee80000300800 */
[----:B------:R-:W3:Y:S04]  /*30d10*/  LDL.LU R10, [R1+0x1008] ;  /* 0x00100800010a7983 */ /* 0x000ee80000300800 */
[----:B------:R-:W3:Y:S04]  /*30d20*/  LDL.LU R11, [R1+0x100c] ;  /* 0x00100c00010b7983 */ /* 0x000ee80000300800 */
[----:B------:R-:W4:Y:S04]  /*30d30*/  LDL.LU R4, [R1+0xfd0] ;  /* 0x000fd00001047983 */ /* 0x000f280000300800 */
[----:B------:R-:W4:Y:S04]  /*30d40*/  LDL.LU R5, [R1+0xfd4] ;  /* 0x000fd40001057983 */ /* 0x000f280000300800 */
[----:B------:R-:W2:Y:S04]  /*30d50*/  LDL.LU R6, [R1+0xfd8] ;  /* 0x000fd80001067983 */ /* 0x000ea80000300800 */
[----:B------:R-:W2:Y:S01]  /*30d60*/  LDL.LU R7, [R1+0xfdc] ;  /* 0x000fdc0001077983 */ /* 0x000ea20000300800 */
[C---:B------:R-:W-:Y:S03]  /*30d70*/  HMMA.16816.F32 R24, R12.reuse, R28, R24 ;  /* 0x0000001c0c18723c */ /* 0x040fe60000001818 */
[----:B--2---:R-:W-:Y:S04]  /*30d80*/  STL.64 [R1+0x31b0], R6 ;  /* 0x0031b00601007387 */ /* 0x004fe80000100a00 */
[----:B----4-:R0:W-:Y:S04]  /*30d90*/  STL.64 [R1+0x31a8], R4 ;  /* 0x0031a80401007387 */ /* 0x0101e80000100a00 */
[----:B0-----:R-:W2:Y:S04]  /*30da0*/  LDL.LU R4, [R1+0xfe0] ;  /* 0x000fe00001047983 */ /* 0x001ea80000300800 */
[----:B------:R-:W2:Y:S04]  /*30db0*/  LDL.LU R5, [R1+0xfe4] ;  /* 0x000fe40001057983 */ /* 0x000ea80000300800 */
[----:B------:R-:W2:Y:S04]  /*30dc0*/  LDL.LU R6, [R1+0xfe8] ;  /* 0x000fe80001067983 */ /* 0x000ea80000300800 */
[----:B------:R-:W2:Y:S04]  /*30dd0*/  LDL.LU R7, [R1+0xfec] ;  /* 0x000fec0001077983 */ /* 0x000ea80000300800 */
[----:B------:R-:W-:Y:S04]  /*30de0*/  STL.64 [R1+0x1050], R24 ;  /* 0x0010501801007387 */ /* 0x000fe80000100a00 */
[----:B------:R0:W-:Y:S04]  /*30df0*/  STL.64 [R1+0x1058], R26 ;  /* 0x0010581a01007387 */ /* 0x0001e80000100a00 */
[----:B0-----:R-:W4:Y:S04]  /*30e00*/  LDL.LU.64 R26, [R1+0x3220] ;  /* 0x00322000011a7983 */ /* 0x001f280000300a00 */
[----:B------:R-:W2:Y:S04]  /*30e10*/  LDL.LU.64 R24, [R1+0x3218] ;  /* 0x0032180001187983 */ /* 0x000ea80000300a00 */
[----:B------:R0:W-:Y:S04]  /*30e20*/  STL [R1+0x317c], R28 ;  /* 0x00317c1c01007387 */ /* 0x0001e80000100800 */
[----:B0-----:R-:W2:Y:S04]  /*30e30*/  LDL.LU R28, [R1+0x1bfc] ;  /* 0x001bfc00011c7983 */ /* 0x001ea80000300800 */
[----:B------:R0:W-:Y:S04]  /*30e40*/  STL [R1+0x3178], R29 ;  /* 0x0031781d01007387 */ /* 0x0001e80000100800 */
[----:B0-----:R-:W2:Y:S01]  /*30e50*/  LDL.LU R29, [R1+0x1c04] ;  /* 0x001c0400011d7983 */ /* 0x001ea20000300800 */
        /* <DEDUP_REMOVED lines=12> */
[----:B------:R0:W-:Y:S04]  /*30f20*/  STL.64 [R1+0x3128], R26 ;  /* 0x0031281a01007387 */ /* 0x0001e80000100a00 */
[----:B0-----:R-:W3:Y:S04]  /*30f30*/  LDL.LU R26, [R1+0x1c00] ;  /* 0x001c0000011a7983 */ /* 0x001ee80000300800 */
[----:B------:R-:W3:Y:S04]  /*30f40*/  LDL.LU R27, [R1+0x1c08] ;  /* 0x001c0800011b7983 */ /* 0x000ee80000300800 */
[----:B------:R0:W-:Y:S04]  /*30f50*/  STL.64 [R1+0x3120], R24 ;  /* 0x0031201801007387 */ /* 0x0001e80000100a00 */
[----:B0-----:R-:W3:Y:S04]  /*30f60*/  LDL.LU R24, [R1+0x1bf8] ;  /* 0x001bf80001187983 */ /* 0x001ee80000300800 */
[----:B------:R-:W3:Y:S01]  /*30f70*/  LDL.LU R25, [R1+0x1bf4] ;  /* 0x001bf40001197983 */ /* 0x000ee20000300800 */
[----:B--2---:R-:W-:-:S15]  /*30f80*/  HMMA.16816.F32 R16, R12, R22, R16 ;  /* 0x000000160c10723c */ /* 0x004fde0000001810 */
[----:B------:R-:W-:-:S04]  /*30f90*/  NOP ;  /* 0x0000000000007918 */ /* 0x000fc80000000000 */
        /* <DEDUP_REMOVED lines=8> */
[----:B0-----:R-:W3:Y:S04]  /*31020*/  LDL.LU.64 R18, [R1+0x31e0] ;  /* 0x0031e00001127983 */ /* 0x001ee80000300a00 */
[----:B------:R-:W2:Y:S04]  /*31030*/  LDL.LU.64 R16, [R1+0x31d8] ;  /* 0x0031d80001107983 */ /* 0x000ea80000300a00 */
[----:B------:R-:W-:Y:S04]  /*31040*/  STL.64 [R1+0x3108], R22 ;  /* 0x0031081601007387 */ /* 0x000fe80000100a00 */
[----:B------:R0:W-:Y:S04]  /*31050*/  STL.64 [R1+0x3100], R20 ;  /* 0x0031001401007387 */ /* 0x0001e80000100a00 */
[----:B0-----:R-:W4:Y:S04]  /*31060*/  LDL.LU R20, [R1+0xfb0] ;  /* 0x000fb00001147983 */ /* 0x001f280000300800 */
[----:B------:R-:W4:Y:S04]  /*31070*/  LDL.LU R21, [R1+0xfb4] ;  /* 0x000fb40001157983 */ /* 0x000f280000300800 */
[----:B------:R-:W4:Y:S04]  /*31080*/  LDL.LU R22, [R1+0xfb8] ;  /* 0x000fb80001167983 */ /* 0x000f280000300800 */
[----:B------:R-:W4:Y:S01]  /*31090*/  LDL.LU R23, [R1+0xfbc] ;  /* 0x000fbc0001177983 */ /* 0x000f220000300800 */
        /* <DEDUP_REMOVED lines=14> */
[----:B0-----:R-:W3:Y:S04]  /*31180*/  LDL.LU R16, [R1+0xfc0] ;  /* 0x000fc00001107983 */ /* 0x001ee80000300800 */
[----:B------:R-:W3:Y:S04]  /*31190*/  LDL.LU R17, [R1+0xfc4] ;  /* 0x000fc40001117983 */ /* 0x000ee80000300800 */
[----:B------:R-:W3:Y:S04]  /*311a0*/  LDL.LU R18, [R1+0xfc8] ;  /* 0x000fc80001127983 */ /* 0x000ee80000300800 */
[----:B------:R-:W3:Y:S01]  /*311b0*/  LDL.LU R19, [R1+0xfcc] ;  /* 0x000fcc0001137983 */ /* 0x000ee20000300800 */
        /* <DEDUP_REMOVED lines=11> */
[----:B------:R-:W4:Y:S04]  /*31270*/  LDL.LU.64 R4, [R1+0x3198] ;  /* 0x0031980001047983 */ /* 0x000f280000300a00 */
[----:B------:R-:W-:Y:S04]  /*31280*/  STL [R1+0x30dc], R8 ;  /* 0x0030dc0801007387 */ /* 0x000fe80000100800 */
[----:B------:R-:W-:Y:S04]  /*31290*/  STL [R1+0x30d8], R9 ;  /* 0x0030d80901007387 */ /* 0x000fe80000100800 */
[----:B------:R4:W-:Y:S01]  /*312a0*/  STL.64 [R1+0x3130], R10 ;  /* 0x0031300a01007387 */ /* 0x0009e20000100a00 */
[----:B------:R-:W-:-:S02]  /*312b0*/  IMAD R28, R28, 0x100, R26 ;  /* 0x000001001c1c7824 */ /* 0x000fc400078e021a */
[----:B------:R-:W-:Y:S01]  /*312c0*/  IMAD R29, R29, 0x100, R27 ;  /* 0x000001001d1d7824 */ /* 0x000fe200078e021b */
[C---:B--2---:R-:W-:Y:S08]  /*312d0*/  HMMA.16816.F32 R16, R12.reuse, R6, R16 ;  /* 0x000000060c10723c */ /* 0x044ff00000001810 */
[----:B----4-:R-:W-:Y:S01]  /*312e0*/  HMMA.16816.F32 R8, R12, R4, R20 ;  /* 0x000000040c08723c */ /* 0x010fe20000001814 */
[----:B------:R-:W-:Y:S10]  /*312f0*/  STL.64 [R1+0x30c0], R6 ;  /* 0x0030c00601007387 */ /* 0x000ff40000100a00 */
[----:B------:R-:W-:Y:S04]  /*31300*/  STL.64 [R1+0xfc0], R16 ;  /* 0x000fc01001007387 */ /* 0x000fe80000100a00 */
[----:B------:R-:W-:Y:S04]  /*31310*/  STL.64 [R1+0xfc8], R18 ;  /* 0x000fc81201007387 */ /* 0x000fe80000100a00 */
[----:B------:R0:W-:Y:S04]  /*31320*/  STL.64 [R1+0x30b8], R4 ;  /* 0x0030b80401007387 */ /* 0x0001e80000100a00 */
[----:B------:R1:W-:Y:S04]  /*31330*/  STL.64 [R1+0xfb0], R8 ;  /* 0x000fb00801007387 */ /* 0x0003e80000100a00 */
[----:B------:R2:W-:Y:S01]  /*31340*/  STL.64 [R1+0xfb8], R10 ;  /* 0x000fb80a01007387 */ /* 0x0005e20000100a00 */
[----:B0-----:R-:W-:-:S05]  /*31350*/  IMAD R4, R25, 0x100, R24 ;  /* 0x0000010019047824 */ /* 0x001fca00078e0218 */
[----:B------:R-:W-:Y:S04]  /*31360*/  STL [R1+0x20], R4 ;  /* 0x0000200401007387 */ /* 0x000fe80000100800 */
[----:B------:R-:W3:Y:S04]  /*31370*/  LDL.LU R20, [R1+0xf40] ;  /* 0x000f400001147983 */ /* 0x000ee80000300800 */
[----:B------:R-:W3:Y:S04]  /*31380*/  LDL.LU R21, [R1+0xf44] ;  /* 0x000f440001157983 */ /* 0x000ee80000300800 */
[----:B------:R-:W4:Y:S04]  /*31390*/  LDL.LU R22, [R1+0xf48] ;  /* 0x000f480001167983 */ /* 0x000f280000300800 */
[----:B------:R-:W4:Y:S04]  /*313a0*/  LDL.LU R23, [R1+0xf4c] ;  /* 0x000f4c0001177983 */ /* 0x000f280000300800 */
[----:B------:R-:W2:Y:S04]  /*313b0*/  LDL.LU R24, [R1+0xf60] ;  /* 0x000f600001187983 */ /* 0x000ea80000300800 */
[----:B------:R-:W2:Y:S04]  /*313c0*/  LDL.LU R25, [R1+0xf64] ;  /* 0x000f640001197983 */ /* 0x000ea80000300800 */
[----:B------:R-:W2:Y:S04]  /*313d0*/  LDL.LU R26, [R1+0xf68] ;  /* 0x000f6800011a7983 */ /* 0x000ea80000300800 */
[----:B------:R-:W2:Y:S04]  /*313e0*/  LDL.LU R27, [R1+0xf6c] ;  /* 0x000f6c00011b7983 */ /* 0x000ea80000300800 */
[----:B--2---:R-:W-:Y:S04]  /*313f0*/  STL.64 [R1+0x3140], R26 ;  /* 0x0031401a01007387 */ /* 0x004fe80000100a00 */
[----:B------:R0:W-:Y:S04]  /*31400*/  STL.64 [R1+0x3138], R24 ;  /* 0x0031381801007387 */ /* 0x0001e80000100a00 */
[----:B-1----:R-:W2:Y:S04]  /*31410*/  LDL.LU R8, [R1+0xf70] ;  /* 0x000f700001087983 */ /* 0x002ea80000300800 */
[----:B------:R-:W2:Y:S04]  /*31420*/  LDL.LU R9, [R1+0xf74] ;  /* 0x000f740001097983 */ /* 0x000ea80000300800 */
[----:B------:R-:W2:Y:S04]  /*31430*/  LDL.LU R10, [R1+0xf78] ;  /* 0x000f7800010a7983 */ /* 0x000ea80000300800 */
[----:B------:R-:W2:Y:S04]  /*31440*/  LDL.LU R11, [R1+0xf7c] ;  /* 0x000f7c00010b7983 */ /* 0x000ea80000300800 */
[----:B--2---:R-:W-:Y:S04]  /*31450*/  STL.64 [R1+0x3150], R10 ;  /* 0x0031500a01007387 */ /* 0x004fe80000100a00 */
[----:B------:R1:W-:Y:S04]  /*31460*/  STL.64 [R1+0x3148], R8 ;  /* 0x0031480801007387 */ /* 0x0003e80000100a00 */
[----:B0-----:R-:W2:Y:S01]  /*31470*/  LDL.64 R24, [R1+0x10] ;  /* 0x0000100001187983 */ /* 0x001ea20000100a00 */
[----:B------:R-:W-:-:S02]  /*31480*/  IMAD.MOV.U32 R26, RZ, RZ, R3 ;  /* 0x000000ffff1a7224 */ /* 0x000fc400078e0003 */
[----:B------:R-:W-:-:S05]  /*31490*/  IMAD.MOV.U32 R27, RZ, RZ, R0 ;  /* 0x000000ffff1b7224 */ /* 0x000fca00078e0000 */
[----:B------:R-:W-:Y:S04]  /*314a0*/  STL.64 [R1+0x3170], R26 ;  /* 0x0031701a01007387 */ /* 0x000fe80000100a00 */
[----:B--2---:R0:W-:Y:S04]  /*314b0*/  STL.64 [R1+0x3168], R24 ;  /* 0x0031681801007387 */ /* 0x0041e80000100a00 */
[----:B-1----:R-:W2:Y:S04]  /*314c0*/  LDL.LU R8, [R1+0xf80] ;  /* 0x000f800001087983 */ /* 0x002ea80000300800 */
[----:B------:R-:W2:Y:S04]  /*314d0*/  LDL.LU R9, [R1+0xf84] ;  /* 0x000f840001097983 */ /* 0x000ea80000300800 */
[----:B------:R-:W2:Y:S04]  /*314e0*/  LDL.LU R10, [R1+0xf88] ;  /* 0x000f8800010a7983 */ /* 0x000ea80000300800 */
[----:B------:R-:W2:Y:S04]  /*314f0*/  LDL.LU R11, [R1+0xf8c] ;  /* 0x000f8c00010b7983 */ /* 0x000ea80000300800 */
[----:B0-----:R-:W2:Y:S04]  /*31500*/  LDL.LU R24, [R1+0xfa0] ;  /* 0x000fa00001187983 */ /* 0x001ea80000300800 */
[----:B------:R-:W2:Y:S04]  /*31510*/  LDL.LU R25, [R1+0xfa4] ;  /* 0x000fa40001197983 */ /* 0x000ea80000300800 */
[----:B------:R-:W2:Y:S04]  /*31520*/  LDL.LU R26, [R1+0xfa8] ;  /* 0x000fa800011a7983 */ /* 0x000ea80000300800 */
[----:B------:R-:W2:Y:S04]  /*31530*/  LDL.LU R27, [R1+0xfac] ;  /* 0x000fac00011b7983 */ /* 0x000ea80000300800 */
        /* <DEDUP_REMOVED lines=8> */
[----:B------:R-:W2:Y:S04]  /*315c0*/  LDL.64 R4, [R1+0x18] ;  /* 0x0000180001047983 */ /* 0x000ea80000100a00 */
[----:B------:R-:W-:Y:S04]  /*315d0*/  STL.64 [R1+0x3160], R10 ;  /* 0x0031600a01007387 */ /* 0x000fe80000100a00 */
[----:B------:R0:W-:Y:S04]  /*315e0*/  STL.64 [R1+0x3158], R8 ;  /* 0x0031580801007387 */ /* 0x0001e80000100a00 */
[----:B0-----:R-:W2:Y:S04]  /*315f0*/  LDL.LU R8, [R1+0xf90] ;  /* 0x000f900001087983 */ /* 0x001ea80000300800 */
[----:B------:R-:W2:Y:S04]  /*31600*/  LDL.LU R9, [R1+0xf94] ;  /* 0x000f940001097983 */ /* 0x000ea80000300800 */
[----:B------:R-:W2:Y:S04]  /*31610*/  LDL.LU R10, [R1+0xf98] ;  /* 0x000f9800010a7983 */ /* 0x000ea80000300800 */
[----:B------:R-:W2:Y:S04]  /*31620*/  LDL.LU R11, [R1+0xf9c] ;  /* 0x000f9c00010b7983 */ /* 0x000ea80000300800 */
[----:B------:R-:W2:Y:S04]  /*31630*/  LDL.64 R6, [R1] ;  /* 0x0000000001067983 */ /* 0x000ea80000100a00 */
[----:B----4-:R-:W-:Y:S04]  /*31640*/  STL.64 [R1+0x3118], R22 ;  /* 0x0031181601007387 */ /* 0x010fe80000100a00 */
[----:B---3--:R0:W-:Y:S04]  /*31650*/  STL.64 [R1+0x3110], R20 ;  /* 0x0031101401007387 */ /* 0x0081e80000100a00 */
        /* <DEDUP_REMOVED lines=8> */
[----:B------:R-:W-:-:S03]  /*316e0*/  IMAD R0, R0, 0x100, R3 ;  /* 0x0000010000007824 */ /* 0x000fc600078e0203 */
[----:B--2---:R-:W-:Y:S04]  /*316f0*/  STL.64 [R1+0x30f8], R18 ;  /* 0x0030f81201007387 */ /* 0x004fe80000100a00 */
[----:B----4-:R0:W-:Y:S04]  /*31700*/  STL.64 [R1+0x30f0], R16 ;  /* 0x0030f01001007387 */ /* 0x0101e80000100a00 */
[----:B0-----:R-:W2:Y:S04]  /*31710*/  LDL.LU R16, [R1+0xf30] ;  /* 0x000f300001107983 */ /* 0x001ea80000300800 */
[----:B------:R-:W2:Y:S04]  /*31720*/  LDL.LU R17, [R1+0xf34] ;  /* 0x000f340001117983 */ /* 0x000ea80000300800 */
[----:B------:R-:W2:Y:S04]  /*31730*/  LDL.LU R18, [R1+0xf38] ;  /* 0x000f380001127983 */ /* 0x000ea80000300800 */
[----:B------:R-:W2:Y:S04]  /*31740*/  LDL.LU R19, [R1+0xf3c] ;  /* 0x000f3c0001137983 */ /* 0x000ea80000300800 */
[----:B------:R-:W4:Y:S02]  /*31750*/  LDL.LU R3, [R1+0x3190] ;  /* 0x0031900001037983 */ /* 0x000f240000300800 */
[----:B----4-:R-:W-:Y:S02]  /*31760*/  HMMA.16816.F32 R12, R12, R2, R24 ;  /* 0x000000020c0c723c */ /* 0x010fe40000001818 */
[----:B------:R-:W4:Y:S04]  /*31770*/  LDL.LU.64 R26, [R1+0x3188] ;  /* 0x00318800011a7983 */ /* 0x000f280000300a00 */
[----:B------:R-:W4:-:S13]  /*31780*/  LDL.LU.64 R24, [R1+0x3180] ;  /* 0x0031800001187983 */ /* 0x000f1a0000300a00 */
[----:B------:R-:W-:Y:S04]  /*31790*/  STL.64 [R1+0x350], R12 ;  /* 0x0003500c01007387 */ /* 0x000fe80000100a00 */
[----:B------:R0:W-:Y:S04]  /*317a0*/  STL.64 [R1+0x358], R14 ;  /* 0x0003580e01007387 */ /* 0x0001e80000100a00 */
[----:B0-----:R-:W2:Y:S01]  /*317b0*/  LDL.LU R15, [R1+0x20] ;  /* 0x00002000010f7983 */ /* 0x001ea20000300800 */
[----:B------:R-:W-:Y:S02]  /*317c0*/  F2FP.F16.E4M3.UNPACK_B R13, R28 ;  /* 0x0000001cff0d723e */ /* 0x000fe400020006ff */
[----:B------:R-:W-:Y:S01]  /*317d0*/  F2FP.F16.E4M3.UNPACK_B R14, R29 ;  /* 0x0000001dff0e723e */ /* 0x000fe200020006ff */
[----:B------:R-:W-:Y:S04]  /*317e0*/  STL [R1+0x308c], R2 ;  /* 0x00308c0201007387 */ /* 0x000fe80000100800 */
[----:B------:R-:W-:Y:S04]  /*317f0*/  STL [R1+0x3088], R3 ;  /* 0x0030880301007387 */ /* 0x000fe80000100800 */
[----:B------:R-:W3:Y:S04]  /*31800*/  LDL.LU R28, [R1+0x317c] ;  /* 0x00317c00011c7983 */ /* 0x000ee80000300800 */
[----:B------:R-:W3:Y:S01]  /*31810*/  LDL.LU R29, [R1+0x3178] ;  /* 0x00317800011d7983 */ /* 0x000ee20000300800 */
[----:B--2---:R-:W-:-:S02]  /*31820*/  F2FP.F16.E4M3.UNPACK_B R12, R15 ;  /* 0x0000000fff0c723e */ /* 0x004fc400020006ff */
[----:B------:R-:W-:-:S07]  /*31830*/  F2FP.F16.E4M3.UNPACK_B R15, R0 ;  /* 0x00000000ff0f723e */ /* 0x000fce00020006ff */
[----:B----4-:R-:W-:-:S15]  /*31840*/  HMMA.16816.F32 R24, R12, R4, R24 ;  /* 0x000000040c18723c */ /* 0x010fde0000001818 */
[----:B------:R-:W-:-:S04]  /*31850*/  NOP ;  /* 0x0000000000007918 */ /* 0x000fc80000000000 */
[----:B------:R-:W-:Y:S04]  /*31860*/  STL.64 [R1+0xfa0], R24 ;  /* 0x000fa01801007387 */ /* 0x000fe80000100a00 */
[----:B------:R0:W-:Y:S04]  /*31870*/  STL.64 [R1+0xfa8], R26 ;  /* 0x000fa81a01007387 */ /* 0x0001e80000100a00 */
[----:B0-----:R-:W2:Y:S04]  /*31880*/  LDL.LU.64 R26, [R1+0x3170] ;  /* 0x00317000011a7983 */ /* 0x001ea80000300a00 */
[----:B------:R-:W4:Y:S02]  /*31890*/  LDL.LU.64 R24, [R1+0x3168] ;  /* 0x0031680001187983 */ /* 0x000f240000300a00 */
[----:B----4-:R-:W-:-:S15]  /*318a0*/  HMMA.16816.F32 R8, R12, R24, R8 ;  /* 0x000000180c08723c */ /* 0x010fde0000001808 */
[----:B------:R-:W-:-:S04]  /*318b0*/  NOP ;  /* 0x0000000000007918 */ /* 0x000fc80000000000 */
[----:B------:R-:W-:Y:S04]  /*318c0*/  STL.64 [R1+0xf90], R8 ;  /* 0x000f900801007387 */ /* 0x000fe80000100a00 */
[----:B------:R0:W-:Y:S04]  /*318d0*/  STL.64 [R1+0xf98], R10 ;  /* 0x000f980a01007387 */ /* 0x0001e80000100a00 */
[----:B0-----:R-:W2:Y:S04]  /*318e0*/  LDL.LU.64 R10, [R1+0x3160] ;  /* 0x00316000010a7983 */ /* 0x001ea80000300a00 */
[----:B------:R-:W2:Y:S01]  /*318f0*/  LDL.LU.64 R8, [R1+0x3158] ;  /* 0x0031580001087983 */ /* 0x000ea20000300a00 */
[----:B------:R-:W-:-:S02]  /*31900*/  IMAD.MOV.U32 R2, RZ, RZ, R4 ;  /* 0x000000ffff027224 */ /* 0x000fc400078e0004 */
[----:B------:R-:W-:Y:S02]  /*31910*/  IMAD.MOV.U32 R4, RZ, RZ, R24 ;  /* 0x000000ffff047224 */ /* 0x000fe400078e0018 */
[----:B------:R-:W-:Y:S02]  /*31920*/  IMAD.MOV.U32 R3, RZ, RZ, R25 ;  /* 0x000000ffff037224 */ /* 0x000fe400078e0019 */
[----:B--2---:R-:W-:Y:S01]  /*31930*/  HMMA.16816.F32 R24, R12, R26, R8 ;  /* 0x0000001a0c18723c */ /* 0x004fe20000001808 */
[----:B------:R-:W2:Y:S04]  /*31940*/  LDL.LU.64 R10, [R1+0x3150] ;  /* 0x00315000010a7983 */ /* 0x000ea80000300a00 */
[----:B------:R-:W2:-:S14]  /*31950*/  LDL.LU.64 R8, [R1+0x3148] ;  /* 0x0031480001087983 */ /* 0x000e9c0000300a00 */
        /* <DEDUP_REMOVED lines=9> */
[----:B------:R-:W-:Y:S04]  /*319f0*/  STL.64 [R1+0xf60], R24 ;  /* 0x000f601801007387 */ /* 0x000fe80000100a00 */
[----:B------:R0:W-:Y:S04]  /*31a00*/  STL.64 [R1+0xf68], R26 ;  /* 0x000f681a01007387 */ /* 0x0001e80000100a00 */
[----:B0-----:R-:W3:Y:S04]  /*31a10*/  LDL.LU.64 R26, [R1+0x3128] ;  /* 0x00312800011a7983 */ /* 0x001ee80000300a00 */
[----:B------:R-:W4:Y:S04]  /*31a20*/  LDL.LU.64 R24, [R1+0x3120] ;  /* 0x0031200001187983 */ /* 0x000f280000300a00 */
[----:B------:R-:W-:Y:S04]  /*31a30*/  STL [R1+0x3090], R28 ;  /* 0x0030901c01007387 */ /* 0x000fe80000100800 */
[----:B------:R-:W-:Y:S01]  /*31a40*/  STL [R1+0x3070], R29 ;  /* 0x0030701d01007387 */ /* 0x000fe20000100800 */
[----:B---3--:R-:W-:-:S15]  /*31a50*/  HMMA.16816.F32 R20, R12, R26, R20 ;  /* 0x0000001a0c14723c */ /* 0x008fde0000001814 */
        /* <DEDUP_REMOVED lines=10> */
[----:B------:R-:W4:Y:S04]  /*31b00*/  LDL.LU.64 R20, [R1+0x3100] ;  /* 0x0031000001147983 */ /* 0x000f280000300a00 */
[----:B------:R-:W-:Y:S04]  /*31b10*/  STL.64 [R1+0x3040], R26 ;  /* 0x0030401a01007387 */ /* 0x000fe80000100a00 */
[----:B------:R0:W-:Y:S04]  /*31b20*/  STL.64 [R1+0x3038], R24 ;  /* 0x0030381801007387 */ /* 0x0001e80000100a00 */
[----:B0-----:R-:W2:Y:S04]  /*31b30*/  LDL.LU R24, [R1+0xf00] ;  /* 0x000f000001187983 */ /* 0x001ea80000300800 */
[----:B------:R-:W2:Y:S04]  /*31b40*/  LDL.LU R25, [R1+0xf04] ;  /* 0x000f040001197983 */ /* 0x000ea80000300800 */
[----:B------:R-:W2:Y:S04]  /*31b50*/  LDL.LU R26, [R1+0xf08] ;  /* 0x000f0800011a7983 */ /* 0x000ea80000300800 */
[----:B------:R-:W2:Y:S01]  /*31b60*/  LDL.LU R27, [R1+0xf0c] ;  /* 0x000f0c00011b7983 */ /* 0x000ea20000300800 */
        /* <DEDUP_REMOVED lines=16> */
[----:B------:R-:W2:Y:S04]  /*31c70*/  LDL.LU R22, [R1+0xe78] ;  /* 0x000e780001167983 */ /* 0x000ea80000300800 */
[----:B------:R-:W2:Y:S04]  /*31c80*/  LDL.LU R23, [R1+0xe7c] ;  /* 0x000e7c0001177983 */ /* 0x000ea80000300800 */
[----:B--2---:R-:W-:Y:S04]  /*31c90*/  STL.64 [R1+0x3050], R22 ;  /* 0x0030501601007387 */ /* 0x004fe80000100a00 */
[----:B----4-:R0:W-:Y:S04]  /*31ca0*/  STL.64 [R1+0x3048], R20 ;  /* 0x0030481401007387 */ /* 0x0101e80000100a00 */
[----:B0-----:R-:W3:Y:S04]  /*31cb0*/  LDL.LU R20, [R1+0xf10] ;  /* 0x000f100001147983 */ /* 0x001ee80000300800 */
[----:B------:R-:W3:Y:S04]  /*31cc0*/  LDL.LU R21, [R1+0xf14] ;  /* 0x000f140001157983 */ /* 0x000ee80000300800 */
[----:B------:R-:W3:Y:S04]  /*31cd0*/  LDL.LU R22, [R1+0xf18] ;  /* 0x000f180001167983 */ /* 0x000ee80000300800 */
[----:B------:R-:W3:Y:S02]  /*31ce0*/  LDL.LU R23, [R1+0xf1c] ;  /* 0x000f1c0001177983 */ /* 0x000ee40000300800 */
[----:B---3--:R-:W-:-:S15]  /*31cf0*/  HMMA.16816.F32 R20, R12, R18, R20 ;  /* 0x000000120c14723c */ /* 0x008fde0000001814 */
[----:B------:R-:W-:-:S04]  /*31d00*/  NOP ;  /* 0x0000000000007918 */ /* 0x000fc80000000000 */
[----:B------:R-:W-:Y:S04]  /*31d10*/  STL.64 [R1+0xf10], R20 ;  /* 0x000f101401007387 */ /* 0x000fe80000100a00 */
[----:B------:R0:W-:Y:S02]  /*31d20*/  STL.64 [R1+0xf18], R22 ;  /* 0x000f181601007387 */ /* 0x0001e40000100a00 */
[----:B0-----:R-:W-:Y:S01]  /*31d30*/  HMMA.16816.F32 R20, R12, R16, R24 ;  /* 0x000000100c14723c */ /* 0x001fe20000001818 */
[----:B------:R-:W-:Y:S02]  /*31d40*/  IMAD.MOV.U32 R26, RZ, RZ, R4 ;  /* 0x000000ffff1a7224 */ /* 0x000fe400078e0004 */
[----:B------:R-:W-:-:S15]  /*31d50*/  IMAD.MOV.U32 R27, RZ, RZ, R3 ;  /* 0x000000ffff1b7224 */ /* 0x000fde00078e0003 */
[----:B------:R-:W-:Y:S01]  /*31d60*/  NOP ;  /* 0x0000000000007918 */ /* 0x000fe20000000000 */
[----:B------:R0:W-:Y:S04]  /*31d70*/  STL.64 [R1+0xf00], R20 ;  /* 0x000f001401007387 */ /* 0x0001e80000100a00 */
[----:B------:R1:W-:Y:S04]  /*31d80*/  STL.64 [R1+0xf08], R22 ;  /* 0x000f081601007387 */ /* 0x0003e80000100a00 */
[----:B------:R-:W-:Y:S04]  /*31d90*/  STL.64 [R1+0x3058], R26 ;  /* 0x0030581a01007387 */ /* 0x000fe80000100a00 */
[----:B0-----:R-:W2:Y:S04]  /*31da0*/  LDL.LU R20, [R1+0xea0] ;  /* 0x000ea00001147983 */ /* 0x001ea80000300800 */
[----:B------:R-:W2:Y:S04]  /*31db0*/  LDL.LU R21, [R1+0xea4] ;  /* 0x000ea40001157983 */ /* 0x000ea80000300800 */
[----:B-1----:R-:W3:Y:S04]  /*31dc0*/  LDL.LU R22, [R1+0xea8] ;  /* 0x000ea80001167983 */ /* 0x002ee80000300800 */
[----:B------:R-:W3:Y:S01]  /*31dd0*/  LDL.LU R23, [R1+0xeac] ;  /* 0x000eac0001177983 */ /* 0x000ee20000300800 */
[----:B------:R-:W-:-:S02]  /*31de0*/  IMAD.MOV.U32 R24, RZ, RZ, R2 ;  /* 0x000000ffff187224 */ /* 0x000fc400078e0002 */
[----:B------:R-:W-:Y:S02]  /*31df0*/  IMAD.MOV.U32 R0, RZ, RZ, R5 ;  /* 0x000000ffff007224 */ /* 0x000fe400078e0005 */
[----:B------:R-:W-:Y:S02]  /*31e00*/  IMAD.MOV.U32 R8, RZ, RZ, R6 ;  /* 0x000000ffff087224 */ /* 0x000fe400078e0006 */
[----:B------:R-:W-:Y:S01]  /*31e10*/  IMAD.MOV.U32 R9, RZ, RZ, R7 ;  /* 0x000000ffff097224 */ /* 0x000fe200078e0007 */
[----:B---3--:R-:W-:Y:S04]  /*31e20*/  STL.64 [R1+0x3068], R22 ;  /* 0x0030681601007387 */ /* 0x008fe80000100a00 */
[----:B--2---:R0:W-:Y:S04]  /*31e30*/  STL.64 [R1+0x3060], R20 ;  /* 0x0030601401007387 */ /* 0x0041e80000100a00 */
[----:B------:R-:W-:Y:S04]  /*31e40*/  STL [R1+0x3094], R24 ;  /* 0x0030941801007387 */ /* 0x000fe80000100800 */
[----:B0-----:R-:W2:Y:S04]  /*31e50*/  LDL.LU R20, [R1+0xeb0] ;  /* 0x000eb00001147983 */ /* 0x001ea80000300800 */
[----:B------:R-:W2:Y:S04]  /*31e60*/  LDL.LU R21, [R1+0xeb4] ;  /* 0x000eb40001157983 */ /* 0x000ea80000300800 */
[----:B------:R-:W3:Y:S04]  /*31e70*/  LDL.LU R22, [R1+0xeb8] ;  /* 0x000eb80001167983 */ /* 0x000ee80000300800 */
[----:B------:R-:W3:Y:S04]  /*31e80*/  LDL.LU R23, [R1+0xebc] ;  /* 0x000ebc0001177983 */ /* 0x000ee80000300800 */
[----:B------:R-:W4:Y:S04]  /*31e90*/  LDL.LU R4, [R1+0xee0] ;  /* 0x000ee00001047983 */ /* 0x000f280000300800 */
[----:B------:R-:W4:Y:S04]  /*31ea0*/  LDL.LU R5, [R1+0xee4] ;  /* 0x000ee40001057983 */ /* 0x000f280000300800 */
[----:B------:R-:W2:Y:S04]  /*31eb0*/  LDL.LU R6, [R1+0xee8] ;  /* 0x000ee80001067983 */ /* 0x000ea80000300800 */
[----:B------:R-:W2:Y:S04]  /*31ec0*/  LDL.LU R7, [R1+0xeec] ;  /* 0x000eec0001077983 */ /* 0x000ea80000300800 */
[----:B--2---:R-:W-:Y:S04]  /*31ed0*/  STL.64 [R1+0x30d0], R6 ;  /* 0x0030d00601007387 */ /* 0x004fe80000100a00 */
[----:B----4-:R0:W-:Y:S04]  /*31ee0*/  STL.64 [R1+0x30c8], R4 ;  /* 0x0030c80401007387 */ /* 0x0101e80000100a00 */
[----:B0-----:R-:W2:Y:S04]  /*31ef0*/  LDL.LU R4, [R1+0xef0] ;  /* 0x000ef00001047983 */ /* 0x001ea80000300800 */
[----:B------:R-:W2:Y:S04]  /*31f00*/  LDL.LU R5, [R1+0xef4] ;  /* 0x000ef40001057983 */ /* 0x000ea80000300800 */
[----:B------:R-:W2:Y:S04]  /*31f10*/  LDL.LU R6, [R1+0xef8] ;  /* 0x000ef80001067983 */ /* 0x000ea80000300800 */
[----:B------:R-:W2:Y:S04]  /*31f20*/  LDL.LU R7, [R1+0xefc] ;  /* 0x000efc0001077983 */ /* 0x000ea80000300800 */
[----:B------:R-:W4:Y:S04]  /*31f30*/  LDL.LU R24, [R1+0x1c18] ;  /* 0x001c180001187983 */ /* 0x000f280000300800 */
[----:B------:R-:W2:Y:S04]  /*31f40*/  LDL.LU R29, [R1+0x1c14] ;  /* 0x001c1400011d7983 */ /* 0x000ea80000300800 */
[----:B------:R-:W2:Y:S04]  /*31f50*/  LDL.LU R28, [R1+0x1c20] ;  /* 0x001c2000011c7983 */ /* 0x000ea80000300800 */
[----:B------:R-:W2:Y:S04]  /*31f60*/  LDL.LU R27, [R1+0x1c1c] ;  /* 0x001c1c00011b7983 */ /* 0x000ea80000300800 */
[----:B------:R-:W2:Y:S04]  /*31f70*/  LDL.LU R2, [R1+0x1c28] ;  /* 0x001c280001027983 */ /* 0x000ea80000300800 */
[----:B------:R-:W2:Y:S01]  /*31f80*/  LDL.LU R26, [R1+0x1c24] ;  /* 0x001c2400011a7983 */ /* 0x000ea20000300800 */
[----:B------:R-:W-:-:S03]  /*31f90*/  IMAD.MOV.U32 R25, RZ, RZ, R0 ;  /* 0x000000ffff197224 */ /* 0x000fc600078e0000 */
[----:B--2---:R-:W-:Y:S04]  /*31fa0*/  STL.64 [R1+0x30a0], R26 ;  /* 0x0030a01a01007387 */ /* 0x004fe80000100a00 */
[----:B----4-:R0:W-:Y:S04]  /*31fb0*/  STL.64 [R1+0x3098], R24 ;  /* 0x0030981801007387 */ /* 0x0101e80000100a00 */
[----:B0-----:R-:W2:Y:S04]  /*31fc0*/  LDL.LU R24, [R1+0xec0] ;  /* 0x000ec00001187983 */ /* 0x001ea80000300800 */
[----:B------:R-:W2:Y:S04]  /*31fd0*/  LDL.LU R25, [R1+0xec4] ;  /* 0x000ec40001197983 */ /* 0x000ea80000300800 */
[----:B------:R-:W4:Y:S04]  /*31fe0*/  LDL.LU R26, [R1+0xec8] ;  /* 0x000ec800011a7983 */ /* 0x000f280000300800 */
[----:B------:R-:W4:Y:S01]  /*31ff0*/  LDL.LU R27, [R1+0xecc] ;  /* 0x000ecc00011b7983 */ /* 0x000f220000300800 */
[----:B------:R-:W-:Y:S03]  /*32000*/  HMMA.16816.F32 R4, R12, R10, R4 ;  /* 0x0000000a0c04723c */ /* 0x000fe60000001804 */
[----:B----4-:R-:W-:Y:S04]  /*32010*/  STL.64 [R1+0x30b0], R26 ;  /* 0x0030b01a01007387 */ /* 0x010fe80000100a00 */
[----:B--2---:R0:W-:Y:S04]  /*32020*/  STL.64 [R1+0x30a8], R24 ;  /* 0x0030a81801007387 */ /* 0x0041e80000100a00 */
[----:B0-----:R-:W2:Y:S04]  /*32030*/  LDL.LU R24, [R1+0xed0] ;  /* 0x000ed00001187983 */ /* 0x001ea80000300800 */
[----:B------:R-:W2:Y:S04]  /*32040*/  LDL.LU R25, [R1+0xed4] ;  /* 0x000ed40001197983 */ /* 0x000ea80000300800 */
[----:B------:R-:W2:Y:S04]  /*32050*/  LDL.LU R26, [R1+0xed8] ;  /* 0x000ed800011a7983 */ /* 0x000ea80000300800 */
[----:B------:R-:W2:Y:S04]  /*32060*/  LDL.LU R27, [R1+0xedc] ;  /* 0x000edc00011b7983 */ /* 0x000ea80000300800 */
[----:B------:R-:W4:Y:S04]  /*32070*/  LDL.LU R3, [R1+0x1c30] ;  /* 0x001c300001037983 */ /* 0x000f280000300800 */
[----:B------:R-:W4:Y:S04]  /*32080*/  LDL.LU R0, [R1+0x1c2c] ;  /* 0x001c2c0001007983 */ /* 0x000f280000300800 */
[----:B---3--:R-:W-:Y:S04]  /*32090*/  STL.64 [R1+0x3080], R22 ;  /* 0x0030801601007387 */ /* 0x008fe80000100a00 */
[----:B------:R0:W-:Y:S04]  /*320a0*/  STL.64 [R1+0x3078], R20 ;  /* 0x0030781401007387 */ /* 0x0001e80000100a00 */
[----:B0-----:R-:W3:Y:S04]  /*320b0*/  LDL.LU R20, [R1+0x340] ;  /* 0x0003400001147983 */ /* 0x001ee80000300800 */
[----:B------:R-:W3:Y:S04]  /*320c0*/  LDL.LU R21, [R1+0x344] ;  /* 0x0003440001157983 */ /* 0x000ee80000300800 */
[----:B------:R-:W3:Y:S04]  /*320d0*/  LDL.LU R22, [R1+0x348] ;  /* 0x0003480001167983 */ /* 0x000ee80000300800 */
[----:B------:R-:W3:Y:S04]  /*320e0*/  LDL.LU R23, [R1+0x34c] ;  /* 0x00034c0001177983 */ /* 0x000ee80000300800 */
[----:B------:R0:W-:Y:S02]  /*320f0*/  STL.64 [R1+0x3000], R18 ;  /* 0x0030001201007387 */ /* 0x0001e40000100a00 */
[----:B0-----:R-:W-:-:S02]  /*32100*/  IMAD.MOV.U32 R18, RZ, RZ, R8 ;  /* 0x000000ffff127224 */ /* 0x001fc400078e0008 */
[----:B------:R-:W-:Y:S01]  /*32110*/  IMAD.MOV.U32 R19, RZ, RZ, R9 ;  /* 0x000000ffff137224 */ /* 0x000fe200078e0009 */
[----:B------:R-:W2:Y:S04]  /*32120*/  LDL.LU R8, [R1+0x30dc] ;  /* 0x0030dc0001087983 */ /* 0x000ea80000300800 */
[----:B------:R-:W2:Y:S04]  /*32130*/  LDL.LU R9, [R1+0x30d8] ;  /* 0x0030d80001097983 */ /* 0x000ea80000300800 */
[----:B------:R0:W-:Y:S04]  /*32140*/  STL.64 [R1+0x2ff8], R16 ;  /* 0x002ff81001007387 */ /* 0x0001e80000100a00 */
[----:B0-----:R-:W2:Y:S04]  /*32150*/  LDL R16, [R1+0x8] ;  /* 0x0000080001107983 */ /* 0x001ea80000100800 */
[----:B------:R-:W2:Y:S04]  /*32160*/  LDL R17, [R1+0xc] ;  /* 0x00000c0001117983 */ /* 0x000ea80000100800 */
        /* <DEDUP_REMOVED lines=30> */
[----:B----4-:R-:W-:-:S03]  /*32350*/  IMAD R0, R0, 0x100, R3 ;  /* 0x0000010000007824 */ /* 0x010fc600078e0203 */
[----:B0-----:R-:W4:Y:S04]  /*32360*/  LDL.LU R4, [R1+0xe90] ;  /* 0x000e900001047983 */ /* 0x001f280000300800 */
[----:B------:R-:W4:Y:S04]  /*32370*/  LDL.LU R5, [R1+0xe94] ;  /* 0x000e940001057983 */ /* 0x000f280000300800 */
[----:B------:R-:W4:Y:S04]  /*32380*/  LDL.LU R6, [R1+0xe98] ;  /* 0x000e980001067983 */ /* 0x000f280000300800 */
[----:B------:R-:W4:Y:S01]  /*32390*/  LDL.LU R7, [R1+0xe9c] ;  /* 0x000e9c0001077983 */ /* 0x000f220000300800 */
[----:B--2---:R-:W-:-:S02]  /*323a0*/  IMAD R27, R27, 0x100, R28 ;  /* 0x000001001b1b7824 */ /* 0x004fc400078e021c */
[----:B---3--:R-:W-:Y:S02]  /*323b0*/  IMAD R29, R29, 0x100, R24 ;  /* 0x000001001d1d7824 */ /* 0x008fe400078e0218 */
[----:B------:R-:W-:Y:S01]  /*323c0*/  IMAD R26, R26, 0x100, R2 ;  /* 0x000001001a1a7824 */ /* 0x000fe200078e0202 */
[----:B------:R-:W2:Y:S04]  /*323d0*/  LDL.LU R24, [R1+0x3094] ;  /* 0x0030940001187983 */ /* 0x000ea80000300800 */
[----:B------:R-:W3:Y:S04]  /*323e0*/  LDL.LU R28, [R1+0x3090] ;  /* 0x00309000011c7983 */ /* 0x000ee80000300800 */
[----:B------:R-:W2:Y:S04]  /*323f0*/  LDL.LU R2, [R1+0x308c] ;  /* 0x00308c0001027983 */ /* 0x000ea80000300800 */
[----:B------:R-:W2:Y:S02]  /*32400*/  LDL.LU R3, [R1+0x3088] ;  /* 0x0030880001037983 */ /* 0x000ea40000300800 */
[----:B--2---:R-:W-:Y:S02]  /*32410*/  HMMA.16816.F32 R12, R12, R2, R20 ;  /* 0x000000020c0c723c */ /* 0x004fe40000001814 */
[----:B------:R-:W2:Y:S04]  /*32420*/  LDL.LU.64 R22, [R1+0x3080] ;  /* 0x0030800001167983 */ /* 0x000ea80000300a00 */
[----:B------:R-:W2:-:S13]  /*32430*/  LDL.LU.64 R20, [R1+0x3078] ;  /* 0x0030780001147983 */ /* 0x000e9a0000300a00 */
[----:B------:R0:W-:Y:S04]  /*32440*/  STL.64 [R1+0x340], R12 ;  /* 0x0003400c01007387 */ /* 0x0001e80000100a00 */
[----:B------:R1:W-:Y:S01]  /*32450*/  STL.64 [R1+0x348], R14 ;  /* 0x0003480e01007387 */ /* 0x0003e20000100a00 */
[----:B0-----:R-:W-:Y:S02]  /*32460*/  F2FP.F16.E4M3.UNPACK_B R12, R29 ;  /* 0x0000001dff0c723e */ /* 0x001fe400020006ff */
[----:B------:R-:W-:Y:S02]  /*32470*/  F2FP.F16.E4M3.UNPACK_B R13, R27 ;  /* 0x0000001bff0d723e */ /* 0x000fe400020006ff */
[----:B-1----:R-:W-:Y:S02]  /*32480*/  F2FP.F16.E4M3.UNPACK_B R14, R26 ;  /* 0x0000001aff0e723e */ /* 0x002fe400020006ff */
[----:B------:R-:W-:Y:S01]  /*32490*/  F2FP.F16.E4M3.UNPACK_B R15, R0 ;  /* 0x00000000ff0f723e */ /* 0x000fe200020006ff */
[----:B------:R-:W3:Y:S06]  /*324a0*/  LDL.LU R29, [R1+0x3070] ;  /* 0x00307000011d7983 */ /* 0x000eec0000300800 */
[----:B--2---:R-:W-:Y:S01]  /*324b0*/  HMMA.16816.F32 R24, R12, R24, R20 ;  /* 0x000000180c18723c */ /* 0x004fe20000001814 */
[----:B------:R-:W2:Y:S04]  /*324c0*/  LDL.LU.64 R22, [R1+0x3068] ;  /* 0x0030680001167983 */ /* 0x000ea80000300a00 */
[----:B------:R-:W2:-:S14]  /*324d0*/  LDL.LU.64 R20, [R1+0x3060] ;  /* 0x0030600001147983 */ /* 0x000e9c0000300a00 */
[----:B------:R-:W-:Y:S04]  /*324e0*/  STL.64 [R1+0xeb0], R24 ;  /* 0x000eb01801007387 */ /* 0x000fe80000100a00 */
[----:B------:R0:W-:Y:S04]  /*324f0*/  STL.64 [R1+0xeb8], R26 ;  /* 0x000eb81a01007387 */ /* 0x0001e80000100a00 */
[----:B0-----:R-:W2:Y:S01]  /*32500*/  LDL.LU.64 R26, [R1+0x3058] ;  /* 0x00305800011a7983 */ /* 0x001ea20000300a00 */
[C---:B----4-:R-:W-:Y:S08]  /*32510*/  HMMA.16816.F32 R4, R12.reuse, R16, R4 ;  /* 0x000000100c04723c */ /* 0x050ff00000001804 */
[----:B--2---:R-:W-:Y:S01]  /*32520*/  HMMA.16816.F32 R24, R12, R26, R20 ;  /* 0x0000001a0c18723c */ /* 0x004fe20000001814 */
[----:B------:R-:W3:Y:S04]  /*32530*/  LDL.LU.64 R22, [R1+0x3050] ;  /* 0x0030500001167983 */ /* 0x000ee80000300a00 */
[----:B------:R-:W3:-:S14]  /*32540*/  LDL.LU.64 R20, [R1+0x3048] ;  /* 0x0030480001147983 */ /* 0x000edc0000300a00 */
[----:B------:R-:W-:Y:S04]  /*32550*/  STL.64 [R1+0xea0], R24 ;  /* 0x000ea01801007387 */ /* 0x000fe80000100a00 */
[----:B------:R0:W-:Y:S04]  /*32560*/  STL.64 [R1+0xea8], R26 ;  /* 0x000ea81a01007387 */ /* 0x0001e80000100a00 */
[----:B0-----:R-:W2:Y:S04]  /*32570*/  LDL.LU.64 R26, [R1+0x3040] ;  /* 0x00304000011a7983 */ /* 0x001ea80000300a00 */
[----:B------:R-:W4:Y:S04]  /*32580*/  LDL.LU.64 R24, [R1+0x3038] ;  /* 0x0030380001187983 */ /* 0x000f280000300a00 */
[----:B------:R-:W-:Y:S04]  /*32590*/  STL.64 [R1+0xe90], R4 ;  /* 0x000e900401007387 */ /* 0x000fe80000100a00 */
[----:B------:R0:W-:Y:S04]  /*325a0*/  STL.64 [R1+0xe98], R6 ;  /* 0x000e980601007387 */ /* 0x0001e80000100a00 */
[----:B------:R-:W2:Y:S01]  /*325b0*/  LDL.LU R0, [R1+0x1c4c] ;  /* 0x001c4c0001007983 */ /* 0x000ea20000300800 */
[----:B0-----:R-:W-:-:S15]  /*325c0*/  HMMA.16816.F32 R4, R12, R18, R8 ;  /* 0x000000120c04723c */ /* 0x001fde0000001808 */
[----:B------:R-:W-:-:S04]  /*325d0*/  NOP ;  /* 0x0000000000007918 */ /* 0x000fc80000000000 */
[----:B------:R0:W-:Y:S04]  /*325e0*/  STL.64 [R1+0xe80], R4 ;  /* 0x000e800401007387 */ /* 0x0001e80000100a00 */
[----:B------:R1:W-:Y:S04]  /*325f0*/  STL.64 [R1+0xe88], R6 ;  /* 0x000e880601007387 */ /* 0x0003e80000100a00 */
[----:B0-----:R-:W2:Y:S01]  /*32600*/  LDL.LU R4, [R1+0xdf0] ;  /* 0x000df00001047983 */ /* 0x001ea20000300800 */
[----:B---3--:R-:W-:-:S15]  /*32610*/  HMMA.16816.F32 R8, R12, R28, R20 ;  /* 0x0000001c0c08723c */ /* 0x008fde0000001814 */
[----:B------:R-:W-:-:S04]  /*32620*/  NOP ;  /* 0x0000000000007918 */ /* 0x000fc80000000000 */
[----:B------:R-:W-:Y:S04]  /*32630*/  STL.64 [R1+0xe70], R8 ;  /* 0x000e700801007387 */ /* 0x000fe80000100a00 */
[----:B------:R-:W-:Y:S04]  /*32640*/  STL.64 [R1+0xe78], R10 ;  /* 0x000e780a01007387 */ /* 0x000fe80000100a00 */
[----:B------:R-:W3:Y:S04]  /*32650*/  LDL.LU R5, [R1+0xdf4] ;  /* 0x000df40001057983 */ /* 0x000ee80000300800 */
[----:B-1----:R-:W2:Y:S04]  /*32660*/  LDL.LU R6, [R1+0xdf8] ;  /* 0x000df80001067983 */ /* 0x002ea80000300800 */
        /* <DEDUP_REMOVED lines=19> */
[C---:B--2---:R-:W-:Y:S03]  /*327a0*/  HMMA.16816.F32 R20, R12.reuse, R26, R20 ;  /* 0x0000001a0c14723c */ /* 0x044fe60000001814 */
[----:B---3--:R-:W-:Y:S04]  /*327b0*/  STL.64 [R1+0x3010], R18 ;  /* 0x0030101201007387 */ /* 0x008fe80000100a00 */
[----:B------:R0:W-:Y:S04]  /*327c0*/  STL.64 [R1+0x3008], R16 ;  /* 0x0030081001007387 */ /* 0x0001e80000100a00 */
[----:B0-----:R-:W2:Y:S04]  /*327d0*/  LDL.LU R16, [R1+0xe40] ;  /* 0x000e400001107983 */ /* 0x001ea80000300800 */
[----:B------:R-:W2:Y:S04]  /*327e0*/  LDL.LU R17, [R1+0xe44] ;  /* 0x000e440001117983 */ /* 0x000ea80000300800 */
[----:B------:R-:W2:Y:S04]  /*327f0*/  LDL.LU R18, [R1+0xe48] ;  /* 0x000e480001127983 */ /* 0x000ea80000300800 */
[----:B------:R-:W2:Y:S04]  /*32800*/  LDL.LU R19, [R1+0xe4c] ;  /* 0x000e4c0001137983 */ /* 0x000ea80000300800 */
[----:B------:R-:W-:Y:S04]  /*32810*/  STL.64 [R1+0x2ff0], R10 ;  /* 0x002ff00a01007387 */ /* 0x000fe80000100a00 */
[----:B------:R0:W-:Y:S04]  /*32820*/  STL.64 [R1+0x2fe8], R8 ;  /* 0x002fe80801007387 */ /* 0x0001e80000100a00 */
[----:B0-----:R-:W3:Y:S04]  /*32830*/  LDL.LU R8, [R1+0xe20] ;  /* 0x000e200001087983 */ /* 0x001ee80000300800 */
[----:B------:R-:W3:Y:S04]  /*32840*/  LDL.LU R9, [R1+0xe24] ;  /* 0x000e240001097983 */ /* 0x000ee80000300800 */
[----:B------:R-:W3:Y:S04]  /*32850*/  LDL.LU R10, [R1+0xe28] ;  /* 0x000e2800010a7983 */ /* 0x000ee80000300800 */
[----:B------:R-:W3:Y:S04]  /*32860*/  LDL.LU R11, [R1+0xe2c] ;  /* 0x000e2c00010b7983 */ /* 0x000ee80000300800 */
[----:B------:R-:W-:Y:S04]  /*32870*/  STL.64 [R1+0x2fd0], R6 ;  /* 0x002fd00601007387 */ /* 0x000fe80000100a00 */
[----:B------:R0:W-:Y:S04]  /*32880*/  STL.64 [R1+0x2fc8], R4 ;  /* 0x002fc80401007387 */ /* 0x0001e80000100a00 */
[----:B0-----:R-:W2:Y:S04]  /*32890*/  LDL.LU R4, [R1+0xe00] ;  /* 0x000e000001047983 */ /* 0x001ea80000300800 */
[----:B------:R-:W2:Y:S04]  /*328a0*/  LDL.LU R5, [R1+0xe04] ;  /* 0x000e040001057983 */ /* 0x000ea80000300800 */
[----:B------:R-:W2:Y:S04]  /*328b0*/  LDL.LU R6, [R1+0xe08] ;  /* 0x000e080001067983 */ /* 0x000ea80000300800 */
[----:B------:R-:W2:Y:S04]  /*328c0*/  LDL.LU R7, [R1+0xe0c] ;  /* 0x000e0c0001077983 */ /* 0x000ea80000300800 */
[----:B------:R0:W-:Y:S04]  /*328d0*/  STL.64 [R1+0x2f58], R28 ;  /* 0x002f581c01007387 */ /* 0x0001e80000100a00 */
[----:B0-----:R-:W2:Y:S04]  /*328e0*/  LDL.LU R28, [R1+0x1c44] ;  /* 0x001c4400011c7983 */ /* 0x001ea80000300800 */
[----:B------:R-:W2:Y:S04]  /*328f0*/  LDL.LU R29, [R1+0x1c50] ;  /* 0x001c5000011d7983 */ /* 0x000ea80000300800 */
        /* <DEDUP_REMOVED lines=8> */
[----:B0-----:R-:W2:Y:S04]  /*32980*/  LDL.LU.64 R22, [R1+0x3020] ;  /* 0x0030200001167983 */ /* 0x001ea80000300a00 */
[----:B------:R-:W4:Y:S04]  /*32990*/  LDL.LU.64 R20, [R1+0x3018] ;  /* 0x0030180001147983 */ /* 0x000f280000300a00 */
[----:B------:R-:W-:Y:S04]  /*329a0*/  STL.64 [R1+0x2f50], R26 ;  /* 0x002f501a01007387 */ /* 0x000fe80000100a00 */
[----:B------:R0:W-:Y:S04]  /*329b0*/  STL.64 [R1+0x2f48], R24 ;  /* 0x002f481801007387 */ /* 0x0001e80000100a00 */
[----:B0-----:R-:W3:Y:S04]  /*329c0*/  LDL.LU R24, [R1+0x330] ;  /* 0x0003300001187983 */ /* 0x001ee80000300800 */
        /* <DEDUP_REMOVED lines=24> */
[----:B0-----:R-:W2:Y:S04]  /*32b50*/  LDL.LU R20, [R1+0x1c34] ;  /* 0x001c340001147983 */ /* 0x001ea80000300800 */
        /* <DEDUP_REMOVED lines=15> */
[----:B------:R-:W-:Y:S01]  /*32c50*/  STL.64 [R1+0x2f08], R16 ;  /* 0x002f081001007387 */ /* 0x000fe20000100a00 */
[----:B---3--:R-:W-:-:S15]  /*32c60*/  HMMA.16816.F32 R4, R12, R10, R4 ;  /* 0x0000000a0c04723c */ /* 0x008fde0000001804 */
[----:B------:R-:W-:-:S04]  /*32c70*/  NOP ;  /* 0x0000000000007918 */ /* 0x000fc80000000000 */
[----:B------:R-:W-:Y:S04]  /*32c80*/  STL.64 [R1+0xe00], R4 ;  /* 0x000e000401007387 */ /* 0x000fe80000100a00 */
[----:B------:R0:W-:Y:S04]  /*32c90*/  STL.64 [R1+0xe08], R6 ;  /* 0x000e080601007387 */ /* 0x0001e80000100a00 */
[----:B0-----:R-:W4:Y:S04]  /*32ca0*/  LDL.LU.64 R6, [R1+0x2fd0] ;  /* 0x002fd00001067983 */ /* 0x001f280000300a00 */
[----:B------:R-:W4:Y:S04]  /*32cb0*/  LDL.LU.64 R4, [R1+0x2fc8] ;  /* 0x002fc80001047983 */ /* 0x000f280000300a00 */
[----:B------:R-:W-:Y:S01]  /*32cc0*/  STL [R1+0x2f00], R11 ;  /* 0x002f000b01007387 */ /* 0x000fe20000100800 */
[----:B----4-:R-:W-:-:S15]  /*32cd0*/  HMMA.16816.F32 R4, R12, R8, R4 ;  /* 0x000000080c04723c */ /* 0x010fde0000001804 */
[----:B------:R-:W-:-:S04]  /*32ce0*/  NOP ;  /* 0x0000000000007918 */ /* 0x000fc80000000000 */
[----:B------:R-:W-:Y:S04]  /*32cf0*/  STL.64 [R1+0xdf0], R4 ;  /* 0x000df00401007387 */ /* 0x000fe80000100a00 */
[----:B------:R0:W-:Y:S04]  /*32d00*/  STL.64 [R1+0xdf8], R6 ;  /* 0x000df80601007387 */ /* 0x0001e80000100a00 */
[----:B0-----:R-:W2:Y:S04]  /*32d10*/  LDL.LU.64 R6, [R1+0x2fc0] ;  /* 0x002fc00001067983 */ /* 0x001ea80000300a00 */
[----:B------:R-:W3:Y:S04]  /*32d20*/  LDL.LU.64 R4, [R1+0x2fb8] ;  /* 0x002fb80001047983 */ /* 0x000ee80000300a00 */
[----:B------:R-:W-:Y:S04]  /*32d30*/  STL [R1+0x2f68], R10 ;  /* 0x002f680a01007387 */ /* 0x000fe80000100800 */
        /* <DEDUP_REMOVED lines=11> */
[----:B---3--:R-:W-:Y:S03]  /*32df0*/  HMMA.16816.F32 R8, R12, R4, R8 ;  /* 0x000000040c08723c */ /* 0x008fe60000001808 */
[----:B------:R-:W-:Y:S04]  /*32e00*/  STL.64 [R1+0x2ee8], R6 ;  /* 0x002ee80601007387 */ /* 0x000fe80000100a00 */
[----:B------:R0:W-:Y:S02]  /*32e10*/  STL.64 [R1+0x2ee0], R4 ;  /* 0x002ee00401007387 */ /* 0x0001e40000100a00 */
[----:B0-----:R-:W-:-:S02]  /*32e20*/  IMAD R5, R20, 0x100, R19 ;  /* 0x0000010014057824 */ /* 0x001fc400078e0213 */
[----:B------:R-:W-:-:S08]  /*32e30*/  IMAD R4, R22, 0x100, R21 ;  /* 0x0000010016047824 */ /* 0x000fd000078e0215 */
[----:B------:R0:W-:Y:S04]  /*32e40*/  STL.64 [R1+0xdd0], R8 ;  /* 0x000dd00801007387 */ /* 0x0001e80000100a00 */
[----:B------:R-:W-:Y:S04]  /*32e50*/  STL.64 [R1+0xdd8], R10 ;  /* 0x000dd80a01007387 */ /* 0x000fe80000100a00 */
[----:B------:R-:W-:Y:S04]  /*32e60*/  STL [R1+0x20], R5 ;  /* 0x0000200501007387 */ /* 0x000fe80000100800 */
[----:B------:R2:W-:Y:S01]  /*32e70*/  STL [R1+0x24], R4 ;  /* 0x0000240401007387 */ /* 0x0005e20000100800 */
[----:B0-----:R-:W-:-:S05]  /*32e80*/  IMAD R8, R28, 0x100, R23 ;  /* 0x000001001c087824 */ /* 0x001fca00078e0217 */
[----:B------:R-:W-:Y:S04]  /*32e90*/  STL [R1+0x28], R8 ;  /* 0x0000280801007387 */ /* 0x000fe80000100800 */
[----:B------:R-:W3:Y:S01]  /*32ea0*/  LDL.LU R20, [R1+0xd60] ;  /* 0x000d600001147983 */ /* 0x000ee20000300800 */
[----:B--2---:R-:W-:-:S15]  /*32eb0*/  HMMA.16816.F32 R4, R12, R2, R24 ;  /* 0x000000020c04723c */ /* 0x004fde0000001818 */
[----:B------:R-:W-:-:S04]  /*32ec0*/  NOP ;  /* 0x0000000000007918 */ /* 0x000fc80000000000 */
[----:B------:R-:W-:Y:S04]  /*32ed0*/  STL.64 [R1+0x330], R4 ;  /* 0x0003300401007387 */ /* 0x000fe80000100a00 */
[----:B------:R-:W-:Y:S04]  /*32ee0*/  STL.64 [R1+0x338], R6 ;  /* 0x0003380601007387 */ /* 0x000fe80000100a00 */
[----:B------:R-:W3:Y:S04]  /*32ef0*/  LDL.LU R21, [R1+0xd64] ;  /* 0x000d640001157983 */ /* 0x000ee80000300800 */
[----:B------:R-:W2:Y:S04]  /*32f00*/  LDL.LU R22, [R1+0xd68] ;  /* 0x000d680001167983 */ /* 0x000ea80000300800 */
[----:B------:R-:W2:Y:S04]  /*32f10*/  LDL.LU R23, [R1+0xd6c] ;  /* 0x000d6c0001177983 */ /* 0x000ea80000300800 */
[----:B------:R-:W4:Y:S04]  /*32f20*/  LDL.LU R24, [R1+0xd80] ;  /* 0x000d800001187983 */ /* 0x000f280000300800 */
[----:B------:R-:W4:Y:S04]  /*32f30*/  LDL.LU R25, [R1+0xd84] ;  /* 0x000d840001197983 */ /* 0x000f280000300800 */
[----:B----4-:R0:W-:Y:S04]  /*32f40*/  STL.64 [R1+0x2f70], R24 ;  /* 0x002f701801007387 */ /* 0x0101e80000100a00 */
[----:B------:R-:W4:Y:S04]  /*32f50*/  LDL.LU R26, [R1+0xd88] ;  /* 0x000d8800011a7983 */ /* 0x000f280000300800 */
[----:B------:R-:W4:Y:S04]  /*32f60*/  LDL.LU R27, [R1+0xd8c] ;  /* 0x000d8c00011b7983 */ /* 0x000f280000300800 */
[----:B0-----:R-:W2:Y:S04]  /*32f70*/  LDL.64 R24, [R1+0x8] ;  /* 0x0000080001187983 */ /* 0x001ea80000100a00 */
[----:B----4-:R-:W-:Y:S04]  /*32f80*/  STL.64 [R1+0x2f90], R26 ;  /* 0x002f901a01007387 */ /* 0x010fe80000100a00 */
[----:B--2---:R0:W-:Y:S04]  /*32f90*/  STL.64 [R1+0x2f88], R24 ;  /* 0x002f881801007387 */ /* 0x0041e80000100a00 */
[----:B------:R-:W2:Y:S04]  /*32fa0*/  LDL.LU R8, [R1+0xd90] ;  /* 0x000d900001087983 */ /* 0x000ea80000300800 */
[----:B------:R-:W2:Y:S04]  /*32fb0*/  LDL.LU R9, [R1+0xd94] ;  /* 0x000d940001097983 */ /* 0x000ea80000300800 */
[----:B------:R-:W4:Y:S04]  /*32fc0*/  LDL.LU R10, [R1+0xd98] ;  /* 0x000d9800010a7983 */ /* 0x000f280000300800 */
[----:B------:R-:W4:Y:S04]  /*32fd0*/  LDL.LU R11, [R1+0xd9c] ;  /* 0x000d9c00010b7983 */ /* 0x000f280000300800 */
[----:B0-----:R-:W2:Y:S04]  /*32fe0*/  LDL.LU R24, [R1+0xdb0] ;  /* 0x000db00001187983 */ /* 0x001ea80000300800 */
[----:B------:R-:W2:Y:S04]  /*32ff0*/  LDL.LU R25, [R1+0xdb4] ;  /* 0x000db40001197983 */ /* 0x000ea80000300800 */
[----:B------:R-:W2:Y:S04]  /*33000*/  LDL.LU R26, [R1+0xdb8] ;  /* 0x000db800011a7983 */ /* 0x000ea80000300800 */
[----:B------:R-:W2:Y:S04]  /*33010*/  LDL.LU R27, [R1+0xdbc] ;  /* 0x000dbc00011b7983 */ /* 0x000ea80000300800 */
[----:B------:R-:W3:Y:S04]  /*33020*/  LDL.LU R13, [R1+0x20] ;  /* 0x00002000010d7983 */ /* 0x000ee80000300800 */
[----:B------:R-:W3:Y:S04]  /*33030*/  LDL.LU R14, [R1+0x24] ;  /* 0x00002400010e7983 */ /* 0x000ee80000300800 */
[----:B------:R-:W3:Y:S01]  /*33040*/  LDL.LU R15, [R1+0x28] ;  /* 0x00002800010f7983 */ /* 0x000ee20000300800 */
[----:B------:R-:W-:-:S03]  /*33050*/  IMAD R0, R0, 0x100, R29 ;  /* 0x0000010000007824 */ /* 0x000fc600078e021d */
[----:B--2---:R-:W-:Y:S04]  /*33060*/  STL.64 [R1+0x2fa0], R26 ;  /* 0x002fa01a01007387 */ /* 0x004fe80000100a00 */
[----:B------:R0:W-:Y:S04]  /*33070*/  STL.64 [R1+0x2f98], R24 ;  /* 0x002f981801007387 */ /* 0x0001e80000100a00 */
[----:B0-----:R-:W2:Y:S04]  /*33080*/  LDL.LU R24, [R1+0xdc0] ;  /* 0x000dc00001187983 */ /* 0x001ea80000300800 */
[----:B------:R-:W2:Y:S04]  /*33090*/  LDL.LU R25, [R1+0xdc4] ;  /* 0x000dc40001197983 */ /* 0x000ea80000300800 */
[----:B------:R-:W2:Y:S04]  /*330a0*/  LDL.LU R26, [R1+0xdc8] ;  /* 0x000dc800011a7983 */ /* 0x000ea80000300800 */
[----:B------:R-:W2:Y:S04]  /*330b0*/  LDL.LU R27, [R1+0xdcc] ;  /* 0x000dcc00011b7983 */ /* 0x000ea80000300800 */
[----:B------:R-:W2:Y:S04]  /*330c0*/  LDL.64 R4, [R1+0x18] ;  /* 0x0000180001047983 */ /* 0x000ea80000100a00 */
[----:B------:R-:W2:Y:S04]  /*330d0*/  LDL.64 R6, [R1+0x10] ;  /* 0x0000100001067983 */ /* 0x000ea80000100a00 */
[----:B----4-:R-:W-:Y:S04]  /*330e0*/  STL.64 [R1+0x2f80], R10 ;  /* 0x002f800a01007387 */ /* 0x010fe80000100a00 */
[----:B------:R0:W-:Y:S04]  /*330f0*/  STL.64 [R1+0x2f78], R8 ;  /* 0x002f780801007387 */ /* 0x0001e80000100a00 */
[----:B0-----:R-:W4:Y:S04]  /*33100*/  LDL.LU R8, [R1+0xda0] ;  /* 0x000da00001087983 */ /* 0x001f280000300800 */
[----:B------:R-:W4:Y:S04]  /*33110*/  LDL.LU R9, [R1+0xda4] ;  /* 0x000da40001097983 */ /* 0x000f280000300800 */
[----:B------:R-:W4:Y:S04]  /*33120*/  LDL.LU R10, [R1+0xda8] ;  /* 0x000da800010a7983 */ /* 0x000f280000300800 */
[----:B------:R-:W4:Y:S04]  /*33130*/  LDL.LU R11, [R1+0xdac] ;  /* 0x000dac00010b7983 */ /* 0x000f280000300800 */
[----:B------:R-:W4:Y:S04]  /*33140*/  LDL.64 R28, [R1] ;  /* 0x00000000011c7983 */ /* 0x000f280000100a00 */
[----:B------:R-:W-:Y:S04]  /*33150*/  STL.64 [R1+0x2f40], R22 ;  /* 0x002f401601007387 */ /* 0x000fe80000100a00 */
[----:B---3--:R0:W-:Y:S04]  /*33160*/  STL.64 [R1+0x2f38], R20 ;  /* 0x002f381401007387 */ /* 0x0081e80000100a00 */
[----:B0-----:R-:W3:Y:S04]  /*33170*/  LDL.LU R20, [R1+0xd70] ;  /* 0x000d700001147983 */ /* 0x001ee80000300800 */
[----:B------:R-:W3:Y:S04]  /*33180*/  LDL.LU R21, [R1+0xd74] ;  /* 0x000d740001157983 */ /* 0x000ee80000300800 */
[----:B------:R-:W3:Y:S04]  /*33190*/  LDL.LU R22, [R1+0xd78] ;  /* 0x000d780001167983 */ /* 0x000ee80000300800 */
[----:B------:R-:W3:Y:S04]  /*331a0*/  LDL.LU R23, [R1+0xd7c] ;  /* 0x000d7c0001177983 */ /* 0x000ee80000300800 */
[----:B------:R-:W3:Y:S04]  /*331b0*/  LDL.LU R16, [R1+0xd40] ;  /* 0x000d400001107983 */ /* 0x000ee80000300800 */
[----:B------:R-:W3:Y:S04]  /*331c0*/  LDL.LU R17, [R1+0xd44] ;  /* 0x000d440001117983 */ /* 0x000ee80000300800 */
[----:B------:R-:W3:Y:S04]  /*331d0*/  LDL.LU R18, [R1+0xd48] ;  /* 0x000d480001127983 */ /* 0x000ee80000300800 */
[----:B------:R-:W3:Y:S01]  /*331e0*/  LDL.LU R19, [R1+0xd4c] ;  /* 0x000d4c0001137983 */ /* 0x000ee20000300800 */
[----:B------:R-:W-:-:S02]  /*331f0*/  F2FP.F16.E4M3.UNPACK_B R12, R13 ;  /* 0x0000000dff0c723e */ /* 0x000fc400020006ff */
[----:B------:R-:W-:Y:S02]  /*33200*/  F2FP.F16.E4M3.UNPACK_B R13, R14 ;  /* 0x0000000eff0d723e */ /* 0x000fe400020006ff */
[----:B------:R-:W-:Y:S02]  /*33210*/  F2FP.F16.E4M3.UNPACK_B R14, R15 ;  /* 0x0000000fff0e723e */ /* 0x000fe400020006ff */
[----:B------:R-:W-:-:S07]  /*33220*/  F2FP.F16.E4M3.UNPACK_B R15, R0 ;  /* 0x00000000ff0f723e */ /* 0x000fce00020006ff */
[C---:B--2---:R-:W-:Y:S01]  /*33230*/  HMMA.16816.F32 R24, R12.reuse, R4, R24 ;  /* 0x000000040c18723c */ /* 0x044fe20000001818 */
[----:B---3--:R-:W-:Y:S04]  /*33240*/  STL.64 [R1+0x2f20], R18 ;  /* 0x002f201201007387 */ /* 0x008fe80000100a00 */
[----:B------:R0:W-:Y:S04]  /*33250*/  STL.64 [R1+0x2f18], R16 ;  /* 0x002f181001007387 */ /* 0x0001e80000100a00 */
[----:B0-----:R-:W2:Y:S04]  /*33260*/  LDL.LU R16, [R1+0xd50] ;  /* 0x000d500001107983 */ /* 0x001ea80000300800 */
[----:B------:R-:W2:Y:S04]  /*33270*/  LDL.LU R17, [R1+0xd54] ;  /* 0x000d540001117983 */ /* 0x000ea80000300800 */
[----:B------:R-:W2:Y:S04]  /*33280*/  LDL.LU R18, [R1+0xd58] ;  /* 0x000d580001127983 */ /* 0x000ea80000300800 */
[----:B------:R-:W2:Y:S04]  /*33290*/  LDL.LU R19, [R1+0xd5c] ;  /* 0x000d5c0001137983 */ /* 0x000ea80000300800 */
[----:B------:R-:W-:Y:S04]  /*332a0*/  STL [R1+0x2eb4], R2 ;  /* 0x002eb40201007387 */ /* 0x000fe80000100800 */
[----:B------:R-:W-:Y:S04]  /*332b0*/  STL [R1+0x2eb0], R3 ;  /* 0x002eb00301007387 */ /* 0x000fe80000100800 */
        /* <DEDUP_REMOVED lines=9> */
[----:B------:R-:W4:Y:S02]  /*33350*/  LDL.LU.64 R24, [R1+0x2f88] ;  /* 0x002f880001187983 */ /* 0x000f240000300a00 */
[----:B----4-:R-:W-:-:S15]  /*33360*/  HMMA.16816.F32 R8, R12, R24, R8 ;  /* 0x000000180c08723c */ /* 0x010fde0000001808 */
[----:B------:R-:W-:-:S04]  /*33370*/  NOP ;  /* 0x0000000000007918 */ /* 0x000fc80000000000 */
[----:B------:R-:W-:Y:S04]  /*33380*/  STL.64 [R1+0xda0], R8 ;  /* 0x000da00801007387 */ /* 0x000fe80000100a00 */
[----:B------:R0:W-:Y:S04]  /*33390*/  STL.64 [R1+0xda8], R10 ;  /* 0x000da80a01007387 */ /* 0x0001e80000100a00 */
[----:B0-----:R-:W4:Y:S04]  /*333a0*/  LDL.LU.64 R10, [R1+0x2f80] ;  /* 0x002f8000010a7983 */ /* 0x001f280000300a00 */
[----:B------:R-:W4:Y:S01]  /*333b0*/  LDL.LU.64 R8, [R1+0x2f78] ;  /* 0x002f780001087983 */ /* 0x000f220000300a00 */
[----:B------:R-:W-:-:S02]  /*333c0*/  IMAD.MOV.U32 R2, RZ, RZ, R4 ;  /* 0x000000ffff027224 */ /* 0x000fc400078e0004 */
[----:B------:R-:W-:Y:S02]  /*333d0*/  IMAD.MOV.U32 R0, RZ, RZ, R5 ;  /* 0x000000ffff007224 */ /* 0x000fe400078e0005 */
[----:B------:R-:W-:Y:S02]  /*333e0*/  IMAD.MOV.U32 R4, RZ, RZ, R6 ;  /* 0x000000ffff047224 */ /* 0x000fe400078e0006 */
[----:B------:R-:W-:Y:S02]  /*333f0*/  IMAD.MOV.U32 R6, RZ, RZ, R24 ;  /* 0x000000ffff067224 */ /* 0x000fe400078e0018 */
[----:B------:R-:W-:Y:S02]  /*33400*/  IMAD.MOV.U32 R5, RZ, RZ, R25 ;  /* 0x000000ffff057224 */ /* 0x000fe400078e0019 */
[----:B------:R-:W3:Y:S01]  /*33410*/  LDL.LU.64 R24, [R1+0x2f70] ;  /* 0x002f700001187983 */ /* 0x000ee20000300a00 */
[----:B------:R-:W-:Y:S02]  /*33420*/  IMAD.MOV.U32 R3, RZ, RZ, R7 ;  /* 0x000000ffff037224 */ /* 0x000fe400078e0007 */
[----:B------:R-:W-:Y:S01]  /*33430*/  IMAD.MOV.U32 R7, RZ, RZ, R29 ;  /* 0x000000ffff077224 */ /* 0x000fe200078e001d */
[----:B----4-:R-:W-:-:S15]  /*33440*/  HMMA.16816.F32 R8, R12, R28, R8 ;  /* 0x0000001c0c08723c */ /* 0x010fde0000001808 */
[----:B------:R-:W-:-:S04]  /*33450*/  NOP ;  /* 0x0000000000007918 */ /* 0x000fc80000000000 */
[----:B------:R-:W-:Y:S04]  /*33460*/  STL.64 [R1+0xd90], R8 ;  /* 0x000d900801007387 */ /* 0x000fe80000100a00 */
[----:B------:R0:W-:Y:S04]  /*33470*/  STL.64 [R1+0xd98], R10 ;  /* 0x000d980a01007387 */ /* 0x0001e80000100a00 */
[----:B0-----:R-:W4:Y:S04]  /*33480*/  LDL.LU R10, [R1+0x2f68] ;  /* 0x002f6800010a7983 */ /* 0x001f280000300800 */
[----:B------:R-:W2:Y:S01]  /*33490*/  LDL.LU.64 R8, [R1+0x2f60] ;  /* 0x002f600001087983 */ /* 0x000ea20000300a00 */
[----:B------:R-:W-:-:S03]  /*334a0*/  IMAD.MOV.U32 R11, RZ, RZ, R28 ;  /* 0x000000ffff0b7224 */ /* 0x000fc600078e001c */
[----:B------:R-:W3:Y:S02]  /*334b0*/  LDL.LU.64 R28, [R1+0x2f58] ;  /* 0x002f5800011c7983 */ /* 0x000ee40000300a00 */
[----:B---3--:R-:W-:-:S15]  /*334c0*/  HMMA.16816.F32 R24, R12, R28, R24 ;  /* 0x0000001c0c18723c */ /* 0x008fde0000001818 */
[----:B------:R-:W-:-:S04]  /*334d0*/  NOP ;  /* 0x0000000000007918 */ /* 0x000fc80000000000 */
[----:B------:R-:W-:Y:S04]  /*334e0*/  STL.64 [R1+0xd80], R24 ;  /* 0x000d801801007387 */ /* 0x000fe80000100a00 */
[----:B------:R0:W-:Y:S04]  /*334f0*/  STL.64 [R1+0xd88], R26 ;  /* 0x000d881a01007387 */ /* 0x0001e80000100a00 */
[----:B0-----:R-:W3:Y:S04]  /*33500*/  LDL.LU.64 R26, [R1+0x2f50] ;  /* 0x002f5000011a7983 */ /* 0x001ee80000300a00 */
[----:B------:R-:W2:Y:S04]  /*33510*/  LDL.LU.64 R24, [R1+0x2f48] ;  /* 0x002f480001187983 */ /* 0x000ea80000300a00 */
[----:B------:R-:W-:Y:S04]  /*33520*/  STL [R1+0x2eb8], R28 ;  /* 0x002eb81c01007387 */ /* 0x000fe80000100800 */
[----:B------:R-:W-:Y:S01]  /*33530*/  STL [R1+0x2e98], R29 ;  /* 0x002e981d01007387 */ /* 0x000fe20000100800 */
        /* <DEDUP_REMOVED lines=32> */
[----:B0-----:R-:W2:Y:S04]  /*33740*/  LDL.LU R20, [R1+0xd30] ;  /* 0x000d300001147983 */ /* 0x001ea80000300800 */
[----:B------:R-:W2:Y:S04]  /*33750*/  LDL.LU R21, [R1+0xd34] ;  /* 0x000d340001157983 */ /* 0x000ea80000300800 */
[----:B------:R-:W2:Y:S04]  /*33760*/  LDL.LU R22, [R1+0xd38] ;  /* 0x000d380001167983 */ /* 0x000ea80000300800 */
[----:B------:R-:W2:Y:S02]  /*33770*/  LDL.LU R23, [R1+0xd3c] ;  /* 0x000d3c0001177983 */ /* 0x000ea40000300800 */
[----:B--2---:R-:W-:-:S15]  /*33780*/  HMMA.16816.F32 R20, R12, R18, R20 ;  /* 0x000000120c14723c */ /* 0x004fde0000001814 */
[----:B------:R-:W-:-:S04]  /*33790*/  NOP ;  /* 0x0000000000007918 */ /* 0x000fc80000000000 */
[----:B------:R-:W-:Y:S04]  /*337a0*/  STL.64 [R1+0xd30], R20 ;  /* 0x000d301401007387 */ /* 0x000fe80000100a00 */
[----:B------:R3:W-:Y:S02]  /*337b0*/  STL.64 [R1+0xd38], R22 ;  /* 0x000d381601007387 */ /* 0x0007e40000100a00 */
[----:B---3--:R-:W-:Y:S01]  /*337c0*/  HMMA.16816.F32 R20, R12, R16, R24 ;  /* 0x000000100c14723c */ /* 0x008fe20000001818 */
[----:B------:R-:W-:Y:S02]  /*337d0*/  IMAD.MOV.U32 R26, RZ, RZ, R11 ;  /* 0x000000ffff1a7224 */ /* 0x000fe400078e000b */
[----:B------:R-:W-:Y:S01]  /*337e0*/  IMAD.MOV.U32 R27, RZ, RZ, R7 ;  /* 0x000000ffff1b7224 */ /* 0x000fe200078e0007 */
[----:B------:R-:W4:-:S15]  /*337f0*/  LDL.LU R11, [R1+0x2f00] ;  /* 0x002f0000010b7983 */ /* 0x000f1e0000300800 */
        /* <DEDUP_REMOVED lines=8> */
[----:B------:R-:W-:Y:S01]  /*33880*/  IMAD.MOV.U32 R25, RZ, RZ, R5 ;  /* 0x000000ffff197224 */ /* 0x000fe200078e0005 */
[----:B---3--:R-:W-:Y:S04]  /*33890*/  STL.64 [R1+0x2e60], R22 ;  /* 0x002e601601007387 */ /* 0x008fe80000100a00 */
[----:B--2---:R0:W-:Y:S04]  /*338a0*/  STL.64 [R1+0x2e58], R20 ;  /* 0x002e581401007387 */ /* 0x0041e80000100a00 */
[----:B------:R-:W-:Y:S04]  /*338b0*/  STL.64 [R1+0x2e68], R24 ;  /* 0x002e681801007387 */ /* 0x000fe80000100a00 */
[----:B0-----:R-:W2:Y:S04]  /*338c0*/  LDL.LU R20, [R1+0xcb0] ;  /* 0x000cb00001147983 */ /* 0x001ea80000300800 */
[----:B------:R-:W2:Y:S04]  /*338d0*/  LDL.LU R21, [R1+0xcb4] ;  /* 0x000cb40001157983 */ /* 0x000ea80000300800 */
[----:B------:R-:W3:Y:S04]  /*338e0*/  LDL.LU R22, [R1+0xcb8] ;  /* 0x000cb80001167983 */ /* 0x000ee80000300800 */
        /* <DEDUP_REMOVED lines=10> */
[----:B------:R-:W-:-:S03]  /*33990*/  IMAD.MOV.U32 R24, RZ, RZ, R2 ;  /* 0x000000ffff187224 */ /* 0x000fc600078e0002 */
[----:B---3--:R-:W-:Y:S04]  /*339a0*/  STL.64 [R1+0x2e90], R22 ;  /* 0x002e901601007387 */ /* 0x008fe80000100a00 */
[----:B--2---:R0:W-:Y:S04]  /*339b0*/  STL.64 [R1+0x2e88], R20 ;  /* 0x002e881401007387 */ /* 0x0041e80000100a00 */
[----:B------:R-:W-:Y:S04]  /*339c0*/  STL [R1+0x2ebc], R24 ;  /* 0x002ebc1801007387 */ /* 0x000fe80000100800 */
[----:B0-----:R-:W2:Y:S04]  /*339d0*/  LDL.LU R20, [R1+0xcd0] ;  /* 0x000cd00001147983 */ /* 0x001ea80000300800 */
[----:B------:R-:W2:Y:S04]  /*339e0*/  LDL.LU R21, [R1+0xcd4] ;  /* 0x000cd40001157983 */ /* 0x000ea80000300800 */
[----:B------:R-:W3:Y:S04]  /*339f0*/  LDL.LU R22, [R1+0xcd8] ;  /* 0x000cd80001167983 */ /* 0x000ee80000300800 */
[----:B------:R-:W3:Y:S04]  /*33a00*/  LDL.LU R23, [R1+0xcdc] ;  /* 0x000cdc0001177983 */ /* 0x000ee80000300800 */
[----:B------:R-:W2:Y:S04]  /*33a10*/  LDL.LU R4, [R1+0xd00] ;  /* 0x000d000001047983 */ /* 0x000ea80000300800 */
[----:B------:R-:W2:Y:S04]  /*33a20*/  LDL.LU R5, [R1+0xd04] ;  /* 0x000d040001057983 */ /* 0x000ea80000300800 */
[----:B------:R-:W2:Y:S04]  /*33a30*/  LDL.LU R6, [R1+0xd08] ;  /* 0x000d080001067983 */ /* 0x000ea80000300800 */
[----:B------:R-:W2:Y:S04]  /*33a40*/  LDL.LU R7, [R1+0xd0c] ;  /* 0x000d0c0001077983 */ /* 0x000ea80000300800 */
[----:B--2---:R-:W-:Y:S04]  /*33a50*/  STL.64 [R1+0x2ef8], R6 ;  /* 0x002ef80601007387 */ /* 0x004fe80000100a00 */
[----:B------:R0:W-:Y:S04]  /*33a60*/  STL.64 [R1+0x2ef0], R4 ;  /* 0x002ef00401007387 */ /* 0x0001e80000100a00 */
[----:B0-----:R-:W4:Y:S04]  /*33a70*/  LDL.LU R4, [R1+0xd10] ;  /* 0x000d100001047983 */ /* 0x001f280000300800 */
[----:B------:R-:W4:Y:S04]  /*33a80*/  LDL.LU R5, [R1+0xd14] ;  /* 0x000d140001057983 */ /* 0x000f280000300800 */
[----:B------:R-:W4:Y:S04]  /*33a90*/  LDL.LU R6, [R1+0xd18] ;  /* 0x000d180001067983 */ /* 0x000f280000300800 */
[----:B------:R-:W4:Y:S04]  /*33aa0*/  LDL.LU R7, [R1+0xd1c] ;  /* 0x000d1c0001077983 */ /* 0x000f280000300800 */
[----:B------:R-:W2:Y:S04]  /*33ab0*/  LDL.LU R24, [R1+0x1c58] ;  /* 0x001c580001187983 */ /* 0x000ea80000300800 */
[----:B------:R-:W2:Y:S04]  /*33ac0*/  LDL.LU R29, [R1+0x1c54] ;  /* 0x001c5400011d7983 */ /* 0x000ea80000300800 */
[----:B------:R-:W2:Y:S04]  /*33ad0*/  LDL.LU R28, [R1+0x1c60] ;  /* 0x001c6000011c7983 */ /* 0x000ea80000300800 */
[----:B------:R-:W2:Y:S04]  /*33ae0*/  LDL.LU R27, [R1+0x1c5c] ;  /* 0x001c5c00011b7983 */ /* 0x000ea80000300800 */
[----:B------:R-:W2:Y:S04]  /*33af0*/  LDL.LU R2, [R1+0x1c68] ;  /* 0x001c680001027983 */ /* 0x000ea80000300800 */
[----:B------:R-:W2:Y:S01]  /*33b00*/  LDL.LU R26, [R1+0x1c64] ;  /* 0x001c6400011a7983 */ /* 0x000ea20000300800 */
[----:B------:R-:W-:-:S03]  /*33b10*/  IMAD.MOV.U32 R25, RZ, RZ, R0 ;  /* 0x000000ffff197224 */ /* 0x000fc600078e0000 */
[----:B--2---:R-:W-:Y:S04]  /*33b20*/  STL.64 [R1+0x2ec8], R26 ;  /* 0x002ec81a01007387 */ /* 0x004fe80000100a00 */
[----:B------:R0:W-:Y:S04]  /*33b30*/  STL.64 [R1+0x2ec0], R24 ;  /* 0x002ec01801007387 */ /* 0x0001e80000100a00 */
[----:B0-----:R-:W2:Y:S04]  /*33b40*/  LDL.LU R24, [R1+0xce0] ;  /* 0x000ce00001187983 */ /* 0x001ea80000300800 */
[----:B------:R-:W2:Y:S04]  /*33b50*/  LDL.LU R25, [R1+0xce4] ;  /* 0x000ce40001197983 */ /* 0x000ea80000300800 */
[----:B------:R-:W2:Y:S04]  /*33b60*/  LDL.LU R26, [R1+0xce8] ;  /* 0x000ce800011a7983 */ /* 0x000ea80000300800 */
[----:B------:R-:W2:Y:S01]  /*33b70*/  LDL.LU R27, [R1+0xcec] ;  /* 0x000cec00011b7983 */ /* 0x000ea20000300800 */
[C---:B----4-:R-:W-:Y:S03]  /*33b80*/  HMMA.16816.F32 R4, R12.reuse, R10, R4 ;  /* 0x0000000a0c04723c */ /* 0x050fe60000001804 */
[----:B--2---:R-:W-:Y:S04]  /*33b90*/  STL.64 [R1+0x2ed8], R26 ;  /* 0x002ed81a01007387 */ /* 0x004fe80000100a00 */
[----:B------:R0:W-:Y:S04]  /*33ba0*/  STL.64 [R1+0x2ed0], R24 ;  /* 0x002ed01801007387 */ /* 0x0001e80000100a00 */
        /* <DEDUP_REMOVED lines=57> */
[----:B------:R-:W4:Y:S04]  /*33f40*/  LDL.LU R28, [R1+0x2eb8] ;  /* 0x002eb800011c7983 */ /* 0x000f280000300800 */
[----:B------:R-:W3:Y:S04]  /*33f50*/  LDL.LU R2, [R1+0x2eb4] ;  /* 0x002eb40001027983 */ /* 0x000ee80000300800 */
[----:B------:R-:W3:Y:S02]  /*33f60*/  LDL.LU R3, [R1+0x2eb0] ;  /* 0x002eb00001037983 */ /* 0x000ee40000300800 */
[----:B---3--:R-:W-:Y:S02]  /*33f70*/  HMMA.16816.F32 R12, R12, R2, R20 ;  /* 0x000000020c0c723c */ /* 0x008fe40000001814 */
        /* <DEDUP_REMOVED lines=8> */
[----:B------:R-:W4:Y:S06]  /*34000*/  LDL.LU R29, [R1+0x2e98] ;  /* 0x002e9800011d7983 */ /* 0x000f2c0000300800 */
[----:B--2---:R-:W-:Y:S01]  /*34010*/  HMMA.16816.F32 R24, R12, R24, R20 ;  /* 0x000000180c18723c */ /* 0x004fe20000001814 */
[----:B------:R-:W2:Y:S04]  /*34020*/  LDL.LU.64 R22, [R1+0x2e90] ;  /* 0x002e900001167983 */ /* 0x000ea80000300a00 */
[----:B------:R-:W2:-:S14]  /*34030*/  LDL.LU.64 R20, [R1+0x2e88] ;  /* 0x002e880001147983 */ /* 0x000e9c0000300a00 */
        /* <DEDUP_REMOVED lines=8> */
[----:B0-----:R-:W2:Y:S02]  /*340c0*/  LDL.LU.64 R24, [R1+0x2e68] ;  /* 0x002e680001187983 */ /* 0x001ea40000300a00 */
[----:B--2---:R-:W-:Y:S02]  /*340d0*/  HMMA.16816.F32 R24, R12, R24, R20 ;  /* 0x000000180c18723c */ /* 0x004fe40000001814 */
[----:B------:R-:W2:Y:S04]  /*340e0*/  LDL.LU.64 R22, [R1+0x2e60] ;  /* 0x002e600001167983 */ /* 0x000ea80000300a00 */
[----:B------:R-:W2:-:S13]  /*340f0*/  LDL.LU.64 R20, [R1+0x2e58] ;  /* 0x002e580001147983 */ /* 0x000e9a0000300a00 */
[----:B------:R-:W-:Y:S04]  /*34100*/  STL.64 [R1+0xcb0], R24 ;  /* 0x000cb01801007387 */ /* 0x000fe80000100a00 */
[----:B------:R0:W-:Y:S04]  /*34110*/  STL.64 [R1+0xcb8], R26 ;  /* 0x000cb81a01007387 */ /* 0x0001e80000100a00 */
[----:B0-----:R-:W2:Y:S02]  /*34120*/  LDL.LU.64 R26, [R1+0x2e50] ;  /* 0x002e5000011a7983 */ /* 0x001ea40000300a00 */
[----:B--2---:R-:W-:Y:S02]  /*34130*/  HMMA.16816.F32 R24, R12, R26, R20 ;  /* 0x0000001a0c18723c */ /* 0x004fe40000001814 */
[----:B------:R-:W2:Y:S04]  /*34140*/  LDL.LU.64 R22, [R1+0x2e48] ;  /* 0x002e480001167983 */ /* 0x000ea80000300a00 */
[----:B------:R-:W3:-:S13]  /*34150*/  LDL.LU.64 R20, [R1+0x2e40] ;  /* 0x002e400001147983 */ /* 0x000eda0000300a00 */
[----:B------:R-:W-:Y:S04]  /*34160*/  STL.64 [R1+0xca0], R24 ;  /* 0x000ca01801007387 */ /* 0x000fe80000100a00 */
[----:B------:R0:W-:Y:S04]  /*34170*/  STL.64 [R1+0xca8], R26 ;  /* 0x000ca81a01007387 */ /* 0x0001e80000100a00 */
[----:B0-----:R-:W2:Y:S04]  /*34180*/  LDL.LU.64 R26, [R1+0x2e38] ;  /* 0x002e3800011a7983 */ /* 0x001ea80000300a00 */
[----:B------:R-:W3:Y:S01]  /*34190*/  LDL.LU.64 R24, [R1+0x2e30] ;  /* 0x002e300001187983 */ /* 0x000ee20000300a00 */
[----:B----4-:R-:W-:-:S15]  /*341a0*/  HMMA.16816.F32 R4, R12, R28, R4 ;  /* 0x0000001c0c04723c */ /* 0x010fde0000001804 */
[----:B------:R-:W-:-:S04]  /*341b0*/  NOP ;  /* 0x0000000000007918 */ /* 0x000fc80000000000 */
[----:B------:R-:W-:Y:S04]  /*341c0*/  STL.64 [R1+0xc90], R4 ;  /* 0x000c900401007387 */ /* 0x000fe80000100a00 */
[----:B------:R2:W-:Y:S02]  /*341d0*/  STL.64 [R1+0xc98], R6 ;  /* 0x000c980601007387 */ /* 0x0005e40000100a00 */
[C---:B--2---:R-:W-:Y:S08]  /*341e0*/  HMMA.16816.F32 R4, R12.reuse, R26, R8 ;  /* 0x0000001a0c04723c */ /* 0x044ff00000001808 */
[C---:B---3--:R-:W-:Y:S11]  /*341f0*/  HMMA.16816.F32 R8, R12.reuse, R24, R16 ;  /* 0x000000180c08723c */ /* 0x048ff60000001810 */
[----:B------:R0:W-:Y:S04]  /*34200*/  STL.64 [R1+0xc80], R4 ;  /* 0x000c800401007387 */ /* 0x0001e80000100a00 */
[----:B------:R1:W-:Y:S04]  /*34210*/  STL.64 [R1+0xc88], R6 ;  /* 0x000c880601007387 */ /* 0x0003e80000100a00 */
[----:B0-----:R-:W2:Y:S04]  /*34220*/  LDL.LU R4, [R1+0xc10] ;  /* 0x000c100001047983 */ /* 0x001ea80000300800 */
[----:B------:R0:W-:Y:S04]  /*34230*/  STL.64 [R1+0xc70], R8 ;  /* 0x000c700801007387 */ /* 0x0001e80000100a00 */
[----:B------:R3:W-:Y:S04]  /*34240*/  STL.64 [R1+0xc78], R10 ;  /* 0x000c780a01007387 */ /* 0x0007e80000100a00 */
[----:B------:R-:W2:Y:S04]  /*34250*/  LDL.LU R5, [R1+0xc14] ;  /* 0x000c140001057983 */ /* 0x000ea80000300800 */
[----:B-1----:R-:W4:Y:S04]  /*34260*/  LDL.LU R6, [R1+0xc18] ;  /* 0x000c180001067983 */ /* 0x002f280000300800 */
[----:B------:R-:W4:Y:S04]  /*34270*/  LDL.LU R7, [R1+0xc1c] ;  /* 0x000c1c0001077983 */ /* 0x000f280000300800 */
[----:B0-----:R-:W2:Y:S04]  /*34280*/  LDL.LU R8, [R1+0xc30] ;  /* 0x000c300001087983 */ /* 0x001ea80000300800 */
[----:B------:R-:W2:Y:S04]  /*34290*/  LDL.LU R9, [R1+0xc34] ;  /* 0x000c340001097983 */ /* 0x000ea80000300800 */
[----:B---3--:R-:W3:Y:S04]  /*342a0*/  LDL.LU R10, [R1+0xc38] ;  /* 0x000c3800010a7983 */ /* 0x008ee80000300800 */
[----:B------:R-:W3:Y:S04]  /*342b0*/  LDL.LU R11, [R1+0xc3c] ;  /* 0x000c3c00010b7983 */ /* 0x000ee80000300800 */
        /* <DEDUP_REMOVED lines=11> */
[----:B------:R0:W-:Y:S04]  /*34370*/  STL.64 [R1+0x2e00], R8 ;  /* 0x002e000801007387 */ /* 0x0001e80000100a00 */
[----:B0-----:R-:W3:Y:S04]  /*34380*/  LDL.LU R8, [R1+0xc40] ;  /* 0x000c400001087983 */ /* 0x001ee80000300800 */
[----:B------:R-:W3:Y:S04]  /*34390*/  LDL.LU R9, [R1+0xc44] ;  /* 0x000c440001097983 */ /* 0x000ee80000300800 */
[----:B------:R-:W3:Y:S04]  /*343a0*/  LDL.LU R10, [R1+0xc48] ;  /* 0x000c4800010a7983 */ /* 0x000ee80000300800 */
[----:B------:R-:W3:Y:S04]  /*343b0*/  LDL.LU R11, [R1+0xc4c] ;  /* 0x000c4c00010b7983 */ /* 0x000ee80000300800 */
[----:B----4-:R-:W-:Y:S04]  /*343c0*/  STL.64 [R1+0x2de8], R6 ;  /* 0x002de80601007387 */ /* 0x010fe80000100a00 */
[----:B------:R0:W-:Y:S04]  /*343d0*/  STL.64 [R1+0x2de0], R4 ;  /* 0x002de00401007387 */ /* 0x0001e80000100a00 */
[----:B0-----:R-:W4:Y:S04]  /*343e0*/  LDL.LU R4, [R1+0xc20] ;  /* 0x000c200001047983 */ /* 0x001f280000300800 */
[----:B------:R-:W4:Y:S04]  /*343f0*/  LDL.LU R5, [R1+0xc24] ;  /* 0x000c240001057983 */ /* 0x000f280000300800 */
[----:B------:R-:W4:Y:S04]  /*34400*/  LDL.LU R6, [R1+0xc28] ;  /* 0x000c280001067983 */ /* 0x000f280000300800 */
[----:B------:R-:W4:Y:S04]  /*34410*/  LDL.LU R7, [R1+0xc2c] ;  /* 0x000c2c0001077983 */ /* 0x000f280000300800 */
[----:B------:R-:W2:Y:S04]  /*34420*/  LDL.LU R0, [R1+0x1c8c] ;  /* 0x001c8c0001007983 */ /* 0x000ea80000300800 */
[----:B------:R0:W-:Y:S04]  /*34430*/  STL.64 [R1+0x2d70], R26 ;  /* 0x002d701a01007387 */ /* 0x0001e80000100a00 */
[----:B0-----:R-:W2:Y:S04]  /*34440*/  LDL.64 R26, [R1+0x18] ;  /* 0x00001800011a7983 */ /* 0x001ea80000100a00 */
[----:B------:R0:W-:Y:S04]  /*34450*/  STL.64 [R1+0x2d68], R24 ;  /* 0x002d681801007387 */ /* 0x0001e80000100a00 */
[----:B0-----:R-:W3:Y:S04]  /*34460*/  LDL.LU R24, [R1+0x1c84] ;  /* 0x001c840001187983 */ /* 0x001ee80000300800 */
[----:B------:R-:W3:Y:S04]  /*34470*/  LDL.LU R25, [R1+0x1c90] ;  /* 0x001c900001197983 */ /* 0x000ee80000300800 */
[----:B--2---:R-:W-:Y:S04]  /*34480*/  STL.64 [R1+0x2db8], R26 ;  /* 0x002db81a01007387 */ /* 0x004fe80000100a00 */
[----:B---3--:R0:W-:Y:S04]  /*34490*/  STL.64 [R1+0x2db0], R24 ;  /* 0x002db01801007387 */ /* 0x0081e80000100a00 */
[----:B0-----:R-:W2:Y:S04]  /*344a0*/  LDL.LU R24, [R1+0xbf0] ;  /* 0x000bf00001187983 */ /* 0x001ea80000300800 */
[----:B------:R-:W2:Y:S04]  /*344b0*/  LDL.LU R25, [R1+0xbf4] ;  /* 0x000bf40001197983 */ /* 0x000ea80000300800 */
[----:B------:R-:W3:Y:S04]  /*344c0*/  LDL.LU R26, [R1+0xbf8] ;  /* 0x000bf800011a7983 */ /* 0x000ee80000300800 */
[----:B------:R-:W3:Y:S01]  /*344d0*/  LDL.LU R27, [R1+0xbfc] ;  /* 0x000bfc00011b7983 */ /* 0x000ee20000300800 */
[C---:B------:R-:W-:Y:S03]  /*344e0*/  HMMA.16816.F32 R16, R12.reuse, R22, R16 ;  /* 0x000000160c10723c */ /* 0x040fe60000001810 */
[----:B---3--:R-:W-:Y:S04]  /*344f0*/  STL.64 [R1+0x2dc8], R26 ;  /* 0x002dc81a01007387 */ /* 0x008fe80000100a00 */
[----:B--2---:R0:W-:Y:S04]  /*34500*/  STL.64 [R1+0x2dc0], R24 ;  /* 0x002dc01801007387 */ /* 0x0041e80000100a00 */
[----:B0-----:R-:W2:Y:S04]  /*34510*/  LDL.LU R24, [R1+0xc00] ;  /* 0x000c000001187983 */ /* 0x001ea80000300800 */
[----:B------:R-:W2:Y:S04]  /*34520*/  LDL.LU R25, [R1+0xc04] ;  /* 0x000c040001197983 */ /* 0x000ea80000300800 */
[----:B------:R-:W2:Y:S04]  /*34530*/  LDL.LU R26, [R1+0xc08] ;  /* 0x000c0800011a7983 */ /* 0x000ea80000300800 */
[----:B------:R-:W2:Y:S04]  /*34540*/  LDL.LU R27, [R1+0xc0c] ;  /* 0x000c0c00011b7983 */ /* 0x000ea80000300800 */
        /* <DEDUP_REMOVED lines=9> */
[----:B------:R-:W2:Y:S04]  /*345e0*/  LDL.LU.64 R16, [R1+0x2e10] ;  /* 0x002e100001107983 */ /* 0x000ea80000300a00 */
        /* <DEDUP_REMOVED lines=16> */
[----:B0-----:R-:W4:Y:S04]  /*346f0*/  LDL.LU.64 R10, [R1+0x2df8] ;  /* 0x002df800010a7983 */ /* 0x001f280000300a00 */
[----:B------:R-:W2:Y:S04]  /*34700*/  LDL.LU.64 R8, [R1+0x2df0] ;  /* 0x002df00001087983 */ /* 0x000ea80000300a00 */
[----:B------:R-:W-:Y:S04]  /*34710*/  STL.64 [R1+0x2d30], R18 ;  /* 0x002d301201007387 */ /* 0x000fe80000100a00 */
[----:B------:R0:W-:Y:S04]  /*34720*/  STL.64 [R1+0x2d28], R16 ;  /* 0x002d281001007387 */ /* 0x0001e80000100a00 */
[----:B0-----:R-:W3:Y:S04]  /*34730*/  LDL.LU R16, [R1+0x310] ;  /* 0x0003100001107983 */ /* 0x001ee80000300800 */
[----:B------:R-:W3:Y:S04]  /*34740*/  LDL.LU R17, [R1+0x314] ;  /* 0x0003140001117983 */ /* 0x000ee80000300800 */
[----:B------:R-:W3:Y:S04]  /*34750*/  LDL.LU R18, [R1+0x318] ;  /* 0x0003180001127983 */ /* 0x000ee80000300800 */
[----:B------:R-:W3:Y:S01]  /*34760*/  LDL.LU R19, [R1+0x31c] ;  /* 0x00031c0001137983 */ /* 0x000ee20000300800 */
        /* <DEDUP_REMOVED lines=30> */
[----:B------:R0:W-:Y:S04]  /*34950*/  STL.64 [R1+0x2d00], R6 ;  /* 0x002d000601007387 */ /* 0x0001e80000100a00 */
[----:B0-----:R-:W2:Y:S01]  /*34960*/  LDL.LU R7, [R1+0x1c78] ;  /* 0x001c780001077983 */ /* 0x001ea20000300800 */
[----:B---3--:R-:W-:Y:S03]  /*34970*/  HMMA.16816.F32 R12, R12, R2, R16 ;  /* 0x000000020c0c723c */ /* 0x008fe60000001810 */
[----:B------:R0:W-:Y:S04]  /*34980*/  STL.64 [R1+0x2cf8], R4 ;  /* 0x002cf80401007387 */ /* 0x0001e80000100a00 */
[----:B------:R-:W-:Y:S04]  /*34990*/  STL [R1+0x2cec], R2 ;  /* 0x002cec0201007387 */ /* 0x000fe80000100800 */
[----:B------:R-:W-:Y:S01]  /*349a0*/  STL [R1+0x2ce8], R3 ;  /* 0x002ce80301007387 */ /* 0x000fe20000100800 */
[----:B0-----:R-:W-:-:S07]  /*349b0*/  IMAD R5, R10, 0x100, R9 ;  /* 0x000001000a057824 */ /* 0x001fce00078e0209 */
[----:B------:R0:W-:Y:S04]  /*349c0*/  STL.64 [R1+0x310], R12 ;  /* 0x0003100c01007387 */ /* 0x0001e80000100a00 */
[----:B------:R1:W-:Y:S01]  /*349d0*/  STL.64 [R1+0x318], R14 ;  /* 0x0003180e01007387 */ /* 0x0003e20000100a00 */
[----:B0-----:R-:W-:Y:S01]  /*349e0*/  F2FP.F16.E4M3.UNPACK_B R13, R5 ;  /* 0x00000005ff0d723e */ /* 0x001fe200020006ff */
[----:B----4-:R-:W-:Y:S02]  /*349f0*/  IMAD R4, R24, 0x100, R11 ;  /* 0x0000010018047824 */ /* 0x010fe400078e020b */
[----:B------:R-:W-:-:S03]  /*34a00*/  IMAD R0, R0, 0x100, R25 ;  /* 0x0000010000007824 */ /* 0x000fc600078e0219 */
[----:B-1----:R-:W-:Y:S02]  /*34a10*/  F2FP.F16.E4M3.UNPACK_B R14, R4 ;  /* 0x00000004ff0e723e */ /* 0x002fe400020006ff */
[----:B------:R-:W-:Y:S01]  /*34a20*/  F2FP.F16.E4M3.UNPACK_B R15, R0 ;  /* 0x00000000ff0f723e */ /* 0x000fe200020006ff */
[----:B--2---:R-:W-:-:S05]  /*34a30*/  IMAD R8, R8, 0x100, R7 ;  /* 0x0000010008087824 */ /* 0x004fca00078e0207 */
[----:B------:R-:W-:-:S07]  /*34a40*/  F2FP.F16.E4M3.UNPACK_B R12, R8 ;  /* 0x00000008ff0c723e */ /* 0x000fce00020006ff */
[----:B------:R-:W-:Y:S01]  /*34a50*/  HMMA.16816.F32 R4, R12, R26, R20 ;  /* 0x0000001a0c04723c */ /* 0x000fe20000001814 */
[----:B------:R-:W-:Y:S02]  /*34a60*/  IMAD.MOV.U32 R2, RZ, RZ, R26 ;  /* 0x000000ffff027224 */ /* 0x000fe400078e001a */
[----:B------:R-:W-:-:S15]  /*34a70*/  IMAD.MOV.U32 R0, RZ, RZ, R27 ;  /* 0x000000ffff007224 */ /* 0x000fde00078e001b */
[----:B------:R-:W-:Y:S01]  /*34a80*/  NOP ;  /* 0x0000000000007918 */ /* 0x000fe20000000000 */
[----:B------:R-:W-:Y:S04]  /*34a90*/  STL.64 [R1+0xbe0], R4 ;  /* 0x000be00401007387 */ /* 0x000fe80000100a00 */
[----:B------:R0:W-:Y:S04]  /*34aa0*/  STL.64 [R1+0xbe8], R6 ;  /* 0x000be80601007387 */ /* 0x0001e80000100a00 */
[----:B------:R-:W2:Y:S04]  /*34ab0*/  LDL.LU R16, [R1+0xb60] ;  /* 0x000b600001107983 */ /* 0x000ea80000300800 */
[----:B------:R-:W2:Y:S04]  /*34ac0*/  LDL.LU R17, [R1+0xb64] ;  /* 0x000b640001117983 */ /* 0x000ea80000300800 */
        /* <DEDUP_REMOVED lines=8> */
[----:B------:R-:W2:Y:S04]  /*34b50*/  LDL.LU R26, [R1+0xba8] ;  /* 0x000ba800011a7983 */ /* 0x000ea80000300800 */
[----:B------:R-:W2:Y:S04]  /*34b60*/  LDL.LU R27, [R1+0xbac] ;  /* 0x000bac00011b7983 */ /* 0x000ea80000300800 */
[----:B--2---:R1:W-:Y:S04]  /*34b70*/  STL.64 [R1+0x2d80], R26 ;  /* 0x002d801a01007387 */ /* 0x0043e80000100a00 */
[----:B0-----:R-:W2:Y:S04]  /*34b80*/  LDL R6, [R1+0x8] ;  /* 0x0000080001067983 */ /* 0x001ea80000100800 */
[----:B------:R-:W2:Y:S04]  /*34b90*/  LDL R7, [R1+0xc] ;  /* 0x00000c0001077983 */ /* 0x000ea80000100800 */
[----:B------:R-:W2:Y:S04]  /*34ba0*/  LDL.64 R4, [R1+0x10] ;  /* 0x0000100001047983 */ /* 0x000ea80000100a00 */
[----:B-1----:R-:W2:Y:S04]  /*34bb0*/  LDL R26, [R1] ;  /* 0x00000000011a7983 */ /* 0x002ea80000100800 */
[----:B------:R-:W2:Y:S04]  /*34bc0*/  LDL R27, [R1+0x4] ;  /* 0x00000400011b7983 */ /* 0x000ea80000100800 */
[----:B------:R0:W-:Y:S04]  /*34bd0*/  STL.64 [R1+0x2d78], R24 ;  /* 0x002d781801007387 */ /* 0x0001e80000100a00 */
[----:B--2---:R1:W-:Y:S04]  /*34be0*/  STL.64 [R1+0x2d98], R26 ;  /* 0x002d981a01007387 */ /* 0x0043e80000100a00 */
[----:B0-----:R-:W2:Y:S04]  /*34bf0*/  LDL.LU R24, [R1+0xbc0] ;  /* 0x000bc00001187983 */ /* 0x001ea80000300800 */
[----:B------:R-:W2:Y:S04]  /*34c00*/  LDL.LU R25, [R1+0xbc4] ;  /* 0x000bc40001197983 */ /* 0x000ea80000300800 */
[----:B-1----:R-:W2:Y:S04]  /*34c10*/  LDL.LU R26, [R1+0xbc8] ;  /* 0x000bc800011a7983 */ /* 0x002ea80000300800 */
[----:B------:R-:W2:Y:S04]  /*34c20*/  LDL.LU R27, [R1+0xbcc] ;  /* 0x000bcc00011b7983 */ /* 0x000ea80000300800 */
[----:B--2---:R-:W-:Y:S04]  /*34c30*/  STL.64 [R1+0x2da8], R26 ;  /* 0x002da81a01007387 */ /* 0x004fe80000100a00 */
[----:B------:R0:W-:Y:S04]  /*34c40*/  STL.64 [R1+0x2da0], R24 ;  /* 0x002da01801007387 */ /* 0x0001e80000100a00 */
[----:B0-----:R-:W2:Y:S04]  /*34c50*/  LDL.LU R24, [R1+0xbd0] ;  /* 0x000bd00001187983 */ /* 0x001ea80000300800 */
[----:B------:R-:W2:Y:S04]  /*34c60*/  LDL.LU R25, [R1+0xbd4] ;  /* 0x000bd40001197983 */ /* 0x000ea80000300800 */
[----:B------:R-:W2:Y:S04]  /*34c70*/  LDL.LU R26, [R1+0xbd8] ;  /* 0x000bd800011a7983 */ /* 0x000ea80000300800 */
[----:B------:R-:W2:Y:S04]  /*34c80*/  LDL.LU R27, [R1+0xbdc] ;  /* 0x000bdc00011b7983 */ /* 0x000ea80000300800 */
[----:B------:R-:W-:Y:S04]  /*34c90*/  STL.64 [R1+0x2d60], R22 ;  /* 0x002d601601007387 */ /* 0x000fe80000100a00 */
[----:B----4-:R0:W-:Y:S04]  /*34ca0*/  STL.64 [R1+0x2d58], R20 ;  /* 0x002d581401007387 */ /* 0x0101e80000100a00 */
[----:B0-----:R-:W4:Y:S04]  /*34cb0*/  LDL.LU R20, [R1+0xb90] ;  /* 0x000b900001147983 */ /* 0x001f280000300800 */
        /* <DEDUP_REMOVED lines=19> */
[----:B------:R-:W-:Y:S03]  /*34df0*/  HMMA.16816.F32 R24, R12, R4, R24 ;  /* 0x000000040c18723c */ /* 0x000fe60000001818 */
        /* <DEDUP_REMOVED lines=9> */
[----:B------:R-:W4:Y:S01]  /*34e90*/  LDL.LU.64 R24, [R1+0x2da0] ;  /* 0x002da00001187983 */ /* 0x000f220000300a00 */
[----:B------:R-:W-:-:S02]  /*34ea0*/  IMAD.MOV.U32 R3, RZ, RZ, R5 ;  /* 0x000000ffff037224 */ /* 0x000fc400078e0005 */
[----:B----4-:R-:W-:Y:S01]  /*34eb0*/  HMMA.16816.F32 R4, R12, R6, R24 ;  /* 0x000000060c04723c */ /* 0x010fe20000001818 */
[----:B------:R-:W4:-:S15]  /*34ec0*/  LDL.LU.64 R26, [R1+0x2d98] ;  /* 0x002d9800011a7983 */ /* 0x000f1e0000300a00 */
[----:B------:R-:W-:-:S03]  /*34ed0*/  NOP ;  /* 0x0000000000007918 */ /* 0x000fc60000000000 */
[----:B------:R0:W-:Y:S04]  /*34ee0*/  STL.64 [R1+0xbc0], R4 ;  /* 0x000bc00401007387 */ /* 0x0001e80000100a00 */
[----:B------:R1:W-:Y:S04]  /*34ef0*/  STL.64 [R1+0xbc8], R6 ;  /* 0x000bc80601007387 */ /* 0x0003e80000100a00 */
[----:B0-----:R-:W2:Y:S04]  /*34f00*/  LDL.LU R4, [R1+0xb30] ;  /* 0x000b300001047983 */ /* 0x001ea80000300800 */
[----:B------:R-:W2:Y:S04]  /*34f10*/  LDL.LU R5, [R1+0xb34] ;  /* 0x000b340001057983 */ /* 0x000ea80000300800 */
[----:B-1----:R-:W2:Y:S04]  /*34f20*/  LDL.LU R6, [R1+0xb38] ;  /* 0x000b380001067983 */ /* 0x002ea80000300800 */
[----:B------:R-:W2:Y:S01]  /*34f30*/  LDL.LU R7, [R1+0xb3c] ;  /* 0x000b3c0001077983 */ /* 0x000ea20000300800 */
        /* <DEDUP_REMOVED lines=79> */
[----:B------:R-:W-:-:S12]  /*35430*/  STL.64 [R1+0x2c38], R8 ;  /* 0x002c380801007387 */ /* 0x000fd80000100a00 */
[----:B------:R-:W-:Y:S04]  /*35440*/  STL.64 [R1+0xb20], R16 ;  /* 0x000b201001007387 */ /* 0x000fe80000100a00 */
[----:B------:R2:W-:Y:S02]  /*35450*/  STL.64 [R1+0xb28], R18 ;  /* 0x000b281201007387 */ /* 0x0005e40000100a00 */
[C---:B--2---:R-:W-:Y:S08]  /*35460*/  HMMA.16816.F32 R16, R12.reuse, R6, R20 ;  /* 0x000000060c10723c */ /* 0x044ff00000001814 */
[----:B----4-:R-:W-:Y:S01]  /*35470*/  HMMA.16816.F32 R8, R12, R4, R24 ;  /* 0x000000040c08723c */ /* 0x010fe20000001818 */
[----:B------:R0:W-:Y:S10]  /*35480*/  STL.64 [R1+0x2c10], R6 ;  /* 0x002c100601007387 */ /* 0x0001f40000100a00 */
[----:B------:R-:W-:Y:S04]  /*35490*/  STL.64 [R1+0xb10], R16 ;  /* 0x000b101001007387 */ /* 0x000fe80000100a00 */
[----:B------:R-:W-:Y:S04]  /*354a0*/  STL.64 [R1+0xb18], R18 ;  /* 0x000b181201007387 */ /* 0x000fe80000100a00 */
[----:B------:R1:W-:Y:S04]  /*354b0*/  STL.64 [R1+0x2c08], R4 ;  /* 0x002c080401007387 */ /* 0x0003e80000100a00 */
[----:B------:R-:W-:Y:S04]  /*354c0*/  STL.64 [R1+0xb00], R8 ;  /* 0x000b000801007387 */ /* 0x000fe80000100a00 */
[----:B------:R-:W-:Y:S04]  /*354d0*/  STL.64 [R1+0xb08], R10 ;  /* 0x000b080a01007387 */ /* 0x000fe80000100a00 */
[----:B------:R-:W2:Y:S04]  /*354e0*/  LDL.LU R20, [R1+0xa90] ;  /* 0x000a900001147983 */ /* 0x000ea80000300800 */
[----:B------:R-:W2:Y:S04]  /*354f0*/  LDL.LU R21, [R1+0xa94] ;  /* 0x000a940001157983 */ /* 0x000ea80000300800 */
[----:B------:R-:W3:Y:S04]  /*35500*/  LDL.LU R22, [R1+0xa98] ;  /* 0x000a980001167983 */ /* 0x000ee80000300800 */
[----:B------:R-:W3:Y:S04]  /*35510*/  LDL.LU R23, [R1+0xa9c] ;  /* 0x000a9c0001177983 */ /* 0x000ee80000300800 */
[----:B0-----:R-:W4:Y:S04]  /*35520*/  LDL.64 R6, [R1] ;  /* 0x0000000001067983 */ /* 0x001f280000100a00 */
[----:B------:R-:W2:Y:S04]  /*35530*/  LDL.LU R24, [R1+0xab0] ;  /* 0x000ab00001187983 */ /* 0x000ea80000300800 */
[----:B------:R-:W2:Y:S04]  /*35540*/  LDL.LU R25, [R1+0xab4] ;  /* 0x000ab40001197983 */ /* 0x000ea80000300800 */
[----:B------:R-:W2:Y:S04]  /*35550*/  LDL.LU R26, [R1+0xab8] ;  /* 0x000ab800011a7983 */ /* 0x000ea80000300800 */
[----:B------:R-:W2:Y:S04]  /*35560*/  LDL.LU R27, [R1+0xabc] ;  /* 0x000abc00011b7983 */ /* 0x000ea80000300800 */
[----:B-1----:R-:W2:Y:S04]  /*35570*/  LDL.64 R4, [R1+0x8] ;  /* 0x0000080001047983 */ /* 0x002ea80000100a00 */
[----:B----4-:R-:W-:Y:S04]  /*35580*/  STL.64 [R1+0x2ca0], R6 ;  /* 0x002ca00601007387 */ /* 0x010fe80000100a00 */
[----:B--2---:R-:W-:Y:S04]  /*35590*/  STL.64 [R1+0x2c98], R4 ;  /* 0x002c980401007387 */ /* 0x004fe80000100a00 */
[----:B------:R-:W-:Y:S04]  /*355a0*/  STL.64 [R1+0x2c80], R26 ;  /* 0x002c801a01007387 */ /* 0x000fe80000100a00 */
[----:B------:R0:W-:Y:S04]  /*355b0*/  STL.64 [R1+0x2c78], R24 ;  /* 0x002c781801007387 */ /* 0x0001e80000100a00 */
[----:B0-----:R-:W2:Y:S04]  /*355c0*/  LDL.LU R24, [R1+0xac0] ;  /* 0x000ac00001187983 */ /* 0x001ea80000300800 */
[----:B------:R-:W2:Y:S04]  /*355d0*/  LDL.LU R25, [R1+0xac4] ;  /* 0x000ac40001197983 */ /* 0x000ea80000300800 */
[----:B------:R-:W4:Y:S04]  /*355e0*/  LDL.LU R26, [R1+0xac8] ;  /* 0x000ac800011a7983 */ /* 0x000f280000300800 */
[----:B------:R-:W4:Y:S04]  /*355f0*/  LDL.LU R27, [R1+0xacc] ;  /* 0x000acc00011b7983 */ /* 0x000f280000300800 */
[----:B------:R-:W2:Y:S01]  /*35600*/  LDL R6, [R1+0x10] ;  /* 0x0000100001067983 */ /* 0x000ea20000100800 */
[----:B------:R-:W-:-:S05]  /*35610*/  IMAD.MOV.U32 R7, RZ, RZ, R3 ;  /* 0x000000ffff077224 */ /* 0x000fca00078e0003 */
[----:B--2---:R-:W-:Y:S04]  /*35620*/  STL.64 [R1+0x2cb8], R6 ;  /* 0x002cb80601007387 */ /* 0x004fe80000100a00 */
[----:B----4-:R-:W-:Y:S04]  /*35630*/  STL.64 [R1+0x2c90], R26 ;  /* 0x002c901a01007387 */ /* 0x010fe80000100a00 */
[----:B------:R0:W-:Y:S04]  /*35640*/  STL.64 [R1+0x2c88], R24 ;  /* 0x002c881801007387 */ /* 0x0001e80000100a00 */
[----:B0-----:R-:W2:Y:S04]  /*35650*/  LDL.LU R24, [R1+0xad0] ;  /* 0x000ad00001187983 */ /* 0x001ea80000300800 */
[----:B------:R-:W2:Y:S04]  /*35660*/  LDL.LU R25, [R1+0xad4] ;  /* 0x000ad40001197983 */ /* 0x000ea80000300800 */
[----:B------:R-:W4:Y:S04]  /*35670*/  LDL.LU R26, [R1+0xad8] ;  /* 0x000ad800011a7983 */ /* 0x000f280000300800 */
[----:B------:R-:W4:Y:S01]  /*35680*/  LDL.LU R27, [R1+0xadc] ;  /* 0x000adc00011b7983 */ /* 0x000f220000300800 */
[----:B------:R-:W-:-:S02]  /*35690*/  IMAD R29, R28, 0x100, R29 ;  /* 0x000001001c1d7824 */ /* 0x000fc400078e021d */
[----:B------:R-:W-:Y:S01]  /*356a0*/  IMAD.MOV.U32 R4, RZ, RZ, R2 ;  /* 0x000000ffff047224 */ /* 0x000fe200078e0002 */
[----:B------:R-:W2:Y:S04]  /*356b0*/  LDL.LU R28, [R1+0x1ca0] ;  /* 0x001ca000011c7983 */ /* 0x000ea80000300800 */
[----:B------:R-:W3:Y:S04]  /*356c0*/  LDL.LU R7, [R1+0x1c9c] ;  /* 0x001c9c0001077983 */ /* 0x000ee80000300800 */
[----:B------:R-:W3:Y:S04]  /*356d0*/  LDL.LU R2, [R1+0x1ca8] ;  /* 0x001ca80001027983 */ /* 0x000ee80000300800 */
[----:B------:R-:W3:Y:S01]  /*356e0*/  LDL.LU R6, [R1+0x1ca4] ;  /* 0x001ca40001067983 */ /* 0x000ee20000300800 */
[----:B------:R-:W-:-:S03]  /*356f0*/  IMAD.MOV.U32 R5, RZ, RZ, R0 ;  /* 0x000000ffff057224 */ /* 0x000fc600078e0000 */
[----:B------:R-:W3:Y:S04]  /*35700*/  LDL.LU R3, [R1+0x1cb0] ;  /* 0x001cb00001037983 */ /* 0x000ee80000300800 */
[----:B------:R-:W3:Y:S04]  /*35710*/  LDL.LU R0, [R1+0x1cac] ;  /* 0x001cac0001007983 */ /* 0x000ee80000300800 */
[----:B----4-:R-:W-:Y:S04]  /*35720*/  STL.64 [R1+0x2cb0], R26 ;  /* 0x002cb01a01007387 */ /* 0x010fe80000100a00 */
[----:B--2---:R0:W-:Y:S04]  /*35730*/  STL.64 [R1+0x2ca8], R24 ;  /* 0x002ca81801007387 */ /* 0x0041e80000100a00 */
[----:B0-----:R-:W2:Y:S04]  /*35740*/  LDL.LU R24, [R1+0xae0] ;  /* 0x000ae00001187983 */ /* 0x001ea80000300800 */
[----:B------:R-:W2:Y:S04]  /*35750*/  LDL.LU R25, [R1+0xae4] ;  /* 0x000ae40001197983 */ /* 0x000ea80000300800 */
[----:B------:R-:W4:Y:S04]  /*35760*/  LDL.LU R26, [R1+0xae8] ;  /* 0x000ae800011a7983 */ /* 0x000f280000300800 */
[----:B------:R-:W4:Y:S04]  /*35770*/  LDL.LU R27, [R1+0xaec] ;  /* 0x000aec00011b7983 */ /* 0x000f280000300800 */
[----:B----4-:R-:W-:Y:S04]  /*35780*/  STL.64 [R1+0x2cc8], R26 ;  /* 0x002cc81a01007387 */ /* 0x010fe80000100a00 */
[----:B--2---:R0:W-:Y:S04]  /*35790*/  STL.64 [R1+0x2cc0], R24 ;  /* 0x002cc01801007387 */ /* 0x0041e80000100a00 */
[----:B0-----:R-:W2:Y:S04]  /*357a0*/  LDL.LU R24, [R1+0xaf0] ;  /* 0x000af00001187983 */ /* 0x001ea80000300800 */
[----:B------:R-:W2:Y:S04]  /*357b0*/  LDL.LU R25, [R1+0xaf4] ;  /* 0x000af40001197983 */ /* 0x000ea80000300800 */
[----:B------:R-:W4:Y:S04]  /*357c0*/  LDL.LU R26, [R1+0xaf8] ;  /* 0x000af800011a7983 */ /* 0x000f280000300800 */
[----:B------:R-:W4:Y:S01]  /*357d0*/  LDL.LU R27, [R1+0xafc] ;  /* 0x000afc00011b7983 */ /* 0x000f220000300800 */
[----:B---3--:R-:W-:-:S02]  /*357e0*/  IMAD R7, R7, 0x100, R28 ;  /* 0x0000010007077824 */ /* 0x008fc400078e021c */
[----:B------:R-:W-:Y:S02]  /*357f0*/  IMAD R6, R6, 0x100, R2 ;  /* 0x0000010006067824 */ /* 0x000fe400078e0202 */
[----:B------:R-:W-:Y:S01]  /*35800*/  IMAD R0, R0, 0x100, R3 ;  /* 0x0000010000007824 */ /* 0x000fe200078e0203 */
[----:B----4-:R-:W-:Y:S04]  /*35810*/  STL.64 [R1+0x2ce0], R26 ;  /* 0x002ce01a01007387 */ /* 0x010fe80000100a00 */
[----:B--2---:R0:W-:Y:S04]  /*35820*/  STL.64 [R1+0x2cd8], R24 ;  /* 0x002cd81801007387 */ /* 0x0041e80000100a00 */
        /* <DEDUP_REMOVED lines=10> */
[----:B------:R-:W4:Y:S04]  /*358d0*/  LDL.LU R8, [R1+0xa80] ;  /* 0x000a800001087983 */ /* 0x000f280000300800 */
        /* <DEDUP_REMOVED lines=73> */
[C---:B----4-:R-:W-:Y:S08]  /*35d70*/  HMMA.16816.F32 R8, R12.reuse, R22, R8 ;  /* 0x000000160c08723c */ /* 0x050ff00000001808 */
[C---:B--2---:R-:W-:Y:S11]  /*35d80*/  HMMA.16816.F32 R16, R12.reuse, R20, R16 ;  /* 0x000000140c10723c */ /* 0x044ff60000001810 */
[----:B------:R-:W-:Y:S04]  /*35d90*/  STL.64 [R1+0xa80], R8 ;  /* 0x000a800801007387 */ /* 0x000fe80000100a00 */
[----:B------:R0:W-:Y:S04]  /*35da0*/  STL.64 [R1+0xa88], R10 ;  /* 0x000a880a01007387 */ /* 0x0001e80000100a00 */
[----:B0-----:R-:W2:Y:S04]  /*35db0*/  LDL.LU.64 R10, [R1+0x2c40] ;  /* 0x002c4000010a7983 */ /* 0x001ea80000300a00 */
[----:B------:R-:W4:Y:S04]  /*35dc0*/  LDL.LU.64 R8, [R1+0x2c38] ;  /* 0x002c380001087983 */ /* 0x000f280000300a00 */
        /* <DEDUP_REMOVED lines=14> */
[----:B---3--:R-:W-:Y:S02]  /*35eb0*/  HMMA.16816.F32 R20, R12, R16, R24 ;  /* 0x000000100c14723c */ /* 0x008fe40000001818 */
[----:B------:R-:W-:Y:S04]  /*35ec0*/  STL.64 [R1+0x2b40], R18 ;  /* 0x002b401201007387 */ /* 0x000fe80000100a00 */
[----:B------:R0:W-:-:S13]  /*35ed0*/  STL.64 [R1+0x2b38], R16 ;  /* 0x002b381001007387 */ /* 0x0001da0000100a00 */
[----:B------:R-:W-:Y:S04]  /*35ee0*/  STL.64 [R1+0xa50], R20 ;  /* 0x000a501401007387 */ /* 0x000fe80000100a00 */
[----:B------:R-:W-:Y:S04]  /*35ef0*/  STL.64 [R1+0xa58], R22 ;  /* 0x000a581601007387 */ /* 0x000fe80000100a00 */
[----:B0-----:R-:W2:Y:S04]  /*35f00*/  LDL.LU R16, [R1+0x990] ;  /* 0x0009900001107983 */ /* 0x001ea80000300800 */
[----:B------:R-:W2:Y:S04]  /*35f10*/  LDL.LU R17, [R1+0x994] ;  /* 0x0009940001117983 */ /* 0x000ea80000300800 */
[----:B------:R-:W3:Y:S04]  /*35f20*/  LDL.LU R18, [R1+0x998] ;  /* 0x0009980001127983 */ /* 0x000ee80000300800 */
[----:B------:R-:W3:Y:S01]  /*35f30*/  LDL.LU R19, [R1+0x99c] ;  /* 0x00099c0001137983 */ /* 0x000ee20000300800 */
[----:B------:R-:W-:-:S02]  /*35f40*/  IMAD.MOV.U32 R2, RZ, RZ, R4 ;  /* 0x000000ffff027224 */ /* 0x000fc400078e0004 */
[----:B------:R-:W-:Y:S01]  /*35f50*/  IMAD.MOV.U32 R4, RZ, RZ, R6 ;  /* 0x000000ffff047224 */ /* 0x000fe200078e0006 */
[----:B---3--:R0:W-:Y:S04]  /*35f60*/  STL.64 [R1+0x2b70], R18 ;  /* 0x002b701201007387 */ /* 0x0081e80000100a00 */
[----:B--2---:R-:W-:Y:S04]  /*35f70*/  STL.64 [R1+0x2b68], R16 ;  /* 0x002b681001007387 */ /* 0x004fe80000100a00 */
[----:B------:R-:W2:Y:S04]  /*35f80*/  LDL.LU R24, [R1+0x9c0] ;  /* 0x0009c00001187983 */ /* 0x000ea80000300800 */
[----:B------:R-:W2:Y:S04]  /*35f90*/  LDL.LU R25, [R1+0x9c4] ;  /* 0x0009c40001197983 */ /* 0x000ea80000300800 */
[----:B------:R-:W3:Y:S04]  /*35fa0*/  LDL.LU R26, [R1+0x9c8] ;  /* 0x0009c800011a7983 */ /* 0x000ee80000300800 */
[----:B------:R-:W3:Y:S01]  /*35fb0*/  LDL.LU R27, [R1+0x9cc] ;  /* 0x0009cc00011b7983 */ /* 0x000ee20000300800 */
[----:B------:R-:W-:-:S02]  /*35fc0*/  IMAD.MOV.U32 R3, RZ, RZ, R7 ;  /* 0x000000ffff037224 */ /* 0x000fc400078e0007 */
[----:B0-----:R-:W-:Y:S02]  /*35fd0*/  IMAD.MOV.U32 R18, RZ, RZ, R4 ;  /* 0x000000ffff127224 */ /* 0x001fe400078e0004 */
[----:B------:R-:W-:Y:S01]  /*35fe0*/  IMAD.MOV.U32 R19, RZ, RZ, R3 ;  /* 0x000000ffff137224 */ /* 0x000fe200078e0003 */
[----:B---3--:R-:W-:Y:S04]  /*35ff0*/  STL.64 [R1+0x2b80], R26 ;  /* 0x002b801a01007387 */ /* 0x008fe80000100a00 */
[----:B--2---:R0:W-:Y:S04]  /*36000*/  STL.64 [R1+0x2b78], R24 ;  /* 0x002b781801007387 */ /* 0x0041e80000100a00 */
[----:B------:R1:W-:Y:S04]  /*36010*/  STL.64 [R1+0x2b88], R18 ;  /* 0x002b881201007387 */ /* 0x0003e80000100a00 */
        /* <DEDUP_REMOVED lines=8> */
[----:B-1----:R-:W2:Y:S01]  /*360a0*/  LDL.64 R18, [R1+0x10] ;  /* 0x0000100001127983 */ /* 0x002ea20000100a00 */
[----:B------:R-:W-:-:S03]  /*360b0*/  IMAD.MOV.U32 R17, RZ, RZ, R0 ;  /* 0x000000ffff117224 */ /* 0x000fc600078e0000 */
[----:B--2---:R-:W-:Y:S04]  /*360c0*/  STL.64 [R1+0x2bb8], R18 ;  /* 0x002bb81201007387 */ /* 0x004fe80000100a00 */
[----:B------:R1:W-:Y:S04]  /*360d0*/  STL.64 [R1+0x2bb0], R16 ;  /* 0x002bb01001007387 */ /* 0x0003e80000100a00 */
[----:B0-----:R-:W2:Y:S04]  /*360e0*/  LDL.LU R24, [R1+0x9e0] ;  /* 0x0009e00001187983 */ /* 0x001ea80000300800 */
[----:B------:R-:W2:Y:S04]  /*360f0*/  LDL.LU R25, [R1+0x9e4] ;  /* 0x0009e40001197983 */ /* 0x000ea80000300800 */
[----:B------:R-:W3:Y:S04]  /*36100*/  LDL.LU R26, [R1+0x9e8] ;  /* 0x0009e800011a7983 */ /* 0x000ee80000300800 */
[----:B------:R-:W3:Y:S04]  /*36110*/  LDL.LU R27, [R1+0x9ec] ;  /* 0x0009ec00011b7983 */ /* 0x000ee80000300800 */
[----:B-1----:R-:W2:Y:S04]  /*36120*/  LDL.LU R16, [R1+0xa00] ;  /* 0x000a000001107983 */ /* 0x002ea80000300800 */
        /* <DEDUP_REMOVED lines=15> */
[----:B--2---:R0:W-:Y:S04]  /*36220*/  STL [R1+0x2be4], R28 ;  /* 0x002be41c01007387 */ /* 0x0041e80000100800 */
[----:B0-----:R-:W2:Y:S04]  /*36230*/  LDL.LU R28, [R1+0x1cb8] ;  /* 0x001cb800011c7983 */ /* 0x001ea80000300800 */
[----:B------:R-:W2:Y:S04]  /*36240*/  LDL.LU R2, [R1+0x1cc8] ;  /* 0x001cc80001027983 */ /* 0x000ea80000300800 */
[----:B------:R-:W2:Y:S04]  /*36250*/  LDL.LU R3, [R1+0x1cd0] ;  /* 0x001cd00001037983 */ /* 0x000ea80000300800 */
[----:B------:R-:W2:Y:S04]  /*36260*/  LDL.LU R0, [R1+0x1ccc] ;  /* 0x001ccc0001007983 */ /* 0x000ea80000300800 */
[----:B------:R-:W-:Y:S04]  /*36270*/  STL.64 [R1+0x2bd0], R18 ;  /* 0x002bd01201007387 */ /* 0x000fe80000100a00 */
        /* <DEDUP_REMOVED lines=11> */
[C---:B------:R-:W-:Y:S03]  /*36330*/  HMMA.16816.F32 R4, R12.reuse, R10, R4 ;  /* 0x0000000a0c04723c */ /* 0x040fe60000001804 */
        /* <DEDUP_REMOVED lines=12> */
[----:B------:R-:W2:Y:S04]  /*36400*/  LDL.LU R20, [R1+0x9b0] ;  /* 0x0009b00001147983 */ /* 0x000ea80000300800 */
        /* <DEDUP_REMOVED lines=23> */
[----:B0-----:R-:W4:Y:S04]  /*36580*/  LDL.LU.64 R18, [R1+0x2c00] ;  /* 0x002c000001127983 */ /* 0x001f280000300a00 */
[----:B------:R-:W4:Y:S01]  /*36590*/  LDL.LU.64 R16, [R1+0x2bf8] ;  /* 0x002bf80001107983 */ /* 0x000f220000300a00 */
[----:B------:R-:W-:Y:S01]  /*365a0*/  IMAD R29, R29, 0x100, R28 ;  /* 0x000001001d1d7824 */ /* 0x000fe200078e021c */
[----:B----4-:R-:W-:-:S15]  /*365b0*/  HMMA.16816.F32 R16, R12, R4, R16 ;  /* 0x000000040c10723c */ /* 0x010fde0000001810 */
[----:B------:R-:W-:-:S04]  /*365c0*/  NOP ;  /* 0x0000000000007918 */ /* 0x000fc80000000000 */
[----:B------:R-:W-:Y:S04]  /*365d0*/  STL.64 [R1+0xa10], R16 ;  /* 0x000a101001007387 */ /* 0x000fe80000100a00 */
[----:B------:R0:W-:Y:S04]  /*365e0*/  STL.64 [R1+0xa18], R18 ;  /* 0x000a181201007387 */ /* 0x0001e80000100a00 */
[----:B0-----:R-:W2:Y:S04]  /*365f0*/  LDL.LU.64 R18, [R1+0x2bf0] ;  /* 0x002bf00001127983 */ /* 0x001ea80000300a00 */
[----:B------:R-:W2:Y:S04]  /*36600*/  LDL.LU.64 R16, [R1+0x2be8] ;  /* 0x002be80001107983 */ /* 0x000ea80000300a00 */
[----:B------:R0:W-:Y:S04]  /*36610*/  STL.64 [R1+0x2b00], R6 ;  /* 0x002b000601007387 */ /* 0x0001e80000100a00 */
[----:B0-----:R-:W4:Y:S04]  /*36620*/  LDL.64 R6, [R1+0x18] ;  /* 0x0000180001067983 */ /* 0x001f280000100a00 */
[----:B------:R0:W-:Y:S04]  /*36630*/  STL.64 [R1+0x2af8], R4 ;  /* 0x002af80401007387 */ /* 0x0001e80000100a00 */
[----:B0-----:R-:W2:Y:S04]  /*36640*/  LDL.LU R5, [R1+0x1cbc] ;  /* 0x001cbc0001057983 */ /* 0x001ea80000300800 */
[----:B------:R-:W2:Y:S04]  /*36650*/  LDL.LU R4, [R1+0x1cc4] ;  /* 0x001cc40001047983 */ /* 0x000ea80000300800 */
[----:B------:R-:W3:Y:S01]  /*36660*/  LDL.LU R28, [R1+0x2be4] ;  /* 0x002be400011c7983 */ /* 0x000ee20000300800 */
[----:B------:R-:W-:-:S02]  /*36670*/  IMAD R0, R0, 0x100, R3 ;  /* 0x0000010000007824 */ /* 0x000fc400078e0203 */
[----:B--2---:R-:W-:Y:S02]  /*36680*/  IMAD R4, R4, 0x100, R2 ;  /* 0x0000010004047824 */ /* 0x004fe400078e0202 */
[----:B---3--:R-:W-:Y:S02]  /*36690*/  IMAD R5, R5, 0x100, R28 ;  /* 0x0000010005057824 */ /* 0x008fe400078e021c */
[----:B------:R-:W2:Y:S04]  /*366a0*/  LDL.LU R28, [R1+0x2be0] ;  /* 0x002be000011c7983 */ /* 0x000ea80000300800 */
[----:B------:R-:W3:Y:S04]  /*366b0*/  LDL.LU R2, [R1+0x2bdc] ;  /* 0x002bdc0001027983 */ /* 0x000ee80000300800 */
[----:B------:R-:W3:Y:S02]  /*366c0*/  LDL.LU R3, [R1+0x2bd8] ;  /* 0x002bd80001037983 */ /* 0x000ee40000300800 */
[----:B---3--:R-:W-:Y:S02]  /*366d0*/  HMMA.16816.F32 R12, R12, R2, R16 ;  /* 0x000000020c0c723c */ /* 0x008fe40000001810 */
[----:B------:R-:W4:Y:S04]  /*366e0*/  LDL.LU.64 R18, [R1+0x2bd0] ;  /* 0x002bd00001127983 */ /* 0x000f280000300a00 */
[----:B------:R-:W4:-:S13]  /*366f0*/  LDL.LU.64 R16, [R1+0x2bc8] ;  /* 0x002bc80001107983 */ /* 0x000f1a0000300a00 */
[----:B------:R0:W-:Y:S04]  /*36700*/  STL.64 [R1+0x2f0], R12 ;  /* 0x0002f00c01007387 */ /* 0x0001e80000100a00 */
[----:B------:R1:W-:Y:S01]  /*36710*/  STL.64 [R1+0x2f8], R14 ;  /* 0x0002f80e01007387 */ /* 0x0003e20000100a00 */
[----:B0-----:R-:W-:Y:S02]  /*36720*/  F2FP.F16.E4M3.UNPACK_B R12, R29 ;  /* 0x0000001dff0c723e */ /* 0x001fe400020006ff */
[----:B------:R-:W-:Y:S02]  /*36730*/  F2FP.F16.E4M3.UNPACK_B R13, R5 ;  /* 0x00000005ff0d723e */ /* 0x000fe400020006ff */
[----:B-1----:R-:W-:Y:S02]  /*36740*/  F2FP.F16.E4M3.UNPACK_B R14, R4 ;  /* 0x00000004ff0e723e */ /* 0x002fe400020006ff */
[----:B------:R-:W-:Y:S01]  /*36750*/  F2FP.F16.E4M3.UNPACK_B R15, R0 ;  /* 0x00000000ff0f723e */ /* 0x000fe200020006ff */
[----:B------:R-:W2:Y:S06]  /*36760*/  LDL.LU R29, [R1+0x2bc0] ;  /* 0x002bc000011d7983 */ /* 0x000eac0000300800 */
[----:B----4-:R-:W-:-:S15]  /*36770*/  HMMA.16816.F32 R16, R12, R6, R16 ;  /* 0x000000060c10723c */ /* 0x010fde0000001810 */
        /* <DEDUP_REMOVED lines=14> */
[----:B----4-:R-:W-:Y:S01]  /*36860*/  HMMA.16816.F32 R16, R12, R16, R24 ;  /* 0x000000100c10723c */ /* 0x010fe20000001818 */
[----:B------:R-:W3:Y:S04]  /*36870*/  LDL.LU.64 R26, [R1+0x2b98] ;  /* 0x002b9800011a7983 */ /* 0x000ee80000300a00 */
[----:B------:R-:W3:-:S14]  /*36880*/  LDL.LU.64 R24, [R1+0x2b90] ;  /* 0x002b900001187983 */ /* 0x000edc0000300a00 */
        /* <DEDUP_REMOVED lines=20> */
[----:B0-----:R-:W3:Y:S01]  /*369d0*/  LDL.LU.64 R22, [R1+0x2b50] ;  /* 0x002b500001167983 */ /* 0x001ee20000300a00 */
[----:B----4-:R-:W-:Y:S03]  /*369e0*/  HMMA.16816.F32 R8, R12, R24, R8 ;  /* 0x000000180c08723c */ /* 0x010fe60000001808 */
[----:B------:R-:W2:Y:S04]  /*369f0*/  LDL.LU.64 R20, [R1+0x2b48] ;  /* 0x002b480001147983 */ /* 0x000ea80000300a00 */
[----:B------:R0:W-:-:S12]  /*36a00*/  STL.64 [R1+0x2a90], R26 ;  /* 0x002a901a01007387 */ /* 0x0001d80000100a00 */
[----:B------:R-:W-:Y:S04]  /*36a10*/  STL.64 [R1+0x9a0], R8 ;  /* 0x0009a00801007387 */ /* 0x000fe80000100a00 */
[----:B------:R-:W-:Y:S04]  /*36a20*/  STL.64 [R1+0x9a8], R10 ;  /* 0x0009a80a01007387 */ /* 0x000fe80000100a00 */
[----:B------:R1:W-:Y:S01]  /*36a30*/  STL.64 [R1+0x2a88], R24 ;  /* 0x002a881801007387 */ /* 0x0003e20000100a00 */
[----:B0-----:R-:W-:Y:S02]  /*36a40*/  IMAD.MOV.U32 R27, RZ, RZ, R5 ;  /* 0x000000ffff1b7224 */ /* 0x001fe400078e0005 */
[----:B------:R-:W-:-:S02]  /*36a50*/  IMAD.MOV.U32 R26, RZ, RZ, R6 ;  /* 0x000000ffff1a7224 */ /* 0x000fc400078e0006 */
[----:B------:R-:W-:Y:S02]  /*36a60*/  IMAD.MOV.U32 R0, RZ, RZ, R7 ;  /* 0x000000ffff007224 */ /* 0x000fe400078e0007 */
[----:B-1----:R-:W-:Y:S01]  /*36a70*/  IMAD.MOV.U32 R24, RZ, RZ, R4 ;  /* 0x000000ffff187224 */ /* 0x002fe200078e0004 */
[----:B---3--:R-:W-:-:S15]  /*36a80*/  HMMA.16816.F32 R8, R12, R22, R16 ;  /* 0x000000160c08723c */ /* 0x008fde0000001810 */
[----:B------:R-:W-:-:S04]  /*36a90*/  NOP ;  /* 0x0000000000007918 */ /* 0x000fc80000000000 */
[----:B------:R0:W-:Y:S04]  /*36aa0*/  STL.64 [R1+0x990], R8 ;  /* 0x0009900801007387 */ /* 0x0001e80000100a00 */
[----:B------:R1:W-:Y:S04]  /*36ab0*/  STL.64 [R1+0x998], R10 ;  /* 0x0009980a01007387 */ /* 0x0003e80000100a00 */
[----:B------:R-:W3:Y:S04]  /*36ac0*/  LDL.LU R4, [R1+0x940] ;  /* 0x0009400001047983 */ /* 0x000ee80000300800 */
[----:B------:R-:W3:Y:S04]  /*36ad0*/  LDL.LU R5, [R1+0x944] ;  /* 0x0009440001057983 */ /* 0x000ee80000300800 */
[----:B------:R-:W4:Y:S04]  /*36ae0*/  LDL.LU R6, [R1+0x948] ;  /* 0x0009480001067983 */ /* 0x000f280000300800 */
[----:B------:R-:W4:Y:S04]  /*36af0*/  LDL.LU R7, [R1+0x94c] ;  /* 0x00094c0001077983 */ /* 0x000f280000300800 */
[----:B0-----:R-:W2:Y:S04]  /*36b00*/  LDL.LU R8, [R1+0x960] ;  /* 0x0009600001087983 */ /* 0x001ea80000300800 */
[----:B------:R-:W2:Y:S04]  /*36b10*/  LDL.LU R9, [R1+0x964] ;  /* 0x0009640001097983 */ /* 0x000ea80000300800 */
[----:B-1----:R-:W2:Y:S04]  /*36b20*/  LDL.LU R10, [R1+0x968] ;  /* 0x00096800010a7983 */ /* 0x002ea80000300800 */
[----:B------:R-:W2:Y:S04]  /*36b30*/  LDL.LU R11, [R1+0x96c] ;  /* 0x00096c00010b7983 */ /* 0x000ea80000300800 */
[----:B------:R-:W3:Y:S04]  /*36b40*/  LDL.LU R16, [R1+0x980] ;  /* 0x0009800001107983 */ /* 0x000ee80000300800 */
[----:B------:R-:W3:Y:S04]  /*36b50*/  LDL.LU R17, [R1+0x984] ;  /* 0x0009840001117983 */ /* 0x000ee80000300800 */
[----:B------:R-:W3:Y:S04]  /*36b60*/  LDL.LU R18, [R1+0x988] ;  /* 0x0009880001127983 */ /* 0x000ee80000300800 */
[----:B------:R-:W3:Y:S01]  /*36b70*/  LDL.LU R19, [R1+0x98c] ;  /* 0x00098c0001137983 */ /* 0x000ee20000300800 */
[----:B------:R-:W-:-:S03]  /*36b80*/  IMAD.MOV.U32 R25, RZ, RZ, R0 ;  /* 0x000000ffff197224 */ /* 0x000fc600078e0000 */
[----:B--2---:R-:W-:Y:S04]  /*36b90*/  STL.64 [R1+0x2b30], R10 ;  /* 0x002b300a01007387 */ /* 0x004fe80000100a00 */
[----:B------:R0:W-:Y:S04]  /*36ba0*/  STL.64 [R1+0x2b28], R8 ;  /* 0x002b280801007387 */ /* 0x0001e80000100a00 */
[----:B0-----:R-:W2:Y:S04]  /*36bb0*/  LDL.LU R8, [R1+0x970] ;  /* 0x0009700001087983 */ /* 0x001ea80000300800 */
[----:B------:R-:W2:Y:S04]  /*36bc0*/  LDL.LU R9, [R1+0x974] ;  /* 0x0009740001097983 */ /* 0x000ea80000300800 */
[----:B------:R-:W2:Y:S04]  /*36bd0*/  LDL.LU R10, [R1+0x978] ;  /* 0x00097800010a7983 */ /* 0x000ea80000300800 */
[----:B------:R-:W2:Y:S04]  /*36be0*/  LDL.LU R11, [R1+0x97c] ;  /* 0x00097c00010b7983 */ /* 0x000ea80000300800 */
[----:B----4-:R-:W-:Y:S04]  /*36bf0*/  STL.64 [R1+0x2b10], R6 ;  /* 0x002b100601007387 */ /* 0x010fe80000100a00 */
[----:B---3--:R0:W-:Y:S04]  /*36c00*/  STL.64 [R1+0x2b08], R4 ;  /* 0x002b080401007387 */ /* 0x0081e80000100a00 */
[----:B0-----:R-:W3:Y:S04]  /*36c10*/  LDL.LU R4, [R1+0x950] ;  /* 0x0009500001047983 */ /* 0x001ee80000300800 */
[----:B------:R-:W3:Y:S04]  /*36c20*/  LDL.LU R5, [R1+0x954] ;  /* 0x0009540001057983 */ /* 0x000ee80000300800 */
[----:B------:R-:W3:Y:S04]  /*36c30*/  LDL.LU R6, [R1+0x958] ;  /* 0x0009580001067983 */ /* 0x000ee80000300800 */
[----:B------:R-:W3:Y:S04]  /*36c40*/  LDL.LU R7, [R1+0x95c] ;  /* 0x00095c0001077983 */ /* 0x000ee80000300800 */
[----:B------:R-:W4:Y:S04]  /*36c50*/  LDL.LU R0, [R1+0x1cec] ;  /* 0x001cec0001007983 */ /* 0x000f280000300800 */
[----:B------:R-:W-:Y:S04]  /*36c60*/  STL.64 [R1+0x2ad0], R26 ;  /* 0x002ad01a01007387 */ /* 0x000fe80000100a00 */
        /* <DEDUP_REMOVED lines=58> */
[----:B------:R0:W-:Y:S04]  /*37010*/  STL.64 [R1+0x2a30], R10 ;  /* 0x002a300a01007387 */ /* 0x0001e80000100a00 */
[----:B0-----:R-:W3:Y:S04]  /*37020*/  LDL.LU R10, [R1+0x1ce4] ;  /* 0x001ce400010a7983 */ /* 0x001ee80000300800 */
[----:B------:R-:W4:Y:S04]  /*37030*/  LDL.LU R11, [R1+0x1cf0] ;  /* 0x001cf000010b7983 */ /* 0x000f280000300800 */
[----:B------:R0:W-:Y:S04]  /*37040*/  STL.64 [R1+0x2a28], R8 ;  /* 0x002a280801007387 */ /* 0x0001e80000100a00 */
[----:B0-----:R-:W3:Y:S04]  /*37050*/  LDL.LU R8, [R1+0x1cd4] ;  /* 0x001cd40001087983 */ /* 0x001ee80000300800 */
        /* <DEDUP_REMOVED lines=12> */
[----:B------:R-:W2:Y:S04]  /*37120*/  LDL.LU.64 R24, [R1+0x2ad8] ;  /* 0x002ad80001187983 */ /* 0x000ea80000300a00 */
[----:B------:R0:W-:Y:S04]  /*37130*/  STL.64 [R1+0x2a10], R6 ;  /* 0x002a100601007387 */ /* 0x0001e80000100a00 */
[----:B0-----:R-:W3:Y:S04]  /*37140*/  LDL.LU R6, [R1+0x1ce0] ;  /* 0x001ce00001067983 */ /* 0x001ee80000300800 */
[----:B------:R-:W3:Y:S04]  /*37150*/  LDL.LU R7, [R1+0x1cdc] ;  /* 0x001cdc0001077983 */ /* 0x000ee80000300800 */
[----:B------:R0:W-:Y:S04]  /*37160*/  STL.64 [R1+0x2a08], R4 ;  /* 0x002a080401007387 */ /* 0x0001e80000100a00 */
[----:B0-----:R-:W3:Y:S01]  /*37170*/  LDL.LU R5, [R1+0x1cd8] ;  /* 0x001cd80001057983 */ /* 0x001ee20000300800 */
[----:B--2---:R-:W-:Y:S03]  /*37180*/  HMMA.16816.F32 R12, R12, R2, R24 ;  /* 0x000000020c0c723c */ /* 0x004fe60000001818 */
[----:B------:R-:W2:Y:S04]  /*37190*/  LDL.LU.64 R26, [R1+0x2ad0] ;  /* 0x002ad000011a7983 */ /* 0x000ea80000300a00 */
[----:B------:R-:W2:Y:S01]  /*371a0*/  LDL.LU.64 R24, [R1+0x2ac8] ;  /* 0x002ac80001187983 */ /* 0x000ea20000300a00 */
[----:B------:R-:W-:-:S02]  /*371b0*/  IMAD R4, R10, 0x100, R9 ;  /* 0x000001000a047824 */ /* 0x000fc400078e0209 */
[----:B----4-:R-:W-:Y:S01]  /*371c0*/  IMAD R0, R0, 0x100, R11 ;  /* 0x0000010000007824 */ /* 0x010fe200078e020b */
[----:B------:R-:W-:Y:S04]  /*371d0*/  STL [R1+0x2a04], R2 ;  /* 0x002a040201007387 */ /* 0x000fe80000100800 */
[----:B------:R0:W-:Y:S04]  /*371e0*/  STL [R1+0x2a00], R3 ;  /* 0x002a000301007387 */ /* 0x0001e80000100800 */
[----:B------:R1:W-:Y:S04]  /*371f0*/  STL.64 [R1+0x2e0], R12 ;  /* 0x0002e00c01007387 */ /* 0x0003e80000100a00 */
[----:B------:R4:W-:Y:S04]  /*37200*/  STL.64 [R1+0x2e8], R14 ;  /* 0x0002e80e01007387 */ /* 0x0009e80000100a00 */
[----:B0-----:R-:W2:Y:S01]  /*37210*/  LDL.LU R3, [R1+0x1d08] ;  /* 0x001d080001037983 */ /* 0x001ea20000300800 */
[----:B---3--:R-:W-:-:S02]  /*37220*/  IMAD R8, R8, 0x100, R5 ;  /* 0x0000010008087824 */ /* 0x008fc400078e0205 */
[----:B------:R-:W-:-:S03]  /*37230*/  IMAD R5, R7, 0x100, R6 ;  /* 0x0000010007057824 */ /* 0x000fc600078e0206 */
[----:B-1----:R-:W-:Y:S02]  /*37240*/  F2FP.F16.E4M3.UNPACK_B R12, R8 ;  /* 0x00000008ff0c723e */ /* 0x002fe400020006ff */
[----:B------:R-:W-:Y:S02]  /*37250*/  F2FP.F16.E4M3.UNPACK_B R13, R5 ;  /* 0x00000005ff0d723e */ /* 0x000fe400020006ff */
[----:B----4-:R-:W-:Y:S02]  /*37260*/  F2FP.F16.E4M3.UNPACK_B R14, R4 ;  /* 0x00000004ff0e723e */ /* 0x010fe400020006ff */
[----:B------:R-:W-:Y:S02]  /*37270*/  F2FP.F16.E4M3.UNPACK_B R15, R0 ;  /* 0x00000000ff0f723e */ /* 0x000fe400020006ff */
[----:B------:R-:W3:Y:S05]  /*37280*/  LDL.LU R0, [R1+0x1d04] ;  /* 0x001d040001007983 */ /* 0x000eea0000300800 */
[----:B--2---:R-:W-:-:S15]  /*37290*/  HMMA.16816.F32 R4, R12, R24, R16 ;  /* 0x000000180c04723c */ /* 0x004fde0000001810 */
[----:B------:R-:W-:-:S04]  /*372a0*/  NOP ;  /* 0x0000000000007918 */ /* 0x000fc80000000000 */
[----:B------:R-:W-:Y:S04]  /*372b0*/  STL.64 [R1+0x910], R4 ;  /* 0x0009100401007387 */ /* 0x000fe80000100a00 */
[----:B------:R0:W-:Y:S04]  /*372c0*/  STL.64 [R1+0x918], R6 ;  /* 0x0009180601007387 */ /* 0x0001e80000100a00 */
[----:B------:R-:W2:Y:S01]  /*372d0*/  LDL.LU R8, [R1+0x870] ;  /* 0x0008700001087983 */ /* 0x000ea20000300800 */
[----:B0-----:R-:W-:-:S15]  /*372e0*/  HMMA.16816.F32 R4, R12, R26, R20 ;  /* 0x0000001a0c04723c */ /* 0x001fde0000001814 */
[----:B------:R-:W-:-:S04]  /*372f0*/  NOP ;  /* 0x0000000000007918 */ /* 0x000fc80000000000 */
[----:B------:R-:W-:Y:S04]  /*37300*/  STL.64 [R1+0x900], R4 ;  /* 0x0009000401007387 */ /* 0x000fe80000100a00 */
[----:B------:R-:W-:Y:S04]  /*37310*/  STL.64 [R1+0x908], R6 ;  /* 0x0009080601007387 */ /* 0x000fe80000100a00 */
[----:B------:R-:W2:Y:S04]  /*37320*/  LDL.LU R9, [R1+0x874] ;  /* 0x0008740001097983 */ /* 0x000ea80000300800 */
        /* <DEDUP_REMOVED lines=15> */
[----:B0-----:R-:W2:Y:S04]  /*37420*/  LDL R26, [R1] ;  /* 0x00000000011a7983 */ /* 0x001ea80000100800 */
[----:B------:R-:W2:Y:S04]  /*37430*/  LDL R27, [R1+0x4] ;  /* 0x00000400011b7983 */ /* 0x000ea80000100800 */
[----:B------:R0:W-:Y:S04]  /*37440*/  STL.64 [R1+0x2a98], R24 ;  /* 0x002a981801007387 */ /* 0x0001e80000100a00 */
[----:B0-----:R-:W2:Y:S04]  /*37450*/  LDL.64 R24, [R1+0x8] ;  /* 0x0000080001187983 */ /* 0x001ea80000100a00 */
        /* <DEDUP_REMOVED lines=30> */
[----:B------:R-:W3:Y:S04]  /*37640*/  LDL.LU R4, [R1+0x850] ;  /* 0x0008500001047983 */ /* 0x000ee80000300800 */
[----:B------:R-:W3:Y:S04]  /*37650*/  LDL.LU R5, [R1+0x854] ;  /* 0x0008540001057983 */ /* 0x000ee80000300800 */
[----:B------:R-:W3:Y:S04]  /*37660*/  LDL.LU R6, [R1+0x858] ;  /* 0x0008580001067983 */ /* 0x000ee80000300800 */
[----:B------:R-:W3:Y:S01]  /*37670*/  LDL.LU R7, [R1+0x85c] ;  /* 0x00085c0001077983 */ /* 0x000ee20000300800 */
[----:B--2---:R-:W-:Y:S03]  /*37680*/  HMMA.16816.F32 R20, R12, R24, R20 ;  /* 0x000000180c14723c */ /* 0x004fe60000001814 */
        /* <DEDUP_REMOVED lines=8> */
[----:B0-----:R-:W3:Y:S04]  /*37710*/  LDL.LU.64 R22, [R1+0x2ac0] ;  /* 0x002ac00001167983 */ /* 0x001ee80000300a00 */
[----:B------:R-:W3:Y:S01]  /*37720*/  LDL.LU.64 R20, [R1+0x2ab8] ;  /* 0x002ab80001147983 */ /* 0x000ee20000300a00 */
[----:B------:R-:W-:-:S02]  /*37730*/  IMAD.MOV.U32 R2, RZ, RZ, R25 ;  /* 0x000000ffff027224 */ /* 0x000fc400078e0019 */
[----:B---3--:R-:W-:Y:S01]  /*37740*/  HMMA.16816.F32 R24, R12, R26, R20 ;  /* 0x0000001a0c18723c */ /* 0x008fe20000001814 */
[----:B------:R-:W3:Y:S04]  /*37750*/  LDL.LU.64 R22, [R1+0x2ab0] ;  /* 0x002ab00001167983 */ /* 0x000ee80000300a00 */
[----:B------:R-:W3:-:S14]  /*37760*/  LDL.LU.64 R20, [R1+0x2aa8] ;  /* 0x002aa80001147983 */ /* 0x000edc0000300a00 */
        /* <DEDUP_REMOVED lines=10> */
[----:B------:R0:W-:Y:S04]  /*37810*/  STL.64 [R1+0x2990], R28 ;  /* 0x0029901c01007387 */ /* 0x0001e80000100a00 */
[----:B0-----:R-:W2:Y:S04]  /*37820*/  LDL.LU R28, [R1+0x1d00] ;  /* 0x001d0000011c7983 */ /* 0x001ea80000300800 */
        /* <DEDUP_REMOVED lines=13> */
[----:B------:R0:W-:Y:S04]  /*37900*/  STL.64 [R1+0x2988], R26 ;  /* 0x0029881a01007387 */ /* 0x0001e80000100a00 */
[----:B0-----:R-:W3:Y:S04]  /*37910*/  LDL.LU R26, [R1+0x1cf8] ;  /* 0x001cf800011a7983 */ /* 0x001ee80000300800 */
[----:B------:R-:W3:Y:S04]  /*37920*/  LDL.LU R27, [R1+0x1cf4] ;  /* 0x001cf400011b7983 */ /* 0x000ee80000300800 */
        /* <DEDUP_REMOVED lines=48> */
[----:B0-----:R-:W3:Y:S04]  /*37c30*/  LDL.LU.64 R6, [R1+0x2a10] ;  /* 0x002a100001067983 */ /* 0x001ee80000300a00 */
[----:B------:R-:W2:Y:S04]  /*37c40*/  LDL.LU.64 R4, [R1+0x2a08] ;  /* 0x002a080001047983 */ /* 0x000ea80000300a00 */
[----:B------:R-:W-:Y:S04]  /*37c50*/  STL [R1+0x29a0], R10 ;  /* 0x0029a00a01007387 */ /* 0x000fe80000100800 */
[----:B------:R2:W-:Y:S01]  /*37c60*/  STL.64 [R1+0x2998], R8 ;  /* 0x0029980801007387 */ /* 0x0005e20000100a00 */
[----:B------:R-:W-:Y:S01]  /*37c70*/  IMAD R0, R0, 0x100, R3 ;  /* 0x0000010000007824 */ /* 0x000fe200078e0203 */
[C---:B---3--:R-:W-:Y:S08]  /*37c80*/  HMMA.16816.F32 R16, R12.reuse, R6, R16 ;  /* 0x000000060c10723c */ /* 0x048ff00000001810 */
[----:B--2---:R-:W-:Y:S01]  /*37c90*/  HMMA.16816.F32 R8, R12, R4, R20 ;  /* 0x000000040c08723c */ /* 0x004fe20000001814 */
[----:B------:R0:W-:Y:S02]  /*37ca0*/  STL [R1+0x2920], R5 ;  /* 0x0029200501007387 */ /* 0x0001e40000100800 */
[----:B0-----:R-:W-:-:S08]  /*37cb0*/  IMAD R5, R27, 0x100, R26 ;  /* 0x000001001b057824 */ /* 0x001fd000078e021a */
[----:B------:R-:W-:Y:S04]  /*37cc0*/  STL.64 [R1+0x840], R16 ;  /* 0x0008401001007387 */ /* 0x000fe80000100a00 */
[----:B------:R-:W-:Y:S04]  /*37cd0*/  STL.64 [R1+0x848], R18 ;  /* 0x0008481201007387 */ /* 0x000fe80000100a00 */
[----:B------:R-:W-:Y:S04]  /*37ce0*/  STL.64 [R1+0x29d0], R6 ;  /* 0x0029d00601007387 */ /* 0x000fe80000100a00 */
[----:B------:R-:W-:Y:S04]  /*37cf0*/  STL.64 [R1+0x830], R8 ;  /* 0x0008300801007387 */ /* 0x000fe80000100a00 */
[----:B------:R-:W-:Y:S04]  /*37d00*/  STL.64 [R1+0x838], R10 ;  /* 0x0008380a01007387 */ /* 0x000fe80000100a00 */
[----:B------:R0:W-:Y:S04]  /*37d10*/  STL [R1+0x29c8], R4 ;  /* 0x0029c80401007387 */ /* 0x0001e80000100800 */
[----:B------:R-:W-:Y:S04]  /*37d20*/  STL [R1+0x20], R5 ;  /* 0x0000200501007387 */ /* 0x000fe80000100800 */
[----:B------:R-:W2:Y:S01]  /*37d30*/  LDL.LU R20, [R1+0x7c0] ;  /* 0x0007c00001147983 */ /* 0x000ea20000300800 */
[----:B0-----:R-:W-:-:S05]  /*37d40*/  IMAD R4, R29, 0x100, R28 ;  /* 0x000001001d047824 */ /* 0x001fca00078e021c */
[----:B------:R0:W-:Y:S04]  /*37d50*/  STL [R1+0x24], R4 ;  /* 0x0000240401007387 */ /* 0x0001e80000100800 */
[----:B------:R-:W-:Y:S04]  /*37d60*/  STL [R1+0x28], R0 ;  /* 0x0000280001007387 */ /* 0x000fe80000100800 */
        /* <DEDUP_REMOVED lines=8> */
[----:B----4-:R-:W-:Y:S04]  /*37df0*/  STL.64 [R1+0x29a8], R24 ;  /* 0x0029a81801007387 */ /* 0x010fe80000100a00 */
[----:B------:R-:W2:Y:S04]  /*37e00*/  LDL.LU R8, [R1+0x7f0] ;  /* 0x0007f00001087983 */ /* 0x000ea80000300800 */
[----:B------:R-:W2:Y:S04]  /*37e10*/  LDL.LU R9, [R1+0x7f4] ;  /* 0x0007f40001097983 */ /* 0x000ea80000300800 */
[----:B------:R-:W4:Y:S04]  /*37e20*/  LDL.LU R10, [R1+0x7f8] ;  /* 0x0007f800010a7983 */ /* 0x000f280000300800 */
[----:B------:R-:W4:Y:S04]  /*37e30*/  LDL.LU R11, [R1+0x7fc] ;  /* 0x0007fc00010b7983 */ /* 0x000f280000300800 */
[----:B0-----:R-:W2:Y:S04]  /*37e40*/  LDL.LU R4, [R1+0x810] ;  /* 0x0008100001047983 */ /* 0x001ea80000300800 */
[----:B------:R-:W2:Y:S04]  /*37e50*/  LDL.LU R5, [R1+0x814] ;  /* 0x0008140001057983 */ /* 0x000ea80000300800 */
[----:B--2---:R0:W-:Y:S04]  /*37e60*/  STL.64 [R1+0x29d8], R4 ;  /* 0x0029d80401007387 */ /* 0x0041e80000100a00 */
[----:B0-----:R-:W2:Y:S04]  /*37e70*/  LDL.64 R4, [R1+0x18] ;  /* 0x0000180001047983 */ /* 0x001ea80000100a00 */
        /* <DEDUP_REMOVED lines=11> */
[----:B----4-:R-:W-:Y:S04]  /*37f30*/  STL.64 [R1+0x29c0], R10 ;  /* 0x0029c00a01007387 */ /* 0x010fe80000100a00 */
[----:B------:R-:W-:Y:S04]  /*37f40*/  STL.64 [R1+0x29b8], R8 ;  /* 0x0029b80801007387 */ /* 0x000fe80000100a00 */
[----:B------:R-:W4:Y:S01]  /*37f50*/  LDL R26, [R1+0x8] ;  /* 0x00000800011a7983 */ /* 0x000f220000100800 */
[----:B------:R-:W-:-:S03]  /*37f60*/  IMAD.MOV.U32 R27, RZ, RZ, R2 ;  /* 0x000000ffff1b7224 */ /* 0x000fc600078e0002 */
[----:B------:R-:W2:Y:S01]  /*37f70*/  LDL.LU R2, [R1+0x2a04] ;  /* 0x002a040001027983 */ /* 0x000ea20000300800 */
[----:B---3--:R-:W-:-:S03]  /*37f80*/  IMAD R0, R0, 0x100, R3 ;  /* 0x0000010000007824 */ /* 0x008fc600078e0203 */
[----:B----4-:R-:W-:Y:S04]  /*37f90*/  STL.64 [R1+0x29e8], R26 ;  /* 0x0029e81a01007387 */ /* 0x010fe80000100a00 */
[----:B--2---:R0:W-:Y:S04]  /*37fa0*/  STL.64 [R1+0x29e0], R24 ;  /* 0x0029e01801007387 */ /* 0x0041e80000100a00 */
        /* <DEDUP_REMOVED lines=8> */
[----:B------:R-:W4:Y:S04]  /*38030*/  LDL.64 R28, [R1] ;  /* 0x00000000011c7983 */ /* 0x000f280000100a00 */
[----:B------:R-:W-:Y:S04]  /*38040*/  STL.64 [R1+0x2978], R22 ;  /* 0x0029781601007387 */ /* 0x000fe80000100a00 */
        /* <DEDUP_REMOVED lines=12> */
[----:B------:R-:W2:-:S13]  /*38110*/  LDL.LU.64 R4, [R1+0x29f0] ;  /* 0x0029f00001047983 */ /* 0x000e9a0000300a00 */
[----:B------:R0:W-:Y:S04]  /*38120*/  STL.64 [R1+0x2d0], R12 ;  /* 0x0002d00c01007387 */ /* 0x0001e80000100a00 */
[----:B------:R1:W-:Y:S04]  /*38130*/  STL.64 [R1+0x2d8], R14 ;  /* 0x0002d80e01007387 */ /* 0x0003e80000100a00 */
[----:B0-----:R-:W2:Y:S04]  /*38140*/  LDL.LU R13, [R1+0x20] ;  /* 0x00002000010d7983 */ /* 0x001ea80000300800 */
[----:B-1----:R-:W3:Y:S04]  /*38150*/  LDL.LU R14, [R1+0x24] ;  /* 0x00002400010e7983 */ /* 0x002ee80000300800 */
[----:B------:R-:W4:Y:S04]  /*38160*/  LDL.LU R15, [R1+0x28] ;  /* 0x00002800010f7983 */ /* 0x000f280000300800 */
[----:B------:R0:W-:Y:S04]  /*38170*/  STL [R1+0x28f4], R2 ;  /* 0x0028f40201007387 */ /* 0x0001e80000100800 */
[----:B------:R-:W-:Y:S01]  /*38180*/  STL [R1+0x28f0], R3 ;  /* 0x0028f00301007387 */ /* 0x000fe20000100800 */
[----:B--2---:R-:W-:-:S02]  /*38190*/  F2FP.F16.E4M3.UNPACK_B R12, R13 ;  /* 0x0000000dff0c723e */ /* 0x004fc400020006ff */
[----:B---3--:R-:W-:Y:S02]  /*381a0*/  F2FP.F16.E4M3.UNPACK_B R13, R14 ;  /* 0x0000000eff0d723e */ /* 0x008fe400020006ff */
[----:B----4-:R-:W-:Y:S02]  /*381b0*/  F2FP.F16.E4M3.UNPACK_B R14, R15 ;  /* 0x0000000fff0e723e */ /* 0x010fe400020006ff */
[----:B------:R-:W-:-:S07]  /*381c0*/  F2FP.F16.E4M3.UNPACK_B R15, R0 ;  /* 0x00000000ff0f723e */ /* 0x000fce00020006ff */
[----:B------:R-:W-:Y:S01]  /*381d0*/  HMMA.16816.F32 R24, R12, R4, R24 ;  /* 0x000000040c18723c */ /* 0x000fe20000001818 */
[----:B0-----:R-:W-:Y:S02]  /*381e0*/  IMAD.MOV.U32 R2, RZ, RZ, R4 ;  /* 0x000000ffff027224 */ /* 0x001fe400078e0004 */
[----:B------:R-:W-:-:S15]  /*381f0*/  IMAD.MOV.U32 R0, RZ, RZ, R5 ;  /* 0x000000ffff007224 */ /* 0x000fde00078e0005 */
[----:B------:R-:W-:Y:S01]  /*38200*/  NOP ;  /* 0x0000000000007918 */ /* 0x000fe20000000000 */
[----:B------:R-:W-:Y:S04]  /*38210*/  STL.64 [R1+0x820], R24 ;  /* 0x0008201801007387 */ /* 0x000fe80000100a00 */
[----:B------:R0:W-:Y:S04]  /*38220*/  STL.64 [R1+0x828], R26 ;  /* 0x0008281a01007387 */ /* 0x0001e80000100a00 */
[----:B0-----:R-:W2:Y:S04]  /*38230*/  LDL.LU.64 R26, [R1+0x29e8] ;  /* 0x0029e800011a7983 */ /* 0x001ea80000300a00 */
[----:B------:R-:W3:Y:S04]  /*38240*/  LDL.LU.64 R24, [R1+0x29e0] ;  /* 0x0029e00001187983 */ /* 0x000ee80000300a00 */
[----:B------:R-:W3:Y:S02]  /*38250*/  LDL.LU.64 R4, [R1+0x29d8] ;  /* 0x0029d80001047983 */ /* 0x000ee40000300a00 */
[----:B---3--:R-:W-:-:S15]  /*38260*/  HMMA.16816.F32 R4, R12, R24, R4 ;  /* 0x000000180c04723c */ /* 0x008fde0000001804 */
[----:B------:R-:W-:-:S04]  /*38270*/  NOP ;  /* 0x0000000000007918 */ /* 0x000fc80000000000 */
[----:B------:R-:W-:Y:S04]  /*38280*/  STL.64 [R1+0x810], R4 ;  /* 0x0008100401007387 */ /* 0x000fe80000100a00 */
[----:B------:R0:W-:Y:S04]  /*38290*/  STL.64 [R1+0x818], R6 ;  /* 0x0008180601007387 */ /* 0x0001e80000100a00 */
[----:B0-----:R-:W3:Y:S04]  /*382a0*/  LDL.LU.64 R6, [R1+0x29d0] ;  /* 0x0029d00001067983 */ /* 0x001ee80000300a00 */
[----:B------:R-:W4:Y:S01]  /*382b0*/  LDL.LU R4, [R1+0x29c8] ;  /* 0x0029c80001047983 */ /* 0x000f220000300800 */
[----:B------:R-:W-:-:S02]  /*382c0*/  IMAD.MOV.U32 R5, RZ, RZ, R24 ;  /* 0x000000ffff057224 */ /* 0x000fc400078e0018 */
[----:B--2---:R-:W-:Y:S01]  /*382d0*/  HMMA.16816.F32 R24, R12, R26, R8 ;  /* 0x0000001a0c18723c */ /* 0x004fe20000001808 */
[----:B---3--:R-:W-:Y:S04]  /*382e0*/  STL.64 [R1+0x2930], R6 ;  /* 0x0029300601007387 */ /* 0x008fe80000100a00 */
[----:B----4-:R0:W-:Y:S04]  /*382f0*/  STL.64 [R1+0x2928], R4 ;  /* 0x0029280401007387 */ /* 0x0101e80000100a00 */
[----:B0-----:R-:W2:Y:S04]  /*38300*/  LDL.LU R4, [R1+0x780] ;  /* 0x0007800001047983 */ /* 0x001ea80000300800 */
[----:B------:R-:W2:Y:S04]  /*38310*/  LDL.LU R5, [R1+0x784] ;  /* 0x0007840001057983 */ /* 0x000ea80000300800 */
[----:B------:R-:W2:Y:S04]  /*38320*/  LDL.LU R6, [R1+0x788] ;  /* 0x0007880001067983 */ /* 0x000ea80000300800 */
[----:B------:R-:W2:Y:S04]  /*38330*/  LDL.LU R7, [R1+0x78c] ;  /* 0x00078c0001077983 */ /* 0x000ea80000300800 */
[----:B------:R-:W3:Y:S04]  /*38340*/  LDL.LU.64 R10, [R1+0x29c0] ;  /* 0x0029c000010a7983 */ /* 0x000ee80000300a00 */
[----:B------:R-:W3:Y:S04]  /*38350*/  LDL.LU.64 R8, [R1+0x29b8] ;  /* 0x0029b80001087983 */ /* 0x000ee80000300a00 */
[----:B------:R-:W-:Y:S04]  /*38360*/  STL.64 [R1+0x800], R24 ;  /* 0x0008001801007387 */ /* 0x000fe80000100a00 */
[----:B------:R0:W-:Y:S01]  /*38370*/  STL.64 [R1+0x808], R26 ;  /* 0x0008081a01007387 */ /* 0x0001e20000100a00 */
[----:B------:R-:W-:-:S03]  /*38380*/  IMAD.MOV.U32 R3, RZ, RZ, R29 ;  /* 0x000000ffff037224 */ /* 0x000fc600078e001d */
[----:B0-----:R-:W4:Y:S04]  /*38390*/  LDL.LU.64 R26, [R1+0x29b0] ;  /* 0x0029b000011a7983 */ /* 0x001f280000300a00 */
[----:B------:R-:W4:Y:S01]  /*383a0*/  LDL.LU.64 R24, [R1+0x29a8] ;  /* 0x0029a80001187983 */ /* 0x000f220000300a00 */
[----:B---3--:R-:W-:-:S15]  /*383b0*/  HMMA.16816.F32 R8, R12, R28, R8 ;  /* 0x0000001c0c08723c */ /* 0x008fde0000001808 */
[----:B------:R-:W-:-:S04]  /*383c0*/  NOP ;  /* 0x0000000000007918 */ /* 0x000fc80000000000 */
[----:B------:R-:W-:Y:S04]  /*383d0*/  STL.64 [R1+0x7f0], R8 ;  /* 0x0007f00801007387 */ /* 0x000fe80000100a00 */
[----:B------:R0:W-:Y:S04]  /*383e0*/  STL.64 [R1+0x7f8], R10 ;  /* 0x0007f80a01007387 */ /* 0x0001e80000100a00 */
[----:B0-----:R-:W3:Y:S04]  /*383f0*/  LDL.LU R10, [R1+0x29a0] ;  /* 0x0029a000010a7983 */ /* 0x001ee80000300800 */
[----:B------:R-:W2:Y:S01]  /*38400*/  LDL.LU.64 R8, [R1+0x2998] ;  /* 0x0029980001087983 */ /* 0x000ea20000300a00 */
[----:B------:R-:W-:-:S03]  /*38410*/  IMAD.MOV.U32 R11, RZ, RZ, R28 ;  /* 0x000000ffff0b7224 */ /* 0x000fc600078e001c */
[----:B------:R-:W4:Y:S02]  /*38420*/  LDL.LU.64 R28, [R1+0x2990] ;  /* 0x00299000011c7983 */ /* 0x000f240000300a00 */
[----:B----4-:R-:W-:-:S15]  /*38430*/  HMMA.16816.F32 R24, R12, R28, R24 ;  /* 0x0000001c0c18723c */ /* 0x010fde0000001818 */
[----:B------:R-:W-:-:S04]  /*38440*/  NOP ;  /* 0x0000000000007918 */ /* 0x000fc80000000000 */
[----:B------:R-:W-:Y:S04]  /*38450*/  STL.64 [R1+0x7e0], R24 ;  /* 0x0007e01801007387 */ /* 0x000fe80000100a00 */
[----:B------:R0:W-:Y:S04]  /*38460*/  STL.64 [R1+0x7e8], R26 ;  /* 0x0007e81a01007387 */ /* 0x0001e80000100a00 */
[----:B0-----:R-:W4:Y:S04]  /*38470*/  LDL.LU.64 R26, [R1+0x2988] ;  /* 0x00298800011a7983 */ /* 0x001f280000300a00 */
[----:B------:R-:W2:Y:S04]  /*38480*/  LDL.LU.64 R24, [R1+0x2980] ;  /* 0x0029800001187983 */ /* 0x000ea80000300a00 */
[----:B------:R-:W-:Y:S01]  /*38490*/  STL [R1+0x28f8], R29 ;  /* 0x0028f81d01007387 */ /* 0x000fe20000100800 */
        /* <DEDUP_REMOVED lines=14> */
[----:B0-----:R-:W2:Y:S04]  /*38580*/  LDL.LU R24, [R1+0x7b0] ;  /* 0x0007b00001187983 */ /* 0x001ea80000300800 */
[----:B------:R-:W2:Y:S04]  /*38590*/  LDL.LU R25, [R1+0x7b4] ;  /* 0x0007b40001197983 */ /* 0x000ea80000300800 */
[----:B------:R-:W2:Y:S04]  /*385a0*/  LDL.LU R26, [R1+0x7b8] ;  /* 0x0007b800011a7983 */ /* 0x000ea80000300800 */
[----:B------:R-:W2:Y:S01]  /*385b0*/  LDL.LU R27, [R1+0x7bc] ;  /* 0x0007bc00011b7983 */ /* 0x000ea20000300800 */
[C---:B----4-:R-:W-:Y:S08]  /*385c0*/  HMMA.16816.F32 R16, R12.reuse, R20, R16 ;  /* 0x000000140c10723c */ /* 0x050ff00000001810 */
[----:B--2---:R-:W-:-:S15]  /*385d0*/  HMMA.16816.F32 R24, R12, R22, R24 ;  /* 0x000000160c18723c */ /* 0x004fde0000001818 */
[----:B------:R-:W-:-:S04]  /*385e0*/  NOP ;  /* 0x0000000000007918 */ /* 0x000fc80000000000 */
[----:B------:R-:W-:Y:S04]  /*385f0*/  STL.64 [R1+0x7b0], R24 ;  /* 0x0007b01801007387 */ /* 0x000fe80000100a00 */
[----:B------:R0:W-:Y:S02]  /*38600*/  STL.64 [R1+0x7b8], R26 ;  /* 0x0007b81a01007387 */ /* 0x0001e40000100a00 */
[----:B0-----:R-:W-:Y:S02]  /*38610*/  IMAD.MOV.U32 R26, RZ, RZ, R11 ;  /* 0x000000ffff1a7224 */ /* 0x001fe400078e000b */
[----:B------:R-:W3:Y:S04]  /*38620*/  LDL.LU R11, [R1+0x2958] ;  /* 0x00295800010b7983 */ /* 0x000ee80000300800 */
[----:B------:R-:W-:Y:S04]  /*38630*/  STL.64 [R1+0x7a0], R16 ;  /* 0x0007a01001007387 */ /* 0x000fe80000100a00 */
[----:B------:R0:W-:Y:S04]  /*38640*/  STL.64 [R1+0x7a8], R18 ;  /* 0x0007a81201007387 */ /* 0x0001e80000100a00 */
[----:B0-----:R-:W2:Y:S04]  /*38650*/  LDL.LU.64 R18, [R1+0x2950] ;  /* 0x0029500001127983 */ /* 0x001ea80000300a00 */
[----:B------:R-:W4:Y:S04]  /*38660*/  LDL.LU.64 R16, [R1+0x2948] ;  /* 0x0029480001107983 */ /* 0x000f280000300a00 */
[----:B------:R-:W2:Y:S01]  /*38670*/  LDL.64 R24, [R1+0x8] ;  /* 0x0000080001187983 */ /* 0x000ea20000100a00 */
[----:B------:R-:W-:-:S05]  /*38680*/  IMAD.MOV.U32 R27, RZ, RZ, R3 ;  /* 0x000000ffff1b7224 */ /* 0x000fca00078e0003 */
[----:B------:R-:W-:Y:S04]  /*38690*/  STL.64 [R1+0x28c8], R26 ;  /* 0x0028c81a01007387 */ /* 0x000fe80000100a00 */
[----:B--2---:R0:W-:Y:S04]  /*386a0*/  STL.64 [R1+0x28c0], R24 ;  /* 0x0028c01801007387 */ /* 0x0041e80000100a00 */
        /* <DEDUP_REMOVED lines=9> */
[----:B------:R-:W2:Y:S01]  /*38740*/  LDL.LU R23, [R1+0x70c] ;  /* 0x00070c0001177983 */ /* 0x000ea20000300800 */
[C---:B----4-:R-:W-:Y:S03]  /*38750*/  HMMA.16816.F32 R4, R12.reuse, R16, R4 ;  /* 0x000000100c04723c */ /* 0x050fe60000001804 */
[----:B--2---:R-:W-:Y:S04]  /*38760*/  STL.64 [R1+0x28d8], R22 ;  /* 0x0028d81601007387 */ /* 0x004fe80000100a00 */
[----:B------:R0:W-:Y:S02]  /*38770*/  STL.64 [R1+0x28d0], R20 ;  /* 0x0028d01401007387 */ /* 0x0001e40000100a00 */
[----:B0-----:R-:W-:-:S15]  /*38780*/  HMMA.16816.F32 R20, R12, R18, R24 ;  /* 0x000000120c14723c */ /* 0x001fde0000001818 */
[----:B------:R-:W-:-:S04]  /*38790*/  NOP ;  /* 0x0000000000007918 */ /* 0x000fc80000000000 */
[----:B------:R-:W-:Y:S04]  /*387a0*/  STL.64 [R1+0x790], R20 ;  /* 0x0007901401007387 */ /* 0x000fe80000100a00 */
[----:B------:R-:W-:Y:S04]  /*387b0*/  STL.64 [R1+0x798], R22 ;  /* 0x0007981601007387 */ /* 0x000fe80000100a00 */
[----:B------:R0:W-:Y:S04]  /*387c0*/  STL.64 [R1+0x780], R4 ;  /* 0x0007800401007387 */ /* 0x0001e80000100a00 */
[----:B------:R1:W-:Y:S04]  /*387d0*/  STL.64 [R1+0x788], R6 ;  /* 0x0007880601007387 */ /* 0x0003e80000100a00 */
[----:B0-----:R-:W2:Y:S04]  /*387e0*/  LDL.LU R4, [R1+0x760] ;  /* 0x0007600001047983 */ /* 0x001ea80000300800 */
[----:B------:R-:W2:Y:S04]  /*387f0*/  LDL.LU R5, [R1+0x764] ;  /* 0x0007640001057983 */ /* 0x000ea80000300800 */
[----:B-1----:R-:W4:Y:S04]  /*38800*/  LDL.LU R6, [R1+0x768] ;  /* 0x0007680001067983 */ /* 0x002f280000300800 */
[----:B------:R-:W4:Y:S01]  /*38810*/  LDL.LU R7, [R1+0x76c] ;  /* 0x00076c0001077983 */ /* 0x000f220000300800 */
[----:B------:R-:W-:-:S03]  /*38820*/  IMAD.MOV.U32 R26, RZ, RZ, R2 ;  /* 0x000000ffff1a7224 */ /* 0x000fc600078e0002 */
[----:B----4-:R-:W-:Y:S04]  /*38830*/  STL.64 [R1+0x2940], R6 ;  /* 0x0029400601007387 */ /* 0x010fe80000100a00 */
[----:B--2---:R0:W-:Y:S04]  /*38840*/  STL.64 [R1+0x2938], R4 ;  /* 0x0029380401007387 */ /* 0x0041e80000100a00 */
[----:B0-----:R-:W3:Y:S04]  /*38850*/  LDL.LU R4, [R1+0x770] ;  /* 0x0007700001047983 */ /* 0x001ee80000300800 */
[----:B------:R-:W3:Y:S04]  /*38860*/  LDL.LU R5, [R1+0x774] ;  /* 0x0007740001057983 */ /* 0x000ee80000300800 */
[----:B------:R-:W3:Y:S04]  /*38870*/  LDL.LU R6, [R1+0x778] ;  /* 0x0007780001067983 */ /* 0x000ee80000300800 */
[----:B------:R-:W3:Y:S04]  /*38880*/  LDL.LU R7, [R1+0x77c] ;  /* 0x00077c0001077983 */ /* 0x000ee80000300800 */
[----:B------:R-:W2:Y:S04]  /*38890*/  LDL.LU R29, [R1+0x1d18] ;  /* 0x001d1800011d7983 */ /* 0x000ea80000300800 */
[----:B------:R-:W4:Y:S04]  /*388a0*/  LDL.LU R24, [R1+0x1d14] ;  /* 0x001d140001187983 */ /* 0x000f280000300800 */
[----:B------:R-:W2:Y:S04]  /*388b0*/  LDL.LU R2, [R1+0x1d20] ;  /* 0x001d200001027983 */ /* 0x000ea80000300800 */
[----:B------:R-:W2:Y:S04]  /*388c0*/  LDL.LU R3, [R1+0x1d28] ;  /* 0x001d280001037983 */ /* 0x000ea80000300800 */
[----:B------:R-:W4:Y:S01]  /*388d0*/  LDL.LU R25, [R1+0x1d30] ;  /* 0x001d300001197983 */ /* 0x000f220000300800 */
[----:B------:R-:W-:-:S05]  /*388e0*/  IMAD.MOV.U32 R27, RZ, RZ, R0 ;  /* 0x000000ffff1b7224 */ /* 0x000fca00078e0000 */
        /* <DEDUP_REMOVED lines=16> */
[----:B------:R-:W2:Y:S01]  /*389f0*/  LDL.LU R23, [R1+0x73c] ;  /* 0x00073c0001177983 */ /* 0x000ea20000300800 */
[C---:B---3--:R-:W-:Y:S03]  /*38a00*/  HMMA.16816.F32 R4, R12.reuse, R10, R4 ;  /* 0x0000000a0c04723c */ /* 0x048fe60000001804 */
        /* <DEDUP_REMOVED lines=22> */
[----:B------:R3:W-:Y:S01]  /*38b70*/  STL.64 [R1+0x2858], R10 ;  /* 0x0028580a01007387 */ /* 0x0007e20000100a00 */
[----:B--2---:R-:W-:Y:S01]  /*38b80*/  HMMA.16816.F32 R24, R12, R6, R24 ;  /* 0x000000060c18723c */ /* 0x004fe20000001818 */
[----:B---3--:R-:W-:-:S02]  /*38b90*/  IMAD.MOV.U32 R10, RZ, RZ, R5 ;  /* 0x000000ffff0a7224 */ /* 0x008fc400078e0005 */
[----:B------:R-:W2:Y:S04]  /*38ba0*/  LDL.LU R5, [R1+0x2920] ;  /* 0x0029200001057983 */ /* 0x000ea80000300800 */
[----:B------:R-:W3:Y:S04]  /*38bb0*/  LDL R11, [R1+0x14] ;  /* 0x00001400010b7983 */ /* 0x000ee80000100800 */
        /* <DEDUP_REMOVED lines=13> */
[----:B------:R-:W-:Y:S04]  /*38c90*/  STL.64 [R1+0x2838], R6 ;  /* 0x0028380601007387 */ /* 0x000fe80000100a00 */
[----:B------:R0:W-:Y:S01]  /*38ca0*/  STL.64 [R1+0x2830], R4 ;  /* 0x0028300401007387 */ /* 0x0001e20000100a00 */
[----:B------:R-:W-:-:S02]  /*38cb0*/  IMAD R9, R9, 0x100, R2 ;  /* 0x0000010009097824 */ /* 0x000fc400078e0202 */
[----:B------:R-:W-:Y:S01]  /*38cc0*/  IMAD R8, R8, 0x100, R3 ;  /* 0x0000010008087824 */ /* 0x000fe200078e0203 */
[----:B0-----:R-:W3:Y:S04]  /*38cd0*/  LDL.LU R4, [R1+0x720] ;  /* 0x0007200001047983 */ /* 0x001ee80000300800 */
[----:B------:R-:W3:Y:S04]  /*38ce0*/  LDL.LU R5, [R1+0x724] ;  /* 0x0007240001057983 */ /* 0x000ee80000300800 */
[----:B------:R-:W3:Y:S04]  /*38cf0*/  LDL.LU R6, [R1+0x728] ;  /* 0x0007280001067983 */ /* 0x000ee80000300800 */
[----:B------:R-:W3:Y:S01]  /*38d00*/  LDL.LU R7, [R1+0x72c] ;  /* 0x00072c0001077983 */ /* 0x000ee20000300800 */
[----:B--2---:R-:W-:-:S03]  /*38d10*/  IMAD R24, R24, 0x100, R29 ;  /* 0x0000010018187824 */ /* 0x004fc600078e021d */
[----:B------:R-:W2:Y:S04]  /*38d20*/  LDL.LU R29, [R1+0x28f8] ;  /* 0x0028f800011d7983 */ /* 0x000ea80000300800 */
[----:B------:R-:W2:Y:S04]  /*38d30*/  LDL.LU R2, [R1+0x28f4] ;  /* 0x0028f40001027983 */ /* 0x000ea80000300800 */
[----:B------:R-:W2:Y:S01]  /*38d40*/  LDL.LU R3, [R1+0x28f0] ;  /* 0x0028f00001037983 */ /* 0x000ea20000300800 */
[----:B----4-:R-:W-:Y:S01]  /*38d50*/  IMAD R0, R0, 0x100, R25 ;  /* 0x0000010000007824 */ /* 0x010fe200078e0219 */
[----:B--2---:R-:W-:Y:S02]  /*38d60*/  HMMA.16816.F32 R12, R12, R2, R20 ;  /* 0x000000020c0c723c */ /* 0x004fe40000001814 */
[----:B------:R-:W2:Y:S04]  /*38d70*/  LDL.LU.64 R22, [R1+0x28e8] ;  /* 0x0028e80001167983 */ /* 0x000ea80000300a00 */
[----:B------:R-:W2:Y:S04]  /*38d80*/  LDL.LU.64 R20, [R1+0x28e0] ;  /* 0x0028e00001147983 */ /* 0x000ea80000300a00 */
[----:B------:R-:W-:Y:S09]  /*38d90*/  STL [R1+0x2828], R3 ;  /* 0x0028280301007387 */ /* 0x000ff20000100800 */
[----:B------:R0:W-:Y:S04]  /*38da0*/  STL.64 [R1+0x2c0], R12 ;  /* 0x0002c00c01007387 */ /* 0x0001e80000100a00 */
[----:B------:R1:W-:Y:S01]  /*38db0*/  STL.64 [R1+0x2c8], R14 ;  /* 0x0002c80e01007387 */ /* 0x0003e20000100a00 */
[----:B0-----:R-:W-:-:S02]  /*38dc0*/  F2FP.F16.E4M3.UNPACK_B R12, R24 ;  /* 0x00000018ff0c723e */ /* 0x001fc400020006ff */
[----:B------:R-:W-:Y:S02]  /*38dd0*/  F2FP.F16.E4M3.UNPACK_B R13, R9 ;  /* 0x00000009ff0d723e */ /* 0x000fe400020006ff */
[----:B-1----:R-:W-:Y:S02]  /*38de0*/  F2FP.F16.E4M3.UNPACK_B R14, R8 ;  /* 0x00000008ff0e723e */ /* 0x002fe400020006ff */
[----:B------:R-:W-:-:S07]  /*38df0*/  F2FP.F16.E4M3.UNPACK_B R15, R0 ;  /* 0x00000000ff0f723e */ /* 0x000fce00020006ff */
[----:B--2---:R-:W-:Y:S01]  /*38e00*/  HMMA.16816.F32 R24, R12, R26, R20 ;  /* 0x0000001a0c18723c */ /* 0x004fe20000001814 */
[----:B------:R-:W2:Y:S04]  /*38e10*/  LDL.LU.64 R22, [R1+0x28d8] ;  /* 0x0028d80001167983 */ /* 0x000ea80000300a00 */
[----:B------:R-:W2:-:S14]  /*38e20*/  LDL.LU.64 R20, [R1+0x28d0] ;  /* 0x0028d00001147983 */ /* 0x000e9c0000300a00 */
[----:B------:R-:W-:Y:S04]  /*38e30*/  STL.64 [R1+0x730], R24 ;  /* 0x0007301801007387 */ /* 0x000fe80000100a00 */
[----:B------:R0:W-:Y:S04]  /*38e40*/  STL.64 [R1+0x738], R26 ;  /* 0x0007381a01007387 */ /* 0x0001e80000100a00 */
[----:B0-----:R-:W2:Y:S04]  /*38e50*/  LDL.LU.64 R26, [R1+0x28c8] ;  /* 0x0028c800011a7983 */ /* 0x001ea80000300a00 */
[----:B------:R-:W4:Y:S01]  /*38e60*/  LDL.LU.64 R24, [R1+0x28c0] ;  /* 0x0028c00001187983 */ /* 0x000f220000300a00 */
[----:B---3--:R-:W-:-:S15]  /*38e70*/  HMMA.16816.F32 R8, R12, R10, R4 ;  /* 0x0000000a0c08723c */ /* 0x008fde0000001804 */
[----:B------:R-:W-:-:S04]  /*38e80*/  NOP ;  /* 0x0000000000007918 */ /* 0x000fc80000000000 */
[----:B------:R0:W-:Y:S04]  /*38e90*/  STL.64 [R1+0x720], R8 ;  /* 0x0007200801007387 */ /* 0x0001e80000100a00 */
[----:B------:R-:W-:Y:S01]  /*38ea0*/  STL.64 [R1+0x728], R10 ;  /* 0x0007280a01007387 */ /* 0x000fe20000100a00 */
[----:B----4-:R-:W-:-:S15]  /*38eb0*/  HMMA.16816.F32 R4, R12, R24, R16 ;  /* 0x000000180c04723c */ /* 0x010fde0000001810 */
[----:B------:R-:W-:-:S04]  /*38ec0*/  NOP ;  /* 0x0000000000007918 */ /* 0x000fc80000000000 */
[----:B------:R-:W-:Y:S04]  /*38ed0*/  STL.64 [R1+0x710], R4 ;  /* 0x0007100401007387 */ /* 0x000fe80000100a00 */
[----:B------:R2:W-:Y:S04]  /*38ee0*/  STL.64 [R1+0x718], R6 ;  /* 0x0007180601007387 */ /* 0x0005e80000100a00 */
[----:B0-----:R-:W3:Y:S01]  /*38ef0*/  LDL.LU R8, [R1+0x690] ;  /* 0x0006900001087983 */ /* 0x001ee20000300800 */
        /* <DEDUP_REMOVED lines=18> */
[----:B----4-:R0:W-:Y:S04]  /*39020*/  STL.64 [R1+0x28a0], R20 ;  /* 0x0028a01401007387 */ /* 0x0101e80000100a00 */
[----:B0-----:R-:W2:Y:S04]  /*39030*/  LDL.LU R20, [R1+0x6e0] ;  /* 0x0006e00001147983 */ /* 0x001ea80000300800 */
[----:B------:R-:W2:Y:S04]  /*39040*/  LDL.LU R21, [R1+0x6e4] ;  /* 0x0006e40001157983 */ /* 0x000ea80000300800 */
[----:B------:R-:W2:Y:S04]  /*39050*/  LDL.LU R22, [R1+0x6e8] ;  /* 0x0006e80001167983 */ /* 0x000ea80000300800 */
[----:B------:R-:W2:Y:S04]  /*39060*/  LDL.LU R23, [R1+0x6ec] ;  /* 0x0006ec0001177983 */ /* 0x000ea80000300800 */
        /* <DEDUP_REMOVED lines=10> */
[----:B------:R-:W-:Y:S04]  /*39110*/  STL.64 [R1+0x2868], R10 ;  /* 0x0028680a01007387 */ /* 0x000fe80000100a00 */
        /* <DEDUP_REMOVED lines=388> */
[C---:B--2---:R-:W-:Y:S01]  /*3a960*/  HMMA.16816.F32 R24, R12.reuse, R26, R20 ;  /* 0x0000001a0c18723c */ /* 0x044fe20000001814 */
[----:B------:R-:W3:Y:S04]  /*3a970*/  LDL.LU.64 R22, [R1+0x26e8] ;  /* 0x0026e80001167983 */ /* 0x000ee80000300a00 */
[----:B------:R-:W3:Y:S03]  /*3a980*/  LDL.LU.64 R20, [R1+0x26e0] ;  /* 0x0026e00001147983 */ /* 0x000ee60000300a00 */
[C---:B------:R-:W-:Y:S11]  /*3a990*/  HMMA.16816.F32 R16, R12.reuse, R18, R8 ;  /* 0x000000120c10723c */ /* 0x040ff60000001808 */
[----:B------:R-:W-:Y:S04]  /*3a9a0*/  STL.64 [R1+0x540], R24 ;  /* 0x0005401801007387 */ /* 0x000fe80000100a00 */
[----:B------:R0:W-:Y:S04]  /*3a9b0*/  STL.64 [R1+0x548], R26 ;  /* 0x0005481a01007387 */ /* 0x0001e80000100a00 */
[----:B0-----:R-:W2:Y:S04]  /*3a9c0*/  LDL.LU.64 R26, [R1+0x26d8] ;  /* 0x0026d800011a7983 */ /* 0x001ea80000300a00 */
[----:B------:R-:W4:Y:S04]  /*3a9d0*/  LDL.LU.64 R24, [R1+0x26d0] ;  /* 0x0026d00001187983 */ /* 0x000f280000300a00 */
[----:B------:R0:W-:Y:S04]  /*3a9e0*/  STL.64 [R1+0x530], R4 ;  /* 0x0005300401007387 */ /* 0x0001e80000100a00 */
[----:B------:R1:W-:Y:S04]  /*3a9f0*/  STL.64 [R1+0x538], R6 ;  /* 0x0005380601007387 */ /* 0x0003e80000100a00 */
[----:B0-----:R-:W2:Y:S04]  /*3aa00*/  LDL.LU R4, [R1+0x490] ;  /* 0x0004900001047983 */ /* 0x001ea80000300800 */
[----:B------:R-:W-:Y:S04]  /*3aa10*/  STL.64 [R1+0x520], R16 ;  /* 0x0005201001007387 */ /* 0x000fe80000100a00 */
[----:B------:R-:W-:Y:S01]  /*3aa20*/  STL.64 [R1+0x528], R18 ;  /* 0x0005281201007387 */ /* 0x000fe20000100a00 */
        /* <DEDUP_REMOVED lines=108> */
[----:B------:R-:W-:Y:S04]  /*3b0f0*/  STL [R1+0x258c], R10 ;  /* 0x00258c0a01007387 */ /* 0x000fe80000100800 */
        /* <DEDUP_REMOVED lines=8> */
[----:B------:R0:W-:Y:S04]  /*3b180*/  STL [R1+0x2628], R8 ;  /* 0x0026280801007387 */ /* 0x0001e80000100800 */
        /* <DEDUP_REMOVED lines=11> */
[----:B------:R-:W-:Y:S04]  /*3b240*/  STL [R1+0x2558], R5 ;  /* 0x0025580501007387 */ /* 0x000fe80000100800 */
[----:B------:R-:W-:-:S12]  /*3b250*/  STL.64 [R1+0x25f8], R6 ;  /* 0x0025f80601007387 */ /* 0x000fd80000100a00 */
[----:B------:R-:W-:Y:S04]  /*3b260*/  STL.64 [R1+0x470], R8 ;  /* 0x0004700801007387 */ /* 0x000fe80000100a00 */
[----:B------:R-:W-:Y:S04]  /*3b270*/  STL.64 [R1+0x478], R10 ;  /* 0x0004780a01007387 */ /* 0x000fe80000100a00 */
[----:B------:R0:W-:Y:S02]  /*3b280*/  STL [R1+0x25f0], R4 ;  /* 0x0025f00401007387 */ /* 0x0001e40000100800 */
[----:B0-----:R-:W-:-:S05]  /*3b290*/  IMAD R4, R22, 0x100, R21 ;  /* 0x0000010016047824 */ /* 0x001fca00078e0215 */
[----:B------:R2:W-:Y:S01]  /*3b2a0*/  STL [R1+0x24], R4 ;  /* 0x0000240401007387 */ /* 0x0005e20000100800 */
[----:B------:R-:W-:Y:S02]  /*3b2b0*/  IMAD R9, R28, 0x100, R23 ;  /* 0x000001001c097824 */ /* 0x000fe400078e0217 */
[----:B------:R-:W-:-:S03]  /*3b2c0*/  IMAD R8, R20, 0x100, R19 ;  /* 0x0000010014087824 */ /* 0x000fc600078e0213 */
[----:B------:R-:W-:Y:S04]  /*3b2d0*/  STL [R1+0x28], R9 ;  /* 0x0000280901007387 */ /* 0x000fe80000100800 */
[----:B------:R-:W-:Y:S04]  /*3b2e0*/  STL [R1+0x2530], R2 ;  /* 0x0025300201007387 */ /* 0x000fe80000100800 */
[----:B------:R-:W-:Y:S01]  /*3b2f0*/  STL [R1+0x252c], R3 ;  /* 0x00252c0301007387 */ /* 0x000fe20000100800 */
[----:B--2---:R-:W-:-:S15]  /*3b300*/  HMMA.16816.F32 R4, R12, R2, R24 ;  /* 0x000000020c04723c */ /* 0x004fde0000001818 */
[----:B------:R-:W-:-:S04]  /*3b310*/  NOP ;  /* 0x0000000000007918 */ /* 0x000fc80000000000 */
[----:B------:R0:W-:Y:S04]  /*3b320*/  STL.64 [R1+0x290], R4 ;  /* 0x0002900401007387 */ /* 0x0001e80000100a00 */
[----:B------:R1:W-:Y:S04]  /*3b330*/  STL.64 [R1+0x298], R6 ;  /* 0x0002980601007387 */ /* 0x0003e80000100a00 */
[----:B------:R-:W2:Y:S04]  /*3b340*/  LDL.LU R20, [R1+0x400] ;  /* 0x0004000001147983 */ /* 0x000ea80000300800 */
[----:B------:R-:W2:Y:S04]  /*3b350*/  LDL.LU R21, [R1+0x404] ;  /* 0x0004040001157983 */ /* 0x000ea80000300800 */
[----:B------:R-:W3:Y:S04]  /*3b360*/  LDL.LU R22, [R1+0x408] ;  /* 0x0004080001167983 */ /* 0x000ee80000300800 */
[----:B------:R-:W3:Y:S04]  /*3b370*/  LDL.LU R23, [R1+0x40c] ;  /* 0x00040c0001177983 */ /* 0x000ee80000300800 */
[----:B0-----:R-:W4:Y:S04]  /*3b380*/  LDL.LU R4, [R1+0x430] ;  /* 0x0004300001047983 */ /* 0x001f280000300800 */
[----:B------:R-:W4:Y:S04]  /*3b390*/  LDL.LU R5, [R1+0x434] ;  /* 0x0004340001057983 */ /* 0x000f280000300800 */
[----:B----4-:R0:W-:Y:S04]  /*3b3a0*/  STL.64 [R1+0x2600], R4 ;  /* 0x0026000401007387 */ /* 0x0101e80000100a00 */
[----:B-1----:R-:W4:Y:S04]  /*3b3b0*/  LDL.LU R6, [R1+0x438] ;  /* 0x0004380001067983 */ /* 0x002f280000300800 */
[----:B------:R-:W4:Y:S04]  /*3b3c0*/  LDL.LU R7, [R1+0x43c] ;  /* 0x00043c0001077983 */ /* 0x000f280000300800 */
[----:B------:R-:W2:Y:S04]  /*3b3d0*/  LDL.LU.64 R10, [R1+0x10] ;  /* 0x00001000010a7983 */ /* 0x000ea80000300a00 */
[----:B0-----:R-:W2:Y:S04]  /*3b3e0*/  LDL.LU.64 R4, [R1+0x8] ;  /* 0x0000080001047983 */ /* 0x001ea80000300a00 */
[----:B----4-:R-:W-:Y:S04]  /*3b3f0*/  STL.64 [R1+0x2620], R6 ;  /* 0x0026200601007387 */ /* 0x010fe80000100a00 */
[----:B--2---:R0:W-:Y:S04]  /*3b400*/  STL.64 [R1+0x2618], R4 ;  /* 0x0026180401007387 */ /* 0x0041e80000100a00 */
[----:B0-----:R-:W2:Y:S04]  /*3b410*/  LDL.LU R4, [R1+0x450] ;  /* 0x0004500001047983 */ /* 0x001ea80000300800 */
[----:B------:R-:W2:Y:S04]  /*3b420*/  LDL.LU R5, [R1+0x454] ;  /* 0x0004540001057983 */ /* 0x000ea80000300800 */
[----:B------:R-:W4:Y:S04]  /*3b430*/  LDL.LU R6, [R1+0x458] ;  /* 0x0004580001067983 */ /* 0x000f280000300800 */
[----:B------:R-:W4:Y:S04]  /*3b440*/  LDL.LU R7, [R1+0x45c] ;  /* 0x00045c0001077983 */ /* 0x000f280000300800 */
[----:B------:R-:W2:Y:S04]  /*3b450*/  LDL.LU R14, [R1+0x24] ;  /* 0x00002400010e7983 */ /* 0x000ea80000300800 */
[----:B------:R-:W3:Y:S01]  /*3b460*/  LDL.LU R15, [R1+0x28] ;  /* 0x00002800010f7983 */ /* 0x000ee20000300800 */
[----:B------:R-:W-:Y:S01]  /*3b470*/  F2FP.F16.E4M3.UNPACK_B R12, R8 ;  /* 0x00000008ff0c723e */ /* 0x000fe200020006ff */
[----:B------:R-:W-:-:S02]  /*3b480*/  IMAD R0, R0, 0x100, R29 ;  /* 0x0000010000007824 */ /* 0x000fc400078e021d */
[----:B----4-:R-:W-:Y:S04]  /*3b490*/  STL.64 [R1+0x2638], R6 ;  /* 0x0026380601007387 */ /* 0x010fe80000100a00 */
[----:B--2---:R0:W-:Y:S04]  /*3b4a0*/  STL.64 [R1+0x2630], R4 ;  /* 0x0026300401007387 */ /* 0x0041e80000100a00 */
[----:B0-----:R-:W2:Y:S04]  /*3b4b0*/  LDL.LU R4, [R1+0x460] ;  /* 0x0004600001047983 */ /* 0x001ea80000300800 */
[----:B------:R-:W2:Y:S04]  /*3b4c0*/  LDL.LU R5, [R1+0x464] ;  /* 0x0004640001057983 */ /* 0x000ea80000300800 */
[----:B------:R-:W2:Y:S04]  /*3b4d0*/  LDL.LU R6, [R1+0x468] ;  /* 0x0004680001067983 */ /* 0x000ea80000300800 */
[----:B------:R-:W2:Y:S04]  /*3b4e0*/  LDL.LU R7, [R1+0x46c] ;  /* 0x00046c0001077983 */ /* 0x000ea80000300800 */
[----:B------:R-:W2:Y:S04]  /*3b4f0*/  LDL.LU.64 R8, [R1+0x18] ;  /* 0x0000180001087983 */ /* 0x000ea80000300a00 */
[----:B------:R-:W4:Y:S04]  /*3b500*/  LDL.64 R28, [R1] ;  /* 0x00000000011c7983 */ /* 0x000f280000100a00 */
[----:B---3--:R-:W-:Y:S04]  /*3b510*/  STL.64 [R1+0x25d0], R22 ;  /* 0x0025d01601007387 */ /* 0x008fe80000100a00 */
[----:B------:R0:W-:Y:S04]  /*3b520*/  STL.64 [R1+0x25c8], R20 ;  /* 0x0025c81401007387 */ /* 0x0001e80000100a00 */
[----:B0-----:R-:W3:Y:S04]  /*3b530*/  LDL.LU R20, [R1+0x410] ;  /* 0x0004100001147983 */ /* 0x001ee80000300800 */
[----:B------:R-:W3:Y:S04]  /*3b540*/  LDL.LU R21, [R1+0x414] ;  /* 0x0004140001157983 */ /* 0x000ee80000300800 */
[----:B------:R-:W2:Y:S04]  /*3b550*/  LDL.LU R22, [R1+0x418] ;  /* 0x0004180001167983 */ /* 0x000ea80000300800 */
[----:B------:R-:W2:Y:S01]  /*3b560*/  LDL.LU R23, [R1+0x41c] ;  /* 0x00041c0001177983 */ /* 0x000ea20000300800 */
[----:B------:R-:W-:-:S02]  /*3b570*/  F2FP.F16.E4M3.UNPACK_B R13, R14 ;  /* 0x0000000eff0d723e */ /* 0x000fc400020006ff */
[----:B------:R-:W-:Y:S02]  /*3b580*/  F2FP.F16.E4M3.UNPACK_B R14, R15 ;  /* 0x0000000fff0e723e */ /* 0x000fe400020006ff */
[----:B------:R-:W-:Y:S01]  /*3b590*/  F2FP.F16.E4M3.UNPACK_B R15, R0 ;  /* 0x00000000ff0f723e */ /* 0x000fe200020006ff */
[----:B--2---:R-:W-:Y:S04]  /*3b5a0*/  STL.64 [R1+0x2610], R22 ;  /* 0x0026101601007387 */ /* 0x004fe80000100a00 */
[----:B---3--:R0:W-:Y:S04]  /*3b5b0*/  STL.64 [R1+0x2608], R20 ;  /* 0x0026081401007387 */ /* 0x0081e80000100a00 */
        /* <DEDUP_REMOVED lines=8> */
[----:B------:R-:W2:Y:S04]  /*3b640*/  LDL.LU R16, [R1+0x3e0] ;  /* 0x0003e00001107983 */ /* 0x000ea80000300800 */
[----:B------:R-:W2:Y:S04]  /*3b650*/  LDL.LU R17, [R1+0x3e4] ;  /* 0x0003e40001117983 */ /* 0x000ea80000300800 */
[----:B------:R-:W2:Y:S04]  /*3b660*/  LDL.LU R18, [R1+0x3e8] ;  /* 0x0003e80001127983 */ /* 0x000ea80000300800 */
[----:B------:R-:W2:Y:S01]  /*3b670*/  LDL.LU R19, [R1+0x3ec] ;  /* 0x0003ec0001137983 */ /* 0x000ea20000300800 */
[----:B------:R-:W-:Y:S03]  /*3b680*/  HMMA.16816.F32 R4, R12, R8, R4 ;  /* 0x000000080c04723c */ /* 0x000fe60000001804 */
        /* <DEDUP_REMOVED lines=9> */
[----:B------:R-:W2:Y:S01]  /*3b720*/  LDL.LU.64 R4, [R1+0x2630] ;  /* 0x0026300001047983 */ /* 0x000ea20000300a00 */
[----:B------:R-:W-:-:S03]  /*3b730*/  IMAD.MOV.U32 R3, RZ, RZ, R8 ;  /* 0x000000ffff037224 */ /* 0x000fc600078e0008 */
[----:B------:R-:W3:Y:S01]  /*3b740*/  LDL.LU R8, [R1+0x2628] ;  /* 0x0026280001087983 */ /* 0x000ee20000300800 */
[----:B--2---:R-:W-:-:S15]  /*3b750*/  HMMA.16816.F32 R4, R12, R10, R4 ;  /* 0x0000000a0c04723c */ /* 0x004fde0000001804 */
[----:B------:R-:W-:-:S04]  /*3b760*/  NOP ;  /* 0x0000000000007918 */ /* 0x000fc80000000000 */
[----:B------:R-:W-:Y:S04]  /*3b770*/  STL.64 [R1+0x450], R4 ;  /* 0x0004500401007387 */ /* 0x000fe80000100a00 */
[----:B------:R0:W-:Y:S04]  /*3b780*/  STL.64 [R1+0x458], R6 ;  /* 0x0004580601007387 */ /* 0x0001e80000100a00 */
[----:B0-----:R-:W4:Y:S04]  /*3b790*/  LDL.LU.64 R6, [R1+0x2620] ;  /* 0x0026200001067983 */ /* 0x001f280000300a00 */
[----:B------:R-:W2:Y:S01]  /*3b7a0*/  LDL.LU.64 R4, [R1+0x2618] ;  /* 0x0026180001047983 */ /* 0x000ea20000300a00 */
[----:B------:R-:W-:-:S02]  /*3b7b0*/  IMAD.MOV.U32 R2, RZ, RZ, R9 ;  /* 0x000000ffff027224 */ /* 0x000fc400078e0009 */
[----:B------:R-:W-:Y:S01]  /*3b7c0*/  IMAD.MOV.U32 R0, RZ, RZ, R10 ;  /* 0x000000ffff007224 */ /* 0x000fe200078e000a */
[----:B--2---:R-:W-:Y:S01]  /*3b7d0*/  HMMA.16816.F32 R20, R12, R4, R20 ;  /* 0x000000040c14723c */ /* 0x004fe20000001814 */
[----:B------:R-:W-:Y:S02]  /*3b7e0*/  IMAD.MOV.U32 R9, RZ, RZ, R4 ;  /* 0x000000ffff097224 */ /* 0x000fe400078e0004 */
[----:B------:R-:W-:-:S15]  /*3b7f0*/  IMAD.MOV.U32 R10, RZ, RZ, R5 ;  /* 0x000000ffff0a7224 */ /* 0x000fde00078e0005 */
[----:B------:R-:W-:Y:S01]  /*3b800*/  NOP ;  /* 0x0000000000007918 */ /* 0x000fe20000000000 */
[----:B------:R-:W-:Y:S04]  /*3b810*/  STL.64 [R1+0x440], R20 ;  /* 0x0004401401007387 */ /* 0x000fe80000100a00 */
[----:B------:R0:W-:Y:S04]  /*3b820*/  STL.64 [R1+0x448], R22 ;  /* 0x0004481601007387 */ /* 0x0001e80000100a00 */
[----:B0-----:R-:W2:Y:S04]  /*3b830*/  LDL.LU.64 R22, [R1+0x2610] ;  /* 0x0026100001167983 */ /* 0x001ea80000300a00 */
[----:B------:R-:W2:Y:S04]  /*3b840*/  LDL.LU.64 R20, [R1+0x2608] ;  /* 0x0026080001147983 */ /* 0x000ea80000300a00 */
[----:B------:R-:W4:Y:S02]  /*3b850*/  LDL.LU.64 R4, [R1+0x2600] ;  /* 0x0026000001047983 */ /* 0x000f240000300a00 */
[----:B----4-:R-:W-:-:S15]  /*3b860*/  HMMA.16816.F32 R4, R12, R28, R4 ;  /* 0x0000001c0c04723c */ /* 0x010fde0000001804 */
[----:B------:R-:W-:-:S04]  /*3b870*/  NOP ;  /* 0x0000000000007918 */ /* 0x000fc80000000000 */
[----:B------:R0:W-:Y:S04]  /*3b880*/  STL.64 [R1+0x430], R4 ;  /* 0x0004300401007387 */ /* 0x0001e80000100a00 */
[----:B------:R1:W-:Y:S01]  /*3b890*/  STL.64 [R1+0x438], R6 ;  /* 0x0004380601007387 */ /* 0x0003e20000100a00 */
[----:B0-----:R-:W-:-:S03]  /*3b8a0*/  IMAD.MOV.U32 R5, RZ, RZ, R28 ;  /* 0x000000ffff057224 */ /* 0x001fc600078e001c */
[----:B-1----:R-:W4:Y:S04]  /*3b8b0*/  LDL.LU.64 R6, [R1+0x25f8] ;  /* 0x0025f80001067983 */ /* 0x002f280000300a00 */
[----:B------:R-:W2:Y:S04]  /*3b8c0*/  LDL.LU R4, [R1+0x25f0] ;  /* 0x0025f00001047983 */ /* 0x000ea80000300800 */
[----:B------:R-:W3:Y:S02]  /*3b8d0*/  LDL.LU.64 R28, [R1+0x25e8] ;  /* 0x0025e800011c7983 */ /* 0x000ee40000300a00 */
[C---:B---3--:R-:W-:Y:S02]  /*3b8e0*/  HMMA.16816.F32 R24, R12.reuse, R28, R24 ;  /* 0x0000001c0c18723c */ /* 0x048fe40000001818 */
        /* <DEDUP_REMOVED lines=44> */
[----:B------:R-:W3:Y:S04]  /*3bbb0*/  LDL.LU R22, [R1+0x1d8] ;  /* 0x0001d80001167983 */ /* 0x000ee80000300800 */
[----:B------:R-:W3:Y:S01]  /*3bbc0*/  LDL.LU R23, [R1+0x1dc] ;  /* 0x0001dc0001177983 */ /* 0x000ee20000300800 */
[C---:B--2---:R-:W-:Y:S03]  /*3bbd0*/  HMMA.16816.F32 R4, R12.reuse, R16, R4 ;  /* 0x000000100c04723c */ /* 0x044fe60000001804 */
[----:B---3--:R-:W-:Y:S04]  /*3bbe0*/  STL.64 [R1+0x24e0], R22 ;  /* 0x0024e01601007387 */ /* 0x008fe80000100a00 */
[----:B----4-:R0:W-:Y:S02]  /*3bbf0*/  STL.64 [R1+0x24d8], R20 ;  /* 0x0024d81401007387 */ /* 0x0101e40000100a00 */
[----:B0-----:R-:W-:Y:S01]  /*3bc00*/  HMMA.16816.F32 R20, R12, R18, R24 ;  /* 0x000000120c14723c */ /* 0x001fe20000001818 */
[----:B------:R-:W-:-:S02]  /*3bc10*/  IMAD.MOV.U32 R26, RZ, RZ, R9 ;  /* 0x000000ffff1a7224 */ /* 0x000fc400078e0009 */
[----:B------:R-:W-:-:S15]  /*3bc20*/  IMAD.MOV.U32 R27, RZ, RZ, R10 ;  /* 0x000000ffff1b7224 */ /* 0x000fde00078e000a */
[----:B------:R-:W-:Y:S01]  /*3bc30*/  NOP ;  /* 0x0000000000007918 */ /* 0x000fe20000000000 */
[----:B------:R0:W-:Y:S04]  /*3bc40*/  STL.64 [R1+0x3d0], R20 ;  /* 0x0003d01401007387 */ /* 0x0001e80000100a00 */
[----:B------:R1:W-:Y:S04]  /*3bc50*/  STL.64 [R1+0x3d8], R22 ;  /* 0x0003d81601007387 */ /* 0x0003e80000100a00 */
[----:B------:R-:W2:Y:S04]  /*3bc60*/  LDL.LU R9, [R1+0x2590] ;  /* 0x0025900001097983 */ /* 0x000ea80000300800 */
[----:B------:R-:W-:Y:S04]  /*3bc70*/  STL.64 [R1+0x3c0], R4 ;  /* 0x0003c00401007387 */ /* 0x000fe80000100a00 */
[----:B------:R-:W-:Y:S04]  /*3bc80*/  STL.64 [R1+0x3c8], R6 ;  /* 0x0003c80601007387 */ /* 0x000fe80000100a00 */
[----:B------:R-:W3:Y:S04]  /*3bc90*/  LDL.LU R10, [R1+0x258c] ;  /* 0x00258c00010a7983 */ /* 0x000ee80000300800 */
[----:B------:R-:W-:Y:S04]  /*3bca0*/  STL.64 [R1+0x24e8], R26 ;  /* 0x0024e81a01007387 */ /* 0x000fe80000100a00 */
[----:B0-----:R-:W4:Y:S04]  /*3bcb0*/  LDL.LU R20, [R1+0x230] ;  /* 0x0002300001147983 */ /* 0x001f280000300800 */
[----:B------:R-:W4:Y:S04]  /*3bcc0*/  LDL.LU R21, [R1+0x234] ;  /* 0x0002340001157983 */ /* 0x000f280000300800 */
[----:B-1----:R-:W2:Y:S04]  /*3bcd0*/  LDL.LU R22, [R1+0x238] ;  /* 0x0002380001167983 */ /* 0x002ea80000300800 */
[----:B------:R-:W2:Y:S01]  /*3bce0*/  LDL.LU R23, [R1+0x23c] ;  /* 0x00023c0001177983 */ /* 0x000ea20000300800 */
[----:B------:R-:W-:-:S02]  /*3bcf0*/  IMAD.MOV.U32 R24, RZ, RZ, R0 ;  /* 0x000000ffff187224 */ /* 0x000fc400078e0000 */
[----:B------:R-:W-:Y:S01]  /*3bd00*/  IMAD.MOV.U32 R25, RZ, RZ, R11 ;  /* 0x000000ffff197224 */ /* 0x000fe200078e000b */
[----:B--2---:R-:W-:Y:S04]  /*3bd10*/  STL.64 [R1+0x24f8], R22 ;  /* 0x0024f81601007387 */ /* 0x004fe80000100a00 */
[----:B----4-:R0:W-:Y:S04]  /*3bd20*/  STL.64 [R1+0x24f0], R20 ;  /* 0x0024f01401007387 */ /* 0x0101e80000100a00 */
[----:B------:R-:W2:Y:S04]  /*3bd30*/  LDL.LU R0, [R1+0x2588] ;  /* 0x0025880001007983 */ /* 0x000ea80000300800 */
[----:B------:R-:W3:Y:S04]  /*3bd40*/  LDL.LU R11, [R1+0x2584] ;  /* 0x00258400010b7983 */ /* 0x000ee80000300800 */
[----:B------:R-:W-:Y:S04]  /*3bd50*/  STL.64 [R1+0x2500], R24 ;  /* 0x0025001801007387 */ /* 0x000fe80000100a00 */
[----:B0-----:R-:W4:Y:S04]  /*3bd60*/  LDL.LU R20, [R1+0x250] ;  /* 0x0002500001147983 */ /* 0x001f280000300800 */
[----:B------:R-:W4:Y:S04]  /*3bd70*/  LDL.LU R21, [R1+0x254] ;  /* 0x0002540001157983 */ /* 0x000f280000300800 */
[----:B------:R-:W3:Y:S01]  /*3bd80*/  LDL.LU R22, [R1+0x258] ;  /* 0x0002580001167983 */ /* 0x000ee20000300800 */
[----:B--2---:R-:W-:-:S03]  /*3bd90*/  IMAD.MOV.U32 R23, RZ, RZ, R0 ;  /* 0x000000ffff177224 */ /* 0x004fc600078e0000 */
[----:B------:R-:W2:Y:S04]  /*3bda0*/  LDL.LU R0, [R1+0x2580] ;  /* 0x0025800001007983 */ /* 0x000ea80000300800 */
[----:B------:R-:W2:Y:S04]  /*3bdb0*/  LDL.LU R4, [R1+0x3a0] ;  /* 0x0003a00001047983 */ /* 0x000ea80000300800 */
[----:B------:R-:W2:Y:S04]  /*3bdc0*/  LDL.LU R5, [R1+0x3a4] ;  /* 0x0003a40001057983 */ /* 0x000ea80000300800 */
[----:B------:R-:W2:Y:S04]  /*3bdd0*/  LDL.LU R6, [R1+0x3a8] ;  /* 0x0003a80001067983 */ /* 0x000ea80000300800 */
[----:B------:R-:W2:Y:S01]  /*3bde0*/  LDL.LU R7, [R1+0x3ac] ;  /* 0x0003ac0001077983 */ /* 0x000ea20000300800 */
[----:B------:R-:W-:-:S02]  /*3bdf0*/  IMAD.MOV.U32 R27, RZ, RZ, R2 ;  /* 0x000000ffff1b7224 */ /* 0x000fc400078e0002 */
[----:B------:R-:W-:Y:S01]  /*3be00*/  IMAD.MOV.U32 R26, RZ, RZ, R3 ;  /* 0x000000ffff1a7224 */ /* 0x000fe200078e0003 */
[----:B--2---:R-:W-:Y:S04]  /*3be10*/  STL.64 [R1+0x2578], R6 ;  /* 0x0025780601007387 */ /* 0x004fe80000100a00 */
[----:B------:R0:W-:Y:S04]  /*3be20*/  STL.64 [R1+0x2570], R4 ;  /* 0x0025700401007387 */ /* 0x0001e80000100a00 */
[----:B0-----:R-:W2:Y:S04]  /*3be30*/  LDL.LU R4, [R1+0x3b0] ;  /* 0x0003b00001047983 */ /* 0x001ea80000300800 */
[----:B------:R-:W2:Y:S04]  /*3be40*/  LDL.LU R5, [R1+0x3b4] ;  /* 0x0003b40001057983 */ /* 0x000ea80000300800 */
[----:B------:R-:W2:Y:S04]  /*3be50*/  LDL.LU R6, [R1+0x3b8] ;  /* 0x0003b80001067983 */ /* 0x000ea80000300800 */
[----:B------:R-:W2:Y:S04]  /*3be60*/  LDL.LU R2, [R1+0x1d98] ;  /* 0x001d980001027983 */ /* 0x000ea80000300800 */
[----:B------:R-:W2:Y:S01]  /*3be70*/  LDL.LU R24, [R1+0x1d94] ;  /* 0x001d940001187983 */ /* 0x000ea20000300800 */
[----:B------:R-:W-:-:S03]  /*3be80*/  IMAD.MOV.U32 R7, RZ, RZ, R0 ;  /* 0x000000ffff077224 */ /* 0x000fc600078e0000 */
[----:B------:R-:W2:Y:S04]  /*3be90*/  LDL.LU R3, [R1+0x1da0] ;  /* 0x001da00001037983 */ /* 0x000ea80000300800 */
[----:B------:R-:W2:Y:S04]  /*3bea0*/  LDL.LU R0, [R1+0x1da8] ;  /* 0x001da80001007983 */ /* 0x000ea80000300800 */
[----:B------:R-:W2:Y:S04]  /*3beb0*/  LDL.LU R25, [R1+0x1db0] ;  /* 0x001db00001197983 */ /* 0x000ea80000300800 */
[----:B------:R-:W-:Y:S04]  /*3bec0*/  STL.64 [R1+0x2540], R26 ;  /* 0x0025401a01007387 */ /* 0x000fe80000100a00 */
[----:B--2---:R0:W-:Y:S04]  /*3bed0*/  STL.64 [R1+0x2538], R24 ;  /* 0x0025381801007387 */ /* 0x0041e80000100a00 */
        /* <DEDUP_REMOVED lines=14> */
[----:B------:R-:W4:Y:S04]  /*3bfc0*/  LDL.LU R22, [R1+0x278] ;  /* 0x0002780001167983 */ /* 0x000f280000300800 */
[----:B------:R-:W4:Y:S01]  /*3bfd0*/  LDL.LU R23, [R1+0x27c] ;  /* 0x00027c0001177983 */ /* 0x000f220000300800 */
[C---:B------:R-:W-:Y:S03]  /*3bfe0*/  HMMA.16816.F32 R4, R12.reuse, R10, R4 ;  /* 0x0000000a0c04723c */ /* 0x040fe60000001804 */
[----:B----4-:R-:W-:Y:S04]  /*3bff0*/  STL.64 [R1+0x2520], R22 ;  /* 0x0025201601007387 */ /* 0x010fe80000100a00 */
[----:B---3--:R0:W-:Y:S04]  /*3c000*/  STL.64 [R1+0x2518], R20 ;  /* 0x0025181401007387 */ /* 0x0081e80000100a00 */
[----:B0-----:R-:W3:Y:S04]  /*3c010*/  LDL.LU R20, [R1+0x280] ;  /* 0x0002800001147983 */ /* 0x001ee80000300800 */
[----:B------:R-:W3:Y:S04]  /*3c020*/  LDL.LU R21, [R1+0x284] ;  /* 0x0002840001157983 */ /* 0x000ee80000300800 */
[----:B------:R-:W3:Y:S04]  /*3c030*/  LDL.LU R22, [R1+0x288] ;  /* 0x0002880001167983 */ /* 0x000ee80000300800 */
[----:B------:R-:W3:Y:S04]  /*3c040*/  LDL.LU R23, [R1+0x28c] ;  /* 0x00028c0001177983 */ /* 0x000ee80000300800 */
[----:B------:R-:W-:Y:S04]  /*3c050*/  STL.64 [R1+0x24a0], R18 ;  /* 0x0024a01201007387 */ /* 0x000fe80000100a00 */
[----:B------:R0:W-:Y:S04]  /*3c060*/  STL.64 [R1+0x2498], R16 ;  /* 0x0024981001007387 */ /* 0x0001e80000100a00 */
[----:B0-----:R-:W4:Y:S04]  /*3c070*/  LDL.LU R16, [R1+0x1f0] ;  /* 0x0001f00001107983 */ /* 0x001f280000300800 */
[----:B------:R-:W4:Y:S04]  /*3c080*/  LDL.LU R17, [R1+0x1f4] ;  /* 0x0001f40001117983 */ /* 0x000f280000300800 */
[----:B------:R-:W4:Y:S04]  /*3c090*/  LDL.LU R18, [R1+0x1f8] ;  /* 0x0001f80001127983 */ /* 0x000f280000300800 */
[----:B------:R-:W4:Y:S04]  /*3c0a0*/  LDL.LU R19, [R1+0x1fc] ;  /* 0x0001fc0001137983 */ /* 0x000f280000300800 */
        /* <DEDUP_REMOVED lines=14> */
[----:B------:R-:W3:Y:S04]  /*3c190*/  LDL.LU R11, [R1+0x4] ;  /* 0x00000400010b7983 */ /* 0x000ee80000300800 */
        /* <DEDUP_REMOVED lines=15> */
[----:B------:R-:W-:-:S03]  /*3c290*/  IMAD R9, R9, 0x100, R3 ;  /* 0x0000010009097824 */ /* 0x000fc600078e0203 */
[----:B0-----:R-:W3:Y:S04]  /*3c2a0*/  LDL.LU R4, [R1+0x210] ;  /* 0x0002100001047983 */ /* 0x001ee80000300800 */
[----:B------:R-:W3:Y:S04]  /*3c2b0*/  LDL.LU R5, [R1+0x214] ;  /* 0x0002140001057983 */ /* 0x000ee80000300800 */
[----:B------:R-:W3:Y:S04]  /*3c2c0*/  LDL.LU R6, [R1+0x218] ;  /* 0x0002180001067983 */ /* 0x000ee80000300800 */
[----:B------:R-:W3:Y:S01]  /*3c2d0*/  LDL.LU R7, [R1+0x21c] ;  /* 0x00021c0001077983 */ /* 0x000ee20000300800 */
[----:B--2---:R-:W-:-:S03]  /*3c2e0*/  IMAD R24, R24, 0x100, R2 ;  /* 0x0000010018187824 */ /* 0x004fc600078e0202 */
[----:B------:R-:W2:Y:S04]  /*3c2f0*/  LDL.LU R2, [R1+0x2530] ;  /* 0x0025300001027983 */ /* 0x000ea80000300800 */
[----:B------:R-:W2:Y:S01]  /*3c300*/  LDL.LU R3, [R1+0x252c] ;  /* 0x00252c0001037983 */ /* 0x000ea20000300800 */
[----:B------:R-:W-:-:S03]  /*3c310*/  IMAD R8, R8, 0x100, R0 ;  /* 0x0000010008087824 */ /* 0x000fc600078e0200 */
[----:B------:R-:W3:Y:S01]  /*3c320*/  LDL.LU R0, [R1+0x2528] ;  /* 0x0025280001007983 */ /* 0x000ee20000300800 */
[----:B--2---:R-:W-:Y:S03]  /*3c330*/  HMMA.16816.F32 R12, R12, R2, R20 ;  /* 0x000000020c0c723c */ /* 0x004fe60000001814 */
[----:B------:R-:W2:Y:S04]  /*3c340*/  LDL.LU.64 R22, [R1+0x2520] ;  /* 0x0025200001167983 */ /* 0x000ea80000300a00 */
[----:B------:R-:W2:Y:S01]  /*3c350*/  LDL.LU.64 R20, [R1+0x2518] ;  /* 0x0025180001147983 */ /* 0x000ea20000300a00 */
[----:B---3--:R-:W-:-:S11]  /*3c360*/  IMAD R0, R0, 0x100, R25 ;  /* 0x0000010000007824 */ /* 0x008fd600078e0219 */
[----:B------:R0:W-:Y:S04]  /*3c370*/  STL.64 [R1+0x280], R12 ;  /* 0x0002800c01007387 */ /* 0x0001e80000100a00 */
[----:B------:R1:W-:Y:S01]  /*3c380*/  STL.64 [R1+0x288], R14 ;  /* 0x0002880e01007387 */ /* 0x0003e20000100a00 */
[----:B0-----:R-:W-:Y:S02]  /*3c390*/  F2FP.F16.E4M3.UNPACK_B R12, R24 ;  /* 0x00000018ff0c723e */ /* 0x001fe400020006ff */
[----:B------:R-:W-:Y:S02]  /*3c3a0*/  F2FP.F16.E4M3.UNPACK_B R13, R9 ;  /* 0x00000009ff0d723e */ /* 0x000fe400020006ff */
[----:B-1----:R-:W-:Y:S02]  /*3c3b0*/  F2FP.F16.E4M3.UNPACK_B R14, R8 ;  /* 0x00000008ff0e723e */ /* 0x002fe400020006ff */
[----:B------:R-:W-:-:S07]  /*3c3c0*/  F2FP.F16.E4M3.UNPACK_B R15, R0 ;  /* 0x00000000ff0f723e */ /* 0x000fce00020006ff */
[----:B--2---:R-:W-:Y:S01]  /*3c3d0*/  HMMA.16816.F32 R24, R12, R26, R20 ;  /* 0x0000001a0c18723c */ /* 0x004fe20000001814 */
[----:B------:R-:W2:Y:S04]  /*3c3e0*/  LDL.LU.64 R22, [R1+0x2510] ;  /* 0x0025100001167983 */ /* 0x000ea80000300a00 */
[----:B------:R-:W2:-:S14]  /*3c3f0*/  LDL.LU.64 R20, [R1+0x2508] ;  /* 0x0025080001147983 */ /* 0x000e9c0000300a00 */
        /* <DEDUP_REMOVED lines=8> */
[----:B0-----:R-:W2:Y:S01]  /*3c480*/  LDL.LU.64 R26, [R1+0x24e8] ;  /* 0x0024e800011a7983 */ /* 0x001ea20000300a00 */
[C---:B------:R-:W-:Y:S08]  /*3c490*/  HMMA.16816.F32 R8, R12.reuse, R10, R4 ;  /* 0x0000000a0c08723c */ /* 0x040ff00000001804 */
[----:B--2---:R-:W-:Y:S01]  /*3c4a0*/  HMMA.16816.F32 R24, R12, R26, R20 ;  /* 0x0000001a0c18723c */ /* 0x004fe20000001814 */
[----:B------:R-:W2:Y:S04]  /*3c4b0*/  LDL.LU.64 R22, [R1+0x24e0] ;  /* 0x0024e00001167983 */ /* 0x000ea80000300a00 */
[----:B------:R-:W2:-:S14]  /*3c4c0*/  LDL.LU.64 R20, [R1+0x24d8] ;  /* 0x0024d80001147983 */ /* 0x000e9c0000300a00 */
[----:B------:R-:W-:Y:S04]  /*3c4d0*/  STL.64 [R1+0x230], R24 ;  /* 0x0002301801007387 */ /* 0x000fe80000100a00 */
[----:B------:R0:W-:Y:S04]  /*3c4e0*/  STL.64 [R1+0x238], R26 ;  /* 0x0002381a01007387 */ /* 0x0001e80000100a00 */
[----:B0-----:R-:W2:Y:S01]  /*3c4f0*/  LDL.LU.64 R26, [R1+0x24d0] ;  /* 0x0024d000011a7983 */ /* 0x001ea20000300a00 */
[C---:B----4-:R-:W-:Y:S03]  /*3c500*/  HMMA.16816.F32 R4, R12.reuse, R28, R16 ;  /* 0x0000001c0c04723c */ /* 0x050fe60000001810 */
[----:B------:R-:W3:Y:S04]  /*3c510*/  LDL.LU.64 R24, [R1+0x24c8] ;  /* 0x0024c80001187983 */ /* 0x000ee80000300a00 */
[----:B------:R-:W4:Y:S04]  /*3c520*/  LDL.LU R0, [R1+0x16c4] ;  /* 0x0016c40001007983 */ /* 0x000f280000300800 */
[----:B------:R-:W3:Y:S04]  /*3c530*/  LDL.LU R28, [R1+0x16cc] ;  /* 0x0016cc00011c7983 */ /* 0x000ee80000300800 */
[----:B------:R-:W-:Y:S04]  /*3c540*/  STL.64 [R1+0x210], R8 ;  /* 0x0002100801007387 */ /* 0x000fe80000100a00 */
[----:B------:R-:W-:Y:S04]  /*3c550*/  STL.64 [R1+0x218], R10 ;  /* 0x0002180a01007387 */ /* 0x000fe80000100a00 */
[----:B------:R-:W3:Y:S04]  /*3c560*/  LDL.LU R29, [R1+0x16f0] ;  /* 0x0016f000011d7983 */ /* 0x000ee80000300800 */
[----:B------:R-:W-:Y:S04]  /*3c570*/  STL.64 [R1+0x1f0], R4 ;  /* 0x0001f00401007387 */ /* 0x000fe80000100a00 */
[----:B------:R2:W-:Y:S02]  /*3c580*/  STL.64 [R1+0x1f8], R6 ;  /* 0x0001f80601007387 */ /* 0x0005e40000100a00 */
[----:B--2---:R-:W-:Y:S02]  /*3c590*/  HMMA.16816.F32 R4, R12, R26, R20 ;  /* 0x0000001a0c04723c */ /* 0x004fe40000001814 */
[----:B------:R-:W3:-:S15]  /*3c5a0*/  LDL.LU R20, [R1+0x1b0] ;  /* 0x0001b00001147983 */ /* 0x000ede0000300800 */
[----:B------:R-:W-:Y:S02]  /*3c5b0*/  NOP ;  /* 0x0000000000007918 */ /* 0x000fe40000000000 */
[----:B------:R0:W-:Y:S04]  /*3c5c0*/  STL.64 [R1+0x1d0], R4 ;  /* 0x0001d00401007387 */ /* 0x0001e80000100a00 */
[----:B------:R1:W-:Y:S04]  /*3c5d0*/  STL.64 [R1+0x1d8], R6 ;  /* 0x0001d80601007387 */ /* 0x0003e80000100a00 */
[----:B------:R-:W3:Y:S04]  /*3c5e0*/  LDL.LU R21, [R1+0x1b4] ;  /* 0x0001b40001157983 */ /* 0x000ee80000300800 */
[----:B------:R-:W3:Y:S04]  /*3c5f0*/  LDL.LU R22, [R1+0x1b8] ;  /* 0x0001b80001167983 */ /* 0x000ee80000300800 */
[----:B------:R-:W3:Y:S04]  /*3c600*/  LDL.LU R23, [R1+0x1bc] ;  /* 0x0001bc0001177983 */ /* 0x000ee80000300800 */
[----:B0-----:R-:W2:Y:S04]  /*3c610*/  LDL.LU R4, [R1+0xe0] ;  /* 0x0000e00001047983 */ /* 0x001ea80000300800 */
[----:B------:R-:W2:Y:S04]  /*3c620*/  LDL.LU R5, [R1+0xe4] ;  /* 0x0000e40001057983 */ /* 0x000ea80000300800 */
        /* <DEDUP_REMOVED lines=31> */
[----:B------:R-:W-:Y:S04]  /*3c820*/  STL.64 [R1+0x1b0], R20 ;  /* 0x0001b01401007387 */ /* 0x000fe80000100a00 */
[----:B------:R0:W-:Y:S04]  /*3c830*/  STL.64 [R1+0x1b8], R22 ;  /* 0x0001b81601007387 */ /* 0x0001e80000100a00 */
[----:B0-----:R-:W3:Y:S04]  /*3c840*/  LDL.LU.64 R22, [R1+0x24c0] ;  /* 0x0024c00001167983 */ /* 0x001ee80000300a00 */
[----:B------:R-:W3:Y:S04]  /*3c850*/  LDL.LU.64 R20, [R1+0x24b8] ;  /* 0x0024b80001147983 */ /* 0x000ee80000300a00 */
[----:B------:R-:W3:Y:S04]  /*3c860*/  LDL.LU R24, [R1+0x16dc] ;  /* 0x0016dc0001187983 */ /* 0x000ee80000300800 */
        /* <DEDUP_REMOVED lines=17> */
[----:B------:R-:W3:Y:S04]  /*3c980*/  LDL.LU.64 R16, [R1+0x24a8] ;  /* 0x0024a80001107983 */ /* 0x000ee80000300a00 */
[----:B------:R-:W2:Y:S04]  /*3c990*/  LDL.LU R22, [R1+0x16e4] ;  /* 0x0016e40001167983 */ /* 0x000ea80000300800 */
[----:B------:R-:W2:Y:S01]  /*3c9a0*/  LDL.LU R23, [R1+0x11e0] ;  /* 0x0011e00001177983 */ /* 0x000ea20000300800 */
[----:B---3--:R-:W-:-:S15]  /*3c9b0*/  HMMA.16816.F32 R16, R12, R20, R16 ;  /* 0x000000140c10723c */ /* 0x008fde0000001810 */
[----:B------:R-:W-:-:S04]  /*3c9c0*/  NOP ;  /* 0x0000000000007918 */ /* 0x000fc80000000000 */
[----:B------:R-:W-:Y:S04]  /*3c9d0*/  STL.64 [R1+0x170], R16 ;  /* 0x0001701001007387 */ /* 0x000fe80000100a00 */
[----:B------:R0:W-:Y:S04]  /*3c9e0*/  STL.64 [R1+0x178], R18 ;  /* 0x0001781201007387 */ /* 0x0001e80000100a00 */
[----:B0-----:R-:W3:Y:S04]  /*3c9f0*/  LDL.LU.64 R18, [R1+0x24a0] ;  /* 0x0024a00001127983 */ /* 0x001ee80000300a00 */
[----:B------:R-:W2:Y:S04]  /*3ca00*/  LDL.LU.64 R16, [R1+0x2498] ;  /* 0x0024980001107983 */ /* 0x000ea80000300a00 */
[----:B------:R-:W2:Y:S04]  /*3ca10*/  LDL.LU R20, [R1+0x16ec] ;  /* 0x0016ec0001147983 */ /* 0x000ea80000300800 */
[----:B------:R-:W2:Y:S01]  /*3ca20*/  LDL.LU R21, [R1+0x11e8] ;  /* 0x0011e80001157983 */ /* 0x000ea20000300800 */
[----:B---3--:R-:W-:-:S15]  /*3ca30*/  HMMA.16816.F32 R8, R12, R18, R8 ;  /* 0x000000120c08723c */ /* 0x008fde0000001808 */
        /* <DEDUP_REMOVED lines=12> */
[----:B------:R-:W3:Y:S04]  /*3cb00*/  LDL.LU.64 R8, [R1+0x2478] ;  /* 0x0024780001087983 */ /* 0x000ee80000300a00 */
[----:B------:R-:W3:Y:S04]  /*3cb10*/  LDL.LU R16, [R1+0x11e4] ;  /* 0x0011e40001107983 */ /* 0x000ee80000300800 */
[----:B------:R-:W3:Y:S01]  /*3cb20*/  LDL.LU R17, [R1+0x11dc] ;  /* 0x0011dc0001117983 */ /* 0x000ee20000300800 */
[----:B--2---:R-:W-:-:S15]  /*3cb30*/  HMMA.16816.F32 R4, R12, R10, R4 ;  /* 0x0000000a0c04723c */ /* 0x004fde0000001804 */
[----:B------:R-:W-:-:S04]  /*3cb40*/  NOP ;  /* 0x0000000000007918 */ /* 0x000fc80000000000 */
        /* <DEDUP_REMOVED lines=11> */
[----:B------:R-:W2:Y:S01]  /*3cc00*/  LDL.LU.64 R4, [R1+0x2458] ;  /* 0x0024580001047983 */ /* 0x000ea20000300a00 */
[----:B---3--:R-:W-:-:S15]  /*3cc10*/  HMMA.16816.F32 R24, R12, R6, R24 ;  /* 0x000000060c18723c */ /* 0x008fde0000001818 */
[----:B------:R-:W-:-:S04]  /*3cc20*/  NOP ;  /* 0x0000000000007918 */ /* 0x000fc80000000000 */
[----:B------:R-:W-:Y:S04]  /*3cc30*/  STL.64 [R1+0xc0], R24 ;  /* 0x0000c01801007387 */ /* 0x000fe80000100a00 */
[----:B------:R0:W-:Y:S04]  /*3cc40*/  STL.64 [R1+0xc8], R26 ;  /* 0x0000c81a01007387 */ /* 0x0001e80000100a00 */
[----:B0-----:R-:W2:Y:S04]  /*3cc50*/  LDL.LU.64 R26, [R1+0x2450] ;  /* 0x00245000011a7983 */ /* 0x001ea80000300a00 */
[----:B------:R-:W2:Y:S02]  /*3cc60*/  LDL.LU.64 R24, [R1+0x2448] ;  /* 0x0024480001187983 */ /* 0x000ea40000300a00 */
[----:B--2---:R-:W-:Y:S02]  /*3cc70*/  HMMA.16816.F32 R4, R12, R4, R24 ;  /* 0x000000040c04723c */ /* 0x004fe40000001818 */
[----:B------:R-:W2:Y:S04]  /*3cc80*/  LDL.LU.64 R26, [R1+0x2440] ;  /* 0x00244000011a7983 */ /* 0x000ea80000300a00 */
[----:B------:R-:W3:-:S13]  /*3cc90*/  LDL.LU.64 R24, [R1+0x2438] ;  /* 0x0024380001187983 */ /* 0x000eda0000300a00 */
[----:B------:R0:W-:Y:S04]  /*3cca0*/  STL.64 [R1+0xb0], R4 ;  /* 0x0000b00401007387 */ /* 0x0001e80000100a00 */
[----:B------:R1:W-:Y:S04]  /*3ccb0*/  STL.64 [R1+0xb8], R6 ;  /* 0x0000b80601007387 */ /* 0x0003e80000100a00 */
[----:B0-----:R-:W4:Y:S04]  /*3ccc0*/  LDL.LU R4, [R1+0x90] ;  /* 0x0000900001047983 */ /* 0x001f280000300800 */
[----:B------:R-:W4:Y:S04]  /*3ccd0*/  LDL.LU R5, [R1+0x94] ;  /* 0x0000940001057983 */ /* 0x000f280000300800 */
[----:B-1----:R-:W4:Y:S04]  /*3cce0*/  LDL.LU R6, [R1+0x98] ;  /* 0x0000980001067983 */ /* 0x002f280000300800 */
[----:B------:R-:W4:Y:S01]  /*3ccf0*/  LDL.LU R7, [R1+0x9c] ;  /* 0x00009c0001077983 */ /* 0x000f220000300800 */
[----:B------:R-:W-:Y:S01]  /*3cd00*/  VIADD R10, R10, 0x1 ;  /* 0x000000010a0a7836 */ /* 0x000fe20000000000 */
[----:B------:R-:W-:-:S02]  /*3cd10*/  IADD3 R11, P2, PT, R11, UR11, RZ ;  /* 0x0000000b0b0b7c10 */ /* 0x000fc4000ff5e0ff */
[----:B------:R-:W-:Y:S02]  /*3cd20*/  IADD3 R16, P3, PT, R16, UR11, RZ ;  /* 0x0000000b10107c10 */ /* 0x000fe4000ff7e0ff */
[----:B------:R-:W-:Y:S02]  /*3cd30*/  IADD3 R17, P4, PT, R17, UR11, RZ ;  /* 0x0000000b11117c10 */ /* 0x000fe4000ff9e0ff */
[----:B------:R-:W-:Y:S01]  /*3cd40*/  IADD3 R18, P5, PT, R18, UR11, RZ ;  /* 0x0000000b12127c10 */ /* 0x000fe2000ffbe0ff */
[----:B------:R-:W-:Y:S01]  /*3cd50*/  STL [R1+0x1264], R10 ;  /* 0x0012640a01007387 */ /* 0x000fe20000100800 */
[----:B------:R-:W-:Y:S02]  /*3cd60*/  IADD3 R19, P6, PT, R19, UR11, RZ ;  /* 0x0000000b13137c10 */ /* 0x000fe4000ffde0ff */
[----:B------:R-:W-:Y:S02]  /*3cd70*/  IADD3 R20, P1, PT, R20, UR11, RZ ;  /* 0x0000000b14147c10 */ /* 0x000fe4000ff3e0ff */
[----:B------:R-:W-:-:S02]  /*3cd80*/  IADD3.X R21, PT, PT, R21, UR74, RZ, P2, !PT ;  /* 0x0000004a15157c10 */ /* 0x000fc400097fe4ff */
[----:B------:R-:W-:Y:S02]  /*3cd90*/  IADD3 R22, P2, PT, R22, UR11, RZ ;  /* 0x0000000b16167c10 */ /* 0x000fe4000ff5e0ff */
[----:B------:R-:W-:Y:S02]  /*3cda0*/  IADD3.X R23, PT, PT, R23, UR74, RZ, P3, !PT ;  /* 0x0000004a17177c10 */ /* 0x000fe40009ffe4ff */
[----:B---3--:R-:W-:Y:S02]  /*3cdb0*/  IADD3 R24, P3, PT, R24, UR11, RZ ;  /* 0x0000000b18187c10 */ /* 0x008fe4000ff7e0ff */
[----:B------:R-:W-:Y:S02]  /*3cdc0*/  IADD3.X R25, PT, PT, R25, UR74, RZ, P4, !PT ;  /* 0x0000004a19197c10 */ /* 0x000fe4000a7fe4ff */
[----:B--2---:R-:W-:Y:S02]  /*3cdd0*/  IADD3 R26, P4, PT, R26, UR11, RZ ;  /* 0x0000000b1a1a7c10 */ /* 0x004fe4000ff9e0ff */
[----:B------:R-:W-:Y:S01]  /*3cde0*/  IADD3.X R27, PT, PT, R27, UR74, RZ, P5, !PT ;  /* 0x0000004a1b1b7c10 */ /* 0x000fe2000affe4ff */
[----:B----4-:R-:W-:-:S15]  /*3cdf0*/  HMMA.16816.F32 R4, R12, R2, R4 ;  /* 0x000000020c04723c */ /* 0x010fde0000001804 */
[----:B------:R-:W-:-:S04]  /*3ce00*/  NOP ;  /* 0x0000000000007918 */ /* 0x000fc80000000000 */
[----:B------:R-:W-:Y:S04]  /*3ce10*/  STL.64 [R1+0x90], R4 ;  /* 0x0000900401007387 */ /* 0x000fe80000100a00 */
[----:B------:R-:W-:Y:S04]  /*3ce20*/  STL.64 [R1+0x98], R6 ;  /* 0x0000980601007387 */ /* 0x000fe80000100a00 */
        /* <DEDUP_REMOVED lines=13> */
[----:B------:R-:W2:Y:S01]  /*3cf00*/  LDL.LU R12, [R1+0x16e0] ;  /* 0x0016e000010c7983 */ /* 0x000ea20000300800 */
[----:B------:R-:W-:-:S02]  /*3cf10*/  IADD3 R28, P5, PT, R28, UR11, RZ ;  /* 0x0000000b1c1c7c10 */ /* 0x000fc4000ffbe0ff */
[----:B------:R-:W-:-:S03]  /*3cf20*/  IADD3.X R29, PT, PT, R29, UR74, RZ, P6, !PT ;  /* 0x0000004a1d1d7c10 */ /* 0x000fc6000b7fe4ff */
[----:B------:R-:W-:Y:S04]  /*3cf30*/  STL [R1+0x16cc], R28 ;  /* 0x0016cc1c01007387 */ /* 0x000fe80000100800 */
[----:B--2---:R0:W-:Y:S04]  /*3cf40*/  STL [R1+0x2430], R12 ;  /* 0x0024300c01007387 */ /* 0x0041e80000100800 */
[----:B------:R-:W-:Y:S04]  /*3cf50*/  STL [R1+0x16f0], R29 ;  /* 0x0016f01d01007387 */ /* 0x000fe80000100800 */
[----:B0-----:R-:W2:Y:S01]  /*3cf60*/  LDL.LU R12, [R1+0x16bc] ;  /* 0x0016bc00010c7983 */ /* 0x001ea20000300800 */
[----:B------:R-:W-:-:S05]  /*3cf70*/  IADD3 R0, P6, PT, R0, UR11, RZ ;  /* 0x0000000b00007c10 */ /* 0x000fca000ffde0ff */
[----:B------:R-:W-:Y:S01]  /*3cf80*/  STL [R1+0x16c4], R0 ;  /* 0x0016c40001007387 */ /* 0x000fe20000100800 */
[----:B------:R-:W-:-:S03]  /*3cf90*/  ISETP.NE.U32.AND P0, PT, R10, UR7, PT ;  /* 0x000000070a007c0c */ /* 0x000fc6000bf05070 */
[----:B--2---:R0:W-:Y:S04]  /*3cfa0*/  STL [R1+0x2434], R12 ;  /* 0x0024340c01007387 */ /* 0x0041e80000100800 */
[----:B0-----:R-:W2:Y:S04]  /*3cfb0*/  LDL.LU R12, [R1+0x16e8] ;  /* 0x0016e800010c7983 */ /* 0x001ea80000300800 */
[----:B------:R-:W3:Y:S04]  /*3cfc0*/  LDL.LU R13, [R1+0x16b4] ;  /* 0x0016b400010d7983 */ /* 0x000ee80000300800 */
[----:B------:R-:W4:Y:S04]  /*3cfd0*/  LDL.LU R14, [R1+0x16d8] ;  /* 0x0016d800010e7983 */ /* 0x000f280000300800 */
        /* <DEDUP_REMOVED lines=26> */
[----:B--2---:R-:W-:-:S05]  /*3d180*/  IADD3.X R12, PT, PT, R12, UR74, RZ, P1, !PT ;  /* 0x0000004a0c0c7c10 */ /* 0x004fca0008ffe4ff */
[----:B------:R0:W-:Y:S04]  /*3d190*/  STL [R1+0x16e8], R12 ;  /* 0x0016e80c01007387 */ /* 0x0001e80000100800 */
[----:B0-----:R-:W2:Y:S02]  /*3d1a0*/  LDL.LU R12, [R1+0x2434] ;  /* 0x00243400010c7983 */ /* 0x001ea40000300800 */
[----:B--2---:R-:W-:-:S05]  /*3d1b0*/  IADD3 R12, P1, PT, R12, UR11, RZ ;  /* 0x0000000b0c0c7c10 */ /* 0x004fca000ff3e0ff */
[----:B------:R0:W-:Y:S04]  /*3d1c0*/  STL [R1+0x16bc], R12 ;  /* 0x0016bc0c01007387 */ /* 0x0001e80000100800 */
[----:B0-----:R-:W2:Y:S01]  /*3d1d0*/  LDL.LU R12, [R1+0x2430] ;  /* 0x00243000010c7983 */ /* 0x001ea20000300800 */
[----:B----4-:R-:W-:Y:S02]  /*3d1e0*/  IADD3.X R14, PT, PT, R14, UR74, RZ, P3, !PT ;  /* 0x0000004a0e0e7c10 */ /* 0x010fe40009ffe4ff */
[----:B---3--:R-:W-:Y:S02]  /*3d1f0*/  IADD3 R15, P3, PT, R15, UR11, RZ ;  /* 0x0000000b0f0f7c10 */ /* 0x008fe4000ff7e0ff */
[----:B------:R-:W-:Y:S02]  /*3d200*/  IADD3.X R2, PT, PT, R2, UR74, RZ, P4, !PT ;  /* 0x0000004a02027c10 */ /* 0x000fe4000a7fe4ff */
[----:B------:R-:W-:-:S02]  /*3d210*/  IADD3 R3, P4, PT, R3, UR11, RZ ;  /* 0x0000000b03037c10 */ /* 0x000fc4000ff9e0ff */
[----:B------:R-:W-:Y:S02]  /*3d220*/  IADD3.X R4, PT, PT, R4, UR74, RZ, P5, !PT ;  /* 0x0000004a04047c10 */ /* 0x000fe4000affe4ff */
[----:B------:R-:W-:Y:S02]  /*3d230*/  IADD3 R5, P5, PT, R5, UR11, RZ ;  /* 0x0000000b05057c10 */ /* 0x000fe4000ffbe0ff */
[----:B------:R-:W-:Y:S02]  /*3d240*/  IADD3.X R6, PT, PT, R6, UR74, RZ, P6, !PT ;  /* 0x0000004a06067c10 */ /* 0x000fe4000b7fe4ff */
[----:B------:R-:W-:Y:S02]  /*3d250*/  IADD3 R7, P6, PT, R7, UR11, RZ ;  /* 0x0000000b07077c10 */ /* 0x000fe4000ffde0ff */
        /* <DEDUP_REMOVED lines=12> */
[----:B--2---:R-:W-:Y:S02]  /*3d320*/  IADD3.X R12, PT, PT, R12, UR74, RZ, P2, !PT ;  /* 0x0000004a0c0c7c10 */ /* 0x004fe400097fe4ff */
[----:B------:R-:W-:-:S03]  /*3d330*/  IADD3 R13, P2, PT, R13, UR11, RZ ;  /* 0x0000000b0d0d7c10 */ /* 0x000fc6000ff5e0ff */
[----:B------:R0:W-:Y:S04]  /*3d340*/  STL [R1+0x16e0], R12 ;  /* 0x0016e00c01007387 */ /* 0x0001e80000100800 */
[----:B------:R-:W-:Y:S04]  /*3d350*/  STL [R1+0x16b4], R13 ;  /* 0x0016b40d01007387 */ /* 0x000fe80000100800 */
[----:B------:R-:W-:Y:S04]  /*3d360*/  STL [R1+0x16d8], R14 ;  /* 0x0016d80e01007387 */ /* 0x000fe80000100800 */
[----:B------:R-:W-:Y:S04]  /*3d370*/  STL [R1+0x16ac], R15 ;  /* 0x0016ac0f01007387 */ /* 0x000fe80000100800 */
[----:B------:R-:W-:Y:S04]  /*3d380*/  STL [R1+0x16d0], R2 ;  /* 0x0016d00201007387 */ /* 0x000fe80000100800 */
[----:B------:R-:W-:Y:S04]  /*3d390*/  STL [R1+0x16a4], R3 ;  /* 0x0016a40301007387 */ /* 0x000fe80000100800 */
[----:B------:R-:W-:Y:S04]  /*3d3a0*/  STL [R1+0x16c8], R4 ;  /* 0x0016c80401007387 */ /* 0x000fe80000100800 */
[----:B------:R-:W-:Y:S01]  /*3d3b0*/  STL [R1+0x169c], R5 ;  /* 0x00169c0501007387 */ /* 0x000fe20000100800 */
[----:B------:R-:W-:-:S03]  /*3d3c0*/  IADD3.X R10, PT, PT, R10, UR74, RZ, P2, !PT ;  /* 0x0000004a0a0a7c10 */ /* 0x000fc600097fe4ff */
[----:B------:R-:W-:Y:S01]  /*3d3d0*/  STL [R1+0x16c0], R6 ;  /* 0x0016c00601007387 */ /* 0x000fe20000100800 */
[----:B------:R-:W-:-:S03]  /*3d3e0*/  IADD3 R11, P2, PT, R11, UR11, RZ ;  /* 0x0000000b0b0b7c10 */ /* 0x000fc6000ff5e0ff */
        /* <DEDUP_REMOVED lines=19> */
[----:B0-----:R-:W2:Y:S01]  /*3d520*/  LDL.LU R12, [R1+0x163c] ;  /* 0x00163c00010c7983 */ /* 0x001ea20000300800 */
[----:B------:R-:W-:-:S02]  /*3d530*/  IADD3.X R28, PT, PT, R28, UR74, RZ, P3, !PT ;  /* 0x0000004a1c1c7c10 */ /* 0x000fc40009ffe4ff */
[----:B------:R-:W-:-:S03]  /*3d540*/  IADD3 R29, P3, PT, R29, UR11, RZ ;  /* 0x0000000b1d1d7c10 */ /* 0x000fc6000ff7e0ff */
[----:B------:R-:W-:Y:S04]  /*3d550*/  STL [R1+0x1678], R28 ;  /* 0x0016781c01007387 */ /* 0x000fe80000100800 */
[----:B--2---:R0:W-:Y:S04]  /*3d560*/  STL [R1+0x2428], R12 ;  /* 0x0024280c01007387 */ /* 0x0041e80000100800 */
[----:B------:R-:W-:Y:S04]  /*3d570*/  STL [R1+0x164c], R29 ;  /* 0x00164c1d01007387 */ /* 0x000fe80000100800 */
[----:B0-----:R-:W2:Y:S01]  /*3d580*/  LDL.LU R12, [R1+0x1668] ;  /* 0x00166800010c7983 */ /* 0x001ea20000300800 */
[----:B------:R-:W-:-:S05]  /*3d590*/  IADD3.X R0, PT, PT, R0, UR74, RZ, P4, !PT ;  /* 0x0000004a00007c10 */ /* 0x000fca000a7fe4ff */
[----:B------:R-:W-:Y:S04]  /*3d5a0*/  STL [R1+0x1670], R0 ;  /* 0x0016700001007387 */ /* 0x000fe80000100800 */
        /* <DEDUP_REMOVED lines=30> */
[----:B--2---:R-:W-:-:S05]  /*3d790*/  IADD3 R12, P4, PT, R12, UR11, RZ ;  /* 0x0000000b0c0c7c10 */ /* 0x004fca000ff9e0ff */
[----:B------:R0:W-:Y:S04]  /*3d7a0*/  STL [R1+0x1644], R12 ;  /* 0x0016440c01007387 */ /* 0x0001e80000100800 */
[----:B0-----:R-:W2:Y:S02]  /*3d7b0*/  LDL.LU R12, [R1+0x242c] ;  /* 0x00242c00010c7983 */ /* 0x001ea40000300800 */
[----:B--2---:R-:W-:-:S05]  /*3d7c0*/  IADD3.X R12, PT, PT, R12, UR74, RZ, P5, !PT ;  /* 0x0000004a0c0c7c10 */ /* 0x004fca000affe4ff */
[----:B------:R0:W-:Y:S04]  /*3d7d0*/  STL [R1+0x1668], R12 ;  /* 0x0016680c01007387 */ /* 0x0001e80000100800 */
[----:B0-----:R-:W2:Y:S01]  /*3d7e0*/  LDL.LU R12, [R1+0x2428] ;  /* 0x00242800010c7983 */ /* 0x001ea20000300800 */
[----:B---3--:R-:W-:Y:S02]  /*3d7f0*/  IADD3.X R13, PT, PT, R13, UR74, RZ, P6, !PT ;  /* 0x0000004a0d0d7c10 */ /* 0x008fe4000b7fe4ff */
[----:B----4-:R-:W-:Y:S02]  /*3d800*/  IADD3 R14, P6, PT, R14, UR11, RZ ;  /* 0x0000000b0e0e7c10 */ /* 0x010fe4000ffde0ff */
        /* <DEDUP_REMOVED lines=19> */
[----:B--2---:R-:W-:-:S05]  /*3d940*/  IADD3 R12, P5, PT, R12, UR11, RZ ;  /* 0x0000000b0c0c7c10 */ /* 0x004fca000ffbe0ff */
[----:B------:R0:W-:Y:S04]  /*3d950*/  STL [R1+0x163c], R12 ;  /* 0x00163c0c01007387 */ /* 0x0001e80000100800 */
        /* <DEDUP_REMOVED lines=29> */
[----:B0-----:R-:W2:Y:S01]  /*3db30*/  LDL.LU R12, [R1+0x15e8] ;  /* 0x0015e800010c7983 */ /* 0x001ea20000300800 */
[----:B------:R-:W-:-:S02]  /*3db40*/  IADD3 R28, P6, PT, R28, UR11, RZ ;  /* 0x0000000b1c1c7c10 */ /* 0x000fc4000ffde0ff */
[----:B------:R-:W-:-:S03]  /*3db50*/  IADD3.X R29, PT, PT, R29, UR74, RZ, P1, !PT ;  /* 0x0000004a1d1d7c10 */ /* 0x000fc60008ffe4ff */
[----:B------:R-:W-:Y:S04]  /*3db60*/  STL [R1+0x15d4], R28 ;  /* 0x0015d41c01007387 */ /* 0x000fe80000100800 */
[----:B--2---:R0:W-:Y:S04]  /*3db70*/  STL [R1+0x2420], R12 ;  /* 0x0024200c01007387 */ /* 0x0041e80000100800 */
[----:B------:R-:W-:Y:S04]  /*3db80*/  STL [R1+0x15f8], R29 ;  /* 0x0015f81d01007387 */ /* 0x000fe80000100800 */
[----:B0-----:R-:W2:Y:S01]  /*3db90*/  LDL.LU R12, [R1+0x15c4] ;  /* 0x0015c400010c7983 */ /* 0x001ea20000300800 */
[----:B------:R-:W-:-:S05]  /*3dba0*/  IADD3 R0, P1, PT, R0, UR11, RZ ;  /* 0x0000000b00007c10 */ /* 0x000fca000ff3e0ff */
        /* <DEDUP_REMOVED lines=1222> */
[----:B------:R-:W-:-:S02]  /*42810*/  IADD3.X R28, PT, PT, R28, UR75, RZ, P4, !PT ;  /* 0x0000004b1c1c7c10 */ /* 0x000fc4000a7fe4ff */
[----:B--2---:R-:W-:Y:S02]  /*42820*/  IADD3.X R12, PT, PT, R12, UR75, RZ, P3, !PT ;  /* 0x0000004b0c0c7c10 */ /* 0x004fe40009ffe4ff */
        /* <DEDUP_REMOVED lines=31> */
[----:B------:R0:W-:Y:S04]  /*42a20*/  STL [R1+0x1a38], R0 ;  /* 0x001a380001007387 */ /* 0x0001e80000100800 */
[----:B------:R-:W-:Y:S04]  /*42a30*/  STL [R1+0x1a30], R28 ;  /* 0x001a301c01007387 */ /* 0x000fe80000100800 */
[----:B0-----:R-:W2:Y:S01]  /*42a40*/  LDL.LU R0, [R1+0x1aac] ;  /* 0x001aac0001007983 */ /* 0x001ea20000300800 */
[----:B------:R-:W-:-:S05]  /*42a50*/  IADD3 R29, P4, PT, R29, UR5, RZ ;  /* 0x000000051d1d7c10 */ /* 0x000fca000ff9e0ff */
[----:B------:R-:W-:Y:S04]  /*42a60*/  STL [R1+0x1a9c], R29 ;  /* 0x001a9c1d01007387 */ /* 0x000fe80000100800 */
[----:B--2---:R0:W-:Y:S04]  /*42a70*/  STL [R1+0x23b8], R0 ;  /* 0x0023b80001007387 */ /* 0x0041e80000100800 */
[----:B0-----:R-:W2:Y:S04]  /*42a80*/  LDL.LU R0, [R1+0x1a40] ;  /* 0x001a400001007983 */ /* 0x001ea80000300800 */
        /* <DEDUP_REMOVED lines=58> */
[----:B------:R-:W-:Y:S02]  /*42e30*/  IADD3.X R27, PT, PT, R27, UR75, RZ, P3, !PT ;  /* 0x0000004b1b1b7c10 */ /* 0x000fe40009ffe4ff */
[----:B------:R-:W-:Y:S02]  /*42e40*/  IADD3.X R29, PT, PT, R29, UR75, RZ, P5, !PT ;  /* 0x0000004b1d1d7c10 */ /* 0x000fe4000affe4ff */
[----:B------:R-:W-:Y:S02]  /*42e50*/  IADD3.X R28, PT, PT, R28, UR75, RZ, P4, !PT ;  /* 0x0000004b1c1c7c10 */ /* 0x000fe4000a7fe4ff */
[----:B--2---:R-:W-:-:S05]  /*42e60*/  IADD3 R0, P6, PT, R0, UR5, RZ ;  /* 0x0000000500007c10 */ /* 0x004fca000ffde0ff */
[----:B------:R0:W-:Y:S01]  /*42e70*/  STL [R1+0x1aac], R0 ;  /* 0x001aac0001007387 */ /* 0x0001e20000100800 */
[----:B------:R-:W-:Y:S02]  /*42e80*/  IADD3.X R8, PT, PT, R8, UR75, RZ, P6, !PT ;  /* 0x0000004b08087c10 */ /* 0x000fe4000b7fe4ff */
[----:B------:R-:W-:Y:S01]  /*42e90*/  IADD3 R9, P6, PT, R9, UR5, RZ ;  /* 0x0000000509097c10 */ /* 0x000fe2000ffde0ff */
[----:B0-----:R0:W5:Y:S04]  /*42ea0*/  LDL.LU R0, [R1+0x23b4] ;  /* 0x0023b40001007983 */ /* 0x0011680000300800 */
[----:B------:R0:W-:Y:S04]  /*42eb0*/  STL [R1+0x1a48], R12 ;  /* 0x001a480c01007387 */ /* 0x0001e80000100800 */
        /* <DEDUP_REMOVED lines=16> */
[----:B------:R0:W-:Y:S01]  /*42fc0*/  STL [R1+0x1ae0], R19 ;  /* 0x001ae01301007387 */ /* 0x0001e20000100800 */
[----:B------:R-:W-:-:S03]  /*42fd0*/  IADD3.X R24, PT, PT, R24, UR75, RZ, P6, !PT ;  /* 0x0000004b18187c10 */ /* 0x000fc6000b7fe4ff */
        /* <DEDUP_REMOVED lines=10> */
[----:B------:R-:W-:Y:S05]  /*43080*/  @P0 BRA `(.L_x_1) ;  /* 0xfffffd4000280947 */ /* 0x000fea000383ffff */
.L_x_0:
[----:B0-----:R-:W2:Y:S01]  /*43090*/  LDL.LU R29, [R1+0x184] ;  /* 0x00018400011d7983 */ /* 0x001ea20000300800 */
[----:B------:R-:W0:Y:S01]  /*430a0*/  LDCU.64 UR40, c[0x0][0x398] ;  /* 0x00007300ff2877ac */ /* 0x000e220008000a00 */
[----:B------:R-:W1:Y:S01]  /*430b0*/  LDCU.64 UR38, c[0x0][0x398] ;  /* 0x00007300ff2677ac */ /* 0x000e620008000a00 */
[----:B------:R-:W4:Y:S01]  /*430c0*/  LDCU UR25, c[0x0][0x3b4] ;  /* 0x00007680ff1977ac */ /* 0x000f220008000800 */
[----:B------:R-:W3:Y:S01]  /*430d0*/  LDCU.64 UR42, c[0x0][0x390] ;  /* 0x00007200ff2a77ac */ /* 0x000ee20008000a00 */
[----:B------:R-:W0:Y:S01]  /*430e0*/  LDCU UR77, c[0x0][0x3b8] ;  /* 0x00007700ff4d77ac */ /* 0x000e220008000800 */
[----:B------:R-:W0:Y:S01]  /*430f0*/  LDCU.64 UR36, c[0x0][0x390] ;  /* 0x00007200ff2477ac */ /* 0x000e220008000a00 */
[----:B------:R-:W0:Y:S01]  /*43100*/  LDCU UR52, c[0x0][0x3b8] ;  /* 0x00007700ff3477ac */ /* 0x000e220008000800 */
        /* <DEDUP_REMOVED lines=59> */
[----:B--2---:R2:W-:Y:S04]  /*434c0*/  STL [R1+0x2bc4], R29 ;  /* 0x002bc41d01007387 */ /* 0x0045e80000100800 */
[----:B--2---:R-:W2:Y:S04]  /*434d0*/  LDL.LU R29, [R1+0x160] ;  /* 0x00016000011d7983 */ /* 0x004ea80000300800 */
        /* <DEDUP_REMOVED lines=20> */
[----:B------:R-:W2:Y:S04]  /*43620*/  LDL.LU R28, [R1+0x188] ;  /* 0x00018800011c7983 */ /* 0x000ea80000300800 */
        /* <DEDUP_REMOVED lines=28> */
[----:B---3--:R-:W3:Y:S04]  /*437f0*/  LDL.LU R19, [R1+0x1cc] ;  /* 0x0001cc0001137983 */ /* 0x008ee80000300800 */
        /* <DEDUP_REMOVED lines=14> */
[----:B------:R0:W-:Y:S04]  /*438e0*/  STL [R1+0x243c], R5 ;  /* 0x00243c0501007387 */ /* 0x0001e80000100800 */
[----:B0-----:R-:W3:Y:S04]  /*438f0*/  LDL.LU R5, [R1+0x180] ;  /* 0x0001800001057983 */ /* 0x001ee80000300800 */
[----:B-----5:R0:W-:Y:S04]  /*43900*/  STL [R1+0x2438], R0 ;  /* 0x0024380001007387 */ /* 0x0201e80000100800 */
[----:B0-----:R-:W3:Y:S04]  /*43910*/  LDL.LU R0, [R1+0x16c] ;  /* 0x00016c0001007983 */ /* 0x001ee80000300800 */
[----:B------:R0:W-:Y:S04]  /*43920*/  STL [R1+0x23cc], R2 ;  /* 0x0023cc0201007387 */ /* 0x0001e80000100800 */
[----:B0-----:R-:W3:Y:S04]  /*43930*/  LDL.LU R2, [R1+0x168] ;  /* 0x0001680001027983 */ /* 0x001ee80000300800 */
[----:B------:R0:W-:Y:S04]  /*43940*/  STL [R1+0x23c8], R13 ;  /* 0x0023c80d01007387 */ /* 0x0001e80000100800 */
[----:B0-----:R-:W3:Y:S01]  /*43950*/  LDL.LU R13, [R1+0x164] ;  /* 0x00016400010d7983 */ /* 0x001ee20000300800 */
[----:B--2---:R-:W-:-:S03]  /*43960*/  F2FP.SATFINITE.E4M3.F32.PACK_AB_MERGE_C R29, R29, R28, RZ ;  /* 0x0000001c1d1d723e */ /* 0x004fc600048070ff */
[----:B------:R-:W2:Y:S04]  /*43970*/  LDL.LU R28, [R1+0x2c14] ;  /* 0x002c1400011c7983 */ /* 0x000ea80000300800 */
[----:B------:R0:W-:Y:S04]  /*43980*/  STL [R1+0x1130], R29 ;  /* 0x0011301d01007387 */ /* 0x0001e80000100800 */
[----:B0-----:R-:W2:Y:S02]  /*43990*/  LDL.LU R29, [R1+0x2c10] ;  /* 0x002c1000011d7983 */ /* 0x001ea40000300800 */
[----:B--2---:R-:W-:-:S02]  /*439a0*/  F2FP.SATFINITE.E4M3.F32.PACK_AB_MERGE_C R29, R29, R28, RZ ;  /* 0x0000001c1d1d723e */ /* 0x004fc400048070ff */
        /* <DEDUP_REMOVED lines=34> */
[----:B0-----:R-:W3:Y:S02]  /*43bd0*/  LDL.LU R29, [R1+0x2bc8] ;  /* 0x002bc800011d7983 */ /* 0x001ee40000300800 */
[----:B---3--:R-:W-:-:S02]  /*43be0*/  F2FP.SATFINITE.E4M3.F32.PACK_AB_MERGE_C R13, R13, R29, RZ ;  /* 0x0000001d0d0d723e */ /* 0x008fc400048070ff */
[----:B------:R-:W3:Y:S01]  /*43bf0*/  LDL.LU R29, [R1+0x2bc4] ;  /* 0x002bc400011d7983 */ /* 0x000ee20000300800 */
[----:B------:R-:W-:-:S03]  /*43c00*/  F2FP.SATFINITE.E4M3.F32.PACK_AB_MERGE_C R2, R0, R2, RZ ;  /* 0x000000020002723e */ /* 0x000fc600048070ff */
[----:B------:R-:W-:Y:S04]  /*43c10*/  STL [R1+0x1108], R13 ;  /* 0x0011080d01007387 */ /* 0x000fe80000100800 */
[----:B------:R0:W-:Y:S02]  /*43c20*/  STL [R1+0x1104], R2 ;  /* 0x0011040201007387 */ /* 0x0001e40000100800 */
[----:B0-----:R-:W-:Y:S02]  /*43c30*/  F2FP.SATFINITE.E4M3.F32.PACK_AB_MERGE_C R2, R25, R26, RZ ;  /* 0x0000001a1902723e */ /* 0x001fe400048070ff */
[----:B---3--:R-:W-:Y:S02]  /*43c40*/  F2FP.SATFINITE.E4M3.F32.PACK_AB_MERGE_C R0, R29, R5, RZ ;  /* 0x000000051d00723e */ /* 0x008fe400048070ff */
[----:B--2---:R-:W-:-:S03]  /*43c50*/  F2FP.SATFINITE.E4M3.F32.PACK_AB_MERGE_C R5, R27, R28, RZ ;  /* 0x0000001c1b05723e */ /* 0x004fc600048070ff */
[----:B------:R0:W-:Y:S04]  /*43c60*/  STL [R1+0x10fc], R0 ;  /* 0x0010fc0001007387 */ /* 0x0001e80000100800 */
[----:B------:R2:W-:Y:S04]  /*43c70*/  STL [R1+0x1100], R5 ;  /* 0x0011000501007387 */ /* 0x0005e80000100800 */
[----:B------:R3:W-:Y:S01]  /*43c80*/  STL [R1+0x10f8], R2 ;  /* 0x0010f80201007387 */ /* 0x0007e20000100800 */
[----:B0-----:R-:W-:Y:S02]  /*43c90*/  F2FP.SATFINITE.E4M3.F32.PACK_AB_MERGE_C R0, R23, R24, RZ ;  /* 0x000000181700723e */ /* 0x001fe400048070ff */
[----:B--2---:R-:W-:-:S03]  /*43ca0*/  F2FP.SATFINITE.E4M3.F32.PACK_AB_MERGE_C R5, R21, R22, RZ ;  /* 0x000000161505723e */ /* 0x004fc600048070ff */
[----:B------:R0:W-:Y:S01]  /*43cb0*/  STL [R1+0x10f4], R0 ;  /* 0x0010f40001007387 */ /* 0x0001e20000100800 */
[----:B---3--:R-:W-:-:S03]  /*43cc0*/  F2FP.SATFINITE.E4M3.F32.PACK_AB_MERGE_C R2, R19, R20, RZ ;  /* 0x000000141302723e */ /* 0x008fc600048070ff */
        /* <DEDUP_REMOVED lines=12> */
[----:B------:R-:W-:Y:S04]  /*43d90*/  STL [R1+0x10d4], R5 ;  /* 0x0010d40501007387 */ /* 0x000fe80000100800 */
[----:B------:R-:W2:Y:S01]  /*43da0*/  LDL.LU R13, [R1+0x105c] ;  /* 0x00105c00010d7983 */ /* 0x000ea20000300800 */
[----:B0-----:R-:W-:-:S03]  /*43db0*/  F2FP.SATFINITE.E4M3.F32.PACK_AB_MERGE_C R0, R3, R4, RZ ;  /* 0x000000040300723e */ /* 0x001fc600048070ff */
        /* <DEDUP_REMOVED lines=34> */
[----:B------:R-:W3:Y:S04]  /*43fe0*/  LDL.LU R2, [R1+0x1040] ;  /* 0x0010400001027983 */ /* 0x000ee80000300800 */
[----:B---3--:R0:W-:Y:S04]  /*43ff0*/  STL [R1+0x2b40], R2 ;  /* 0x002b400201007387 */ /* 0x0081e80000100800 */
[----:B0-----:R-:W3:Y:S04]  /*44000*/  LDL.LU R2, [R1+0x1058] ;  /* 0x0010580001027983 */ /* 0x001ee80000300800 */
        /* <DEDUP_REMOVED lines=31> */
[----:B0-----:R-:W2:Y:S04]  /*44200*/  LDL.LU R2, [R1+0x248] ;  /* 0x0002480001027983 */ /* 0x001ea80000300800 */
        /* <DEDUP_REMOVED lines=92> */
[----:B------:R-:W3:Y:S04]  /*447d0*/  LDL.LU R2, [R1+0x2b40] ;  /* 0x002b400001027983 */ /* 0x000ee80000300800 */
[----:B------:R-:W-:Y:S01]  /*447e0*/  STL [R1+0x1050], R13 ;  /* 0x0010500d01007387 */ /* 0x000fe20000100800 */
[----:B---3--:R-:W-:Y:S02]  /*447f0*/  F2FP.SATFINITE.E4M3.F32.PACK_AB_MERGE_C R2, R0, R2, RZ ;  /* 0x000000020002723e */ /* 0x008fe400048070ff */
[----:B------:R-:W-:Y:S02]  /*44800*/  F2FP.SATFINITE.E4M3.F32.PACK_AB_MERGE_C R0, R29, R5, RZ ;  /* 0x000000051d00723e */ /* 0x000fe400048070ff */
[----:B------:R-:W-:Y:S01]  /*44810*/  F2FP.SATFINITE.E4M3.F32.PACK_AB_MERGE_C R5, R27, R28, RZ ;  /* 0x0000001c1b05723e */ /* 0x000fe200048070ff */
[----:B------:R0:W-:Y:S04]  /*44820*/  STL [R1+0x1040], R2 ;  /* 0x0010400201007387 */ /* 0x0001e80000100800 */
[----:B------:R2:W-:Y:S04]  /*44830*/  STL [R1+0x1044], R0 ;  /* 0x0010440001007387 */ /* 0x0005e80000100800 */
[----:B------:R3:W-:Y:S01]  /*44840*/  STL [R1+0x1034], R5 ;  /* 0x0010340501007387 */ /* 0x0007e20000100800 */
[----:B0-----:R-:W-:-:S02]  /*44850*/  F2FP.SATFINITE.E4M3.F32.PACK_AB_MERGE_C R2, R25, R26, RZ ;  /* 0x0000001a1902723e */ /* 0x001fc400048070ff */
        /* <DEDUP_REMOVED lines=16> */
[----:B------:R-:W-:Y:S04]  /*44960*/  STL [R1+0xff4], R5 ;  /* 0x000ff40501007387 */ /* 0x000fe80000100800 */
[----:B------:R-:W3:Y:S01]  /*44970*/  LDL.LU R13, [R1+0xf64] ;  /* 0x000f6400010d7983 */ /* 0x000ee20000300800 */
[----:B0-----:R-:W-:Y:S02]  /*44980*/  F2FP.SATFINITE.E4M3.F32.PACK_AB_MERGE_C R2, R6, R7, RZ ;  /* 0x000000070602723e */ /* 0x001fe400048070ff */
[----:B--2---:R-:W-:-:S03]  /*44990*/  F2FP.SATFINITE.E4M3.F32.PACK_AB_MERGE_C R0, R3, R4, RZ ;  /* 0x000000040300723e */ /* 0x004fc600048070ff */
[----:B------:R-:W-:Y:S04]  /*449a0*/  STL [R1+0xfe0], R2 ;  /* 0x000fe00201007387 */ /* 0x000fe80000100800 */
[----:B---3--:R0:W-:Y:S04]  /*449b0*/  STL [R1+0x2ac0], R13 ;  /* 0x002ac00d01007387 */ /* 0x0081e80000100800 */
        /* <DEDUP_REMOVED lines=184> */
[----:B------:R-:W-:Y:S01]  /*45540*/  STL [R1+0xf04], R5 ;  /* 0x000f040501007387 */ /* 0x000fe20000100800 */
[----:B0-----:R-:W-:-:S03]  /*45550*/  F2FP.SATFINITE.E4M3.F32.PACK_AB_MERGE_C R2, R6, R7, RZ ;  /* 0x000000070602723e */ /* 0x001fc600048070ff */
[----:B------:R-:W3:Y:S01]  /*45560*/  LDL.LU R6, [R1+0x344] ;  /* 0x0003440001067983 */ /* 0x000ee20000300800 */
        /* <DEDUP_REMOVED lines=62> */
[----:B0-----:R-:W3:Y:S01]  /*45950*/  LDL.LU R2, [R1+0xeb0] ;  /* 0x000eb00001027983 */ /* 0x001ee20000300800 */
[----:B--2---:R-:W-:-:S03]  /*45960*/  F2FP.SATFINITE.E4M3.F32.PACK_AB_MERGE_C R6, R6, R13, RZ ;  /* 0x0000000d0606723e */ /* 0x004fc600048070ff */
[----:B---3--:R0:W-:Y:S04]  /*45970*/  STL [R1+0x2a7c], R2 ;  /* 0x002a7c0201007387 */ /* 0x0081e80000100800 */
[----:B0-----:R-:W2:Y:S04]  /*45980*/  LDL.LU R2, [R1+0x348] ;  /* 0x0003480001027983 */ /* 0x001ea80000300800 */
[----:B------:R-:W3:Y:S04]  /*45990*/  LDL.LU R0, [R1+0xe70] ;  /* 0x000e700001007983 */ /* 0x000ee80000300800 */
[----:B------:R-:W3:Y:S04]  /*459a0*/  LDL.LU R5, [R1+0xe74] ;  /* 0x000e740001057983 */ /* 0x000ee80000300800 */
        /* <DEDUP_REMOVED lines=84> */
[----:B------:R-:W2:Y:S01]  /*45ef0*/  LDL.LU R13, [R1+0x2a44] ;  /* 0x002a4400010d7983 */ /* 0x000ea20000300800 */
[----:B------:R-:W-:Y:S02]  /*45f00*/  F2FP.SATFINITE.E4M3.F32.PACK_AB_MERGE_C R0, R5, R0, RZ ;  /* 0x000000000500723e */ /* 0x000fe400048070ff */
[----:B------:R-:W-:Y:S01]  /*45f10*/  F2FP.SATFINITE.E4M3.F32.PACK_AB_MERGE_C R5, R28, R29, RZ ;  /* 0x0000001d1c05723e */ /* 0x000fe200048070ff */
[----:B------:R-:W-:Y:S01]  /*45f20*/  STL [R1+0xe80], R6 ;  /* 0x000e800601007387 */ /* 0x000fe20000100800 */
[----:B--2---:R-:W-:-:S05]  /*45f30*/  F2FP.SATFINITE.E4M3.F32.PACK_AB_MERGE_C R2, R2, R13, RZ ;  /* 0x0000000d0202723e */ /* 0x004fca00048070ff */
        /* <DEDUP_REMOVED lines=185> */
[----:B------:R-:W2:Y:S01]  /*46ad0*/  LDL.LU R13, [R1+0x29c0] ;  /* 0x0029c000010d7983 */ /* 0x000ea20000300800 */
[----:B---3--:R-:W-:Y:S02]  /*46ae0*/  F2FP.SATFINITE.E4M3.F32.PACK_AB_MERGE_C R0, R5, R0, RZ ;  /* 0x000000000500723e */ /* 0x008fe400048070ff */
        /* <DEDUP_REMOVED lines=387> */
[----:B--2---:R-:W-:-:S02]  /*48320*/  F2FP.SATFINITE.E4M3.F32.PACK_AB_MERGE_C R0, R24, R25, RZ ;  /* 0x000000191800723e */ /* 0x004fc400048070ff */
[----:B---3--:R-:W-:Y:S01]  /*48330*/  F2FP.SATFINITE.E4M3.F32.PACK_AB_MERGE_C R5, R22, R23, RZ ;  /* 0x000000171605723e */ /* 0x008fe200048070ff */
[----:B------:R0:W-:Y:S04]  /*48340*/  STL [R1+0xbb0], R2 ;  /* 0x000bb00201007387 */ /* 0x0001e80000100800 */
[----:B------:R2:W-:Y:S04]  /*48350*/  STL [R1+0xba4], R0 ;  /* 0x000ba40001007387 */ /* 0x0005e80000100800 */
[----:B------:R3:W-:Y:S01]  /*48360*/  STL [R1+0xba0], R5 ;  /* 0x000ba00501007387 */ /* 0x0007e20000100800 */
[----:B0-----:R-:W-:-:S02]  /*48370*/  F2FP.SATFINITE.E4M3.F32.PACK_AB_MERGE_C R2, R20, R21, RZ ;  /* 0x000000151402723e */ /* 0x001fc400048070ff */
[----:B--2---:R-:W-:Y:S02]  /*48380*/  F2FP.SATFINITE.E4M3.F32.PACK_AB_MERGE_C R0, R18, R19, RZ ;  /* 0x000000131200723e */ /* 0x004fe400048070ff */
[----:B---3--:R-:W-:Y:S01]  /*48390*/  F2FP.SATFINITE.E4M3.F32.PACK_AB_MERGE_C R5, R16, R17, RZ ;  /* 0x000000111005723e */ /* 0x008fe200048070ff */
[----:B------:R0:W-:Y:S04]  /*483a0*/  STL [R1+0xb94], R2 ;  /* 0x000b940201007387 */ /* 0x0001e80000100800 */
[----:B------:R2:W-:Y:S04]  /*483b0*/  STL [R1+0xb90], R0 ;  /* 0x000b900001007387 */ /* 0x0005e80000100800 */
[----:B------:R3:W-:Y:S01]  /*483c0*/  STL [R1+0xb80], R5 ;  /* 0x000b800501007387 */ /* 0x0007e20000100800 */
[----:B0-----:R-:W-:-:S02]  /*483d0*/  F2FP.SATFINITE.E4M3.F32.PACK_AB_MERGE_C R2, R14, R15, RZ ;  /* 0x0000000f0e02723e */ /* 0x001fc400048070ff */
[----:B--2---:R-:W-:Y:S02]  /*483e0*/  F2FP.SATFINITE.E4M3.F32.PACK_AB_MERGE_C R0, R11, R12, RZ ;  /* 0x0000000c0b00723e */ /* 0x004fe400048070ff */
[----:B---3--:R-:W-:Y:S01]  /*483f0*/  F2FP.SATFINITE.E4M3.F32.PACK_AB_MERGE_C R5, R9, R10, RZ ;  /* 0x0000000a0905723e */ /* 0x008fe200048070ff */
[----:B------:R-:W-:Y:S04]  /*48400*/  STL [R1+0xb84], R2 ;  /* 0x000b840201007387 */ /* 0x000fe80000100800 */
[----:B------:R0:W-:Y:S04]  /*48410*/  STL [R1+0xb70], R0 ;  /* 0x000b700001007387 */ /* 0x0001e80000100800 */
[----:B------:R-:W-:Y:S01]  /*48420*/  STL [R1+0xb74], R5 ;  /* 0x000b740501007387 */ /* 0x000fe20000100800 */
[----:B0-----:R-:W-:-:S03]  /*48430*/  F2FP.SATFINITE.E4M3.F32.PACK_AB_MERGE_C R0, R3, R4, RZ ;  /* 0x000000040300723e */ /* 0x001fc600048070ff */
[----:B------:R-:W2:Y:S01]  /*48440*/  LDL.LU R4, [R1+0x304] ;  /* 0x0003040001047983 */ /* 0x000ea20000300800 */
[----:B------:R-:W-:-:S05]  /*48450*/  F2FP.SATFINITE.E4M3.F32.PACK_AB_MERGE_C R2, R7, R8, RZ ;  /* 0x000000080702723e */ /* 0x000fca00048070ff */
        /* <DEDUP_REMOVED lines=151> */
[----:B------:R-:W2:Y:S04]  /*48dd0*/  LDL.LU R6, [R1+0x2840] ;  /* 0x0028400001067983 */ /* 0x000ea80000300800 */
[----:B------:R2:W-:Y:S01]  /*48de0*/  STL [R1+0xaf4], R4 ;  /* 0x000af40401007387 */ /* 0x0005e20000100800 */
[----:B------:R-:W-:Y:S02]  /*48df0*/  F2FP.SATFINITE.E4M3.F32.PACK_AB_MERGE_C R2, R0, R2, RZ ;  /* 0x000000020002723e */ /* 0x000fe400048070ff */
[----:B------:R-:W-:Y:S02]  /*48e00*/  F2FP.SATFINITE.E4M3.F32.PACK_AB_MERGE_C R0, R29, R5, RZ ;  /* 0x000000051d00723e */ /* 0x000fe400048070ff */
        /* <DEDUP_REMOVED lines=20> */
[----:B------:R-:W-:Y:S04]  /*48f50*/  STL [R1+0xa90], R2 ;  /* 0x000a900201007387 */ /* 0x000fe80000100800 */
[----:B------:R0:W-:Y:S04]  /*48f60*/  STL [R1+0xa94], R0 ;  /* 0x000a940001007387 */ /* 0x0001e80000100800 */
[----:B0-----:R-:W2:Y:S01]  /*48f70*/  LDL.LU R0, [R1+0x2fc] ;  /* 0x0002fc0001007983 */ /* 0x001ea20000300800 */
[----:B------:R-:W-:-:S02]  /*48f80*/  F2FP.SATFINITE.E4M3.F32.PACK_AB_MERGE_C R4, R8, R9, RZ ;  /* 0x000000090804723e */ /* 0x000fc400048070ff */
[----:B------:R-:W-:-:S03]  /*48f90*/  F2FP.SATFINITE.E4M3.F32.PACK_AB_MERGE_C R2, R3, R7, RZ ;  /* 0x000000070302723e */ /* 0x000fc600048070ff */
        /* <DEDUP_REMOVED lines=154> */
[----:B------:R0:W-:Y:S01]  /*49940*/  STL [R1+0x2448], R0 ;  /* 0x0024480001007387 */ /* 0x0001e20000100800 */
[----:B---3--:R-:W-:Y:S02]  /*49950*/  F2FP.SATFINITE.E4M3.F32.PACK_AB_MERGE_C R2, R2, R13, RZ ;  /* 0x0000000d0202723e */ /* 0x008fe400048070ff */
[----:B0-----:R-:W-:Y:S02]  /*49960*/  F2FP.SATFINITE.E4M3.F32.PACK_AB_MERGE_C R0, R29, R5, RZ ;  /* 0x000000051d00723e */ /* 0x001fe400048070ff */
        /* <DEDUP_REMOVED lines=180> */
[----:B--2---:R-:W-:-:S05]  /*4a4b0*/  F2FP.SATFINITE.E4M3.F32.PACK_AB_MERGE_C R10, R10, R4, RZ ;  /* 0x000000040a0a723e */ /* 0x004fca00048070ff */
[----:B------:R-:W-:Y:S04]  /*4a4c0*/  STL [R1+0x244c], R10 ;  /* 0x00244c0a01007387 */ /* 0x000fe80000100800 */
[----:B------:R0:W-:Y:S01]  /*4a4d0*/  STL [R1+0xa8], R0 ;  /* 0x0000a80001007387 */ /* 0x0001e20000100800 */
[----:B------:R-:W-:Y:S02]  /*4a4e0*/  F2FP.SATFINITE.E4M3.F32.PACK_AB_MERGE_C R4, R28, R29, RZ ;  /* 0x0000001d1c04723e */ /* 0x000fe400048070ff */
[----:B0-----:R-:W-:-:S05]  /*4a4f0*/  F2FP.SATFINITE.E4M3.F32.PACK_AB_MERGE_C R0, R13, R6, RZ ;  /* 0x000000060d00723e */ /* 0x001fca00048070ff */
        /* <DEDUP_REMOVED lines=14> */
[----:B------:R-:W-:Y:S01]  /*4a5e0*/  STL [R1+0x268], R4 ;  /* 0x0002680401007387 */ /* 0x000fe20000100800 */
[----:B0-----:R-:W-:-:S02]  /*4a5f0*/  F2FP.SATFINITE.E4M3.F32.PACK_AB_MERGE_C R0, R14, R15, RZ ;  /* 0x0000000f0e00723e */ /* 0x001fc400048070ff */
[----:B--2---:R-:W-:-:S03]  /*4a600*/  F2FP.SATFINITE.E4M3.F32.PACK_AB_MERGE_C R2, R11, R12, RZ ;  /* 0x0000000c0b02723e */ /* 0x004fc600048070ff */
[----:B------:R-:W-:Y:S04]  /*4a610*/  STL [R1+0x354], R0 ;  /* 0x0003540001007387 */ /* 0x000fe80000100800 */
[----:B------:R0:W-:Y:S04]  /*4a620*/  STL [R1+0x340], R2 ;  /* 0x0003400201007387 */ /* 0x0001e80000100800 */
[----:B0-----:R-:W2:Y:S01]  /*4a630*/  LDL.LU R2, [R1+0x874] ;  /* 0x0008740001027983 */ /* 0x001ea20000300800 */
[----:B------:R-:W-:Y:S02]  /*4a640*/  F2FP.SATFINITE.E4M3.F32.PACK_AB_MERGE_C R4, R8, R9, RZ ;  /* 0x000000090804723e */ /* 0x000fe400048070ff */
        /* <DEDUP_REMOVED lines=153> */
[----:B------:R0:W-:Y:S02]  /*4afe0*/  STL [R1+0x36c], R2 ;  /* 0x00036c0201007387 */ /* 0x0001e40000100800 */
[----:B0-----:R-:W-:Y:S02]  /*4aff0*/  F2FP.SATFINITE.E4M3.F32.PACK_AB_MERGE_C R2, R5, R13, RZ ;  /* 0x0000000d0502723e */ /* 0x001fe400048070ff */
[----:B--2---:R-:W-:Y:S02]  /*4b000*/  F2FP.SATFINITE.E4M3.F32.PACK_AB_MERGE_C R10, R0, R10, RZ ;  /* 0x0000000a000a723e */ /* 0x004fe400048070ff */
[----:B------:R-:W-:-:S02]  /*4b010*/  F2FP.SATFINITE.E4M3.F32.PACK_AB_MERGE_C R0, R6, R4, RZ ;  /* 0x000000040600723e */ /* 0x000fc400048070ff */
[----:B------:R-:W-:Y:S01]  /*4b020*/  F2FP.SATFINITE.E4M3.F32.PACK_AB_MERGE_C R4, R28, R29, RZ ;  /* 0x0000001d1c04723e */ /* 0x000fe200048070ff */
[----:B------:R-:W-:Y:S04]  /*4b030*/  STL [R1+0x4c], R10 ;  /* 0x00004c0a01007387 */ /* 0x000fe80000100800 */
        /* <DEDUP_REMOVED lines=122> */
[----:B------:R-:W-:Y:S02]  /*4b7e0*/  F2FP.SATFINITE.E4M3.F32.PACK_AB_MERGE_C R9, R9, R11, RZ ;  /* 0x0000000b0909723e */ /* 0x000fe400048070ff */
[----:B--2---:R-:W-:Y:S02]  /*4b7f0*/  F2FP.SATFINITE.E4M3.F32.PACK_AB_MERGE_C R2, R0, R10, RZ ;  /* 0x0000000a0002723e */ /* 0x004fe400048070ff */
[----:B------:R-:W-:-:S02]  /*4b800*/  F2FP.SATFINITE.E4M3.F32.PACK_AB_MERGE_C R0, R6, R4, RZ ;  /* 0x000000040600723e */ /* 0x000fc400048070ff */
[----:B------:R-:W-:Y:S01]  /*4b810*/  F2FP.SATFINITE.E4M3.F32.PACK_AB_MERGE_C R4, R5, R13, RZ ;  /* 0x0000000d0504723e */ /* 0x000fe200048070ff */
[----:B------:R0:W-:Y:S04]  /*4b820*/  STL [R1+0x54], R2 ;  /* 0x0000540201007387 */ /* 0x0001e80000100800 */
[----:B------:R2:W-:Y:S04]  /*4b830*/  STL [R1+0x48], R0 ;  /* 0x0000480001007387 */ /* 0x0005e80000100800 */
[----:B------:R-:W-:Y:S01]  /*4b840*/  STL [R1+0x44], R4 ;  /* 0x0000440401007387 */ /* 0x000fe20000100800 */
[----:B0-----:R-:W-:-:S02]  /*4b850*/  F2FP.SATFINITE.E4M3.F32.PACK_AB_MERGE_C R2, R28, R29, RZ ;  /* 0x0000001d1c02723e */ /* 0x001fc400048070ff */
[----:B--2---:R-:W-:Y:S02]  /*4b860*/  F2FP.SATFINITE.E4M3.F32.PACK_AB_MERGE_C R0, R26, R27, RZ ;  /* 0x0000001b1a00723e */ /* 0x004fe400048070ff */
[----:B------:R-:W-:Y:S02]  /*4b870*/  F2FP.SATFINITE.E4M3.F32.PACK_AB_MERGE_C R27, R24, R25, RZ ;  /* 0x00000019181b723e */ /* 0x000fe400048070ff */
[----:B------:R-:W-:Y:S02]  /*4b880*/  F2FP.SATFINITE.E4M3.F32.PACK_AB_MERGE_C R26, R22, R23, RZ ;  /* 0x00000017161a723e */ /* 0x000fe400048070ff */
[----:B------:R-:W-:Y:S01]  /*4b890*/  F2FP.SATFINITE.E4M3.F32.PACK_AB_MERGE_C R24, R20, R21, RZ ;  /* 0x000000151418723e */ /* 0x000fe200048070ff */
[----:B------:R-:W-:Y:S01]  /*4b8a0*/  STL [R1+0x2c], R2 ;  /* 0x00002c0201007387 */ /* 0x000fe20000100800 */
[----:B------:R-:W-:-:S03]  /*4b8b0*/  F2FP.SATFINITE.E4M3.F32.PACK_AB_MERGE_C R23, R18, R19, RZ ;  /* 0x000000131217723e */ /* 0x000fc600048070ff */
[----:B------:R-:W-:Y:S01]  /*4b8c0*/  STL [R1+0x240c], R27 ;  /* 0x00240c1b01007387 */ /* 0x000fe20000100800 */
[----:B------:R-:W-:-:S03]  /*4b8d0*/  F2FP.SATFINITE.E4M3.F32.PACK_AB_MERGE_C R19, R16, R17, RZ ;  /* 0x000000111013723e */ /* 0x000fc600048070ff */
[----:B------:R-:W-:Y:S01]  /*4b8e0*/  STL [R1+0x30], R0 ;  /* 0x0000300001007387 */ /* 0x000fe20000100800 */
[----:B------:R-:W-:-:S03]  /*4b8f0*/  F2FP.SATFINITE.E4M3.F32.PACK_AB_MERGE_C R20, R14, R15, RZ ;  /* 0x0000000f0e14723e */ /* 0x000fc600048070ff */
[----:B------:R-:W-:Y:S04]  /*4b900*/  STL [R1+0x2410], R26 ;  /* 0x0024101a01007387 */ /* 0x000fe80000100800 */
[----:B------:R-:W-:Y:S04]  /*4b910*/  STL [R1+0x2420], R24 ;  /* 0x0024201801007387 */ /* 0x000fe80000100800 */
[----:B------:R-:W-:Y:S04]  /*4b920*/  STL [R1+0x2424], R23 ;  /* 0x0024241701007387 */ /* 0x000fe80000100800 */
[----:B------:R-:W-:Y:S04]  /*4b930*/  STL [R1+0x242c], R19 ;  /* 0x00242c1301007387 */ /* 0x000fe80000100800 */
[----:B------:R-:W-:Y:S04]  /*4b940*/  STL [R1+0x2430], R20 ;  /* 0x0024301401007387 */ /* 0x000fe80000100800 */
[----:B------:R-:W-:Y:S04]  /*4b950*/  STL [R1+0x2450], R3 ;  /* 0x0024500301007387 */ /* 0x000fe80000100800 */
[----:B------:R0:W-:Y:S04]  /*4b960*/  STL [R1+0x2454], R9 ;  /* 0x0024540901007387 */ /* 0x0001e80000100800 */
[----:B0-----:R-:W2:Y:S01]  /*4b970*/  LDL.LU R9, [R1+0x6fc] ;  /* 0x0006fc0001097983 */ /* 0x001ea20000300800 */
[----:B------:R-:W-:-:S03]  /*4b980*/  F2FP.SATFINITE.E4M3.F32.PACK_AB_MERGE_C R0, R7, R8, RZ ;  /* 0x000000080700723e */ /* 0x000fc600048070ff */
        /* <DEDUP_REMOVED lines=100> */
[----:B0-----:R-:W-:Y:S02]  /*4bfd0*/  F2FP.SATFINITE.E4M3.F32.PACK_AB_MERGE_C R9, R23, R19, RZ ;  /* 0x000000131709723e */ /* 0x001fe400048070ff */
[----:B------:R-:W-:-:S02]  /*4bfe0*/  F2FP.SATFINITE.E4M3.F32.PACK_AB_MERGE_C R29, R29, R13, RZ ;  /* 0x0000000d1d1d723e */ /* 0x000fc400048070ff */
[----:B------:R-:W-:Y:S02]  /*4bff0*/  F2FP.SATFINITE.E4M3.F32.PACK_AB_MERGE_C R28, R28, R5, RZ ;  /* 0x000000051c1c723e */ /* 0x000fe400048070ff */
[----:B------:R-:W-:Y:S02]  /*4c000*/  F2FP.SATFINITE.E4M3.F32.PACK_AB_MERGE_C R25, R22, R25, RZ ;  /* 0x000000191619723e */ /* 0x000fe400048070ff */
[----:B------:R-:W-:Y:S02]  /*4c010*/  F2FP.SATFINITE.E4M3.F32.PACK_AB_MERGE_C R22, R16, R17, RZ ;  /* 0x000000111016723e */ /* 0x000fe400048070ff */
[----:B--2---:R-:W-:Y:S02]  /*4c020*/  F2FP.SATFINITE.E4M3.F32.PACK_AB_MERGE_C R20, R20, R3, RZ ;  /* 0x000000031414723e */ /* 0x004fe400048070ff */
[----:B------:R-:W-:-:S03]  /*4c030*/  F2FP.SATFINITE.E4M3.F32.PACK_AB_MERGE_C R3, R26, R24, RZ ;  /* 0x000000181a03723e */ /* 0x000fc600048070ff */
[----:B------:R-:W-:Y:S04]  /*4c040*/  STL [R1+0x5c], R20 ;  /* 0x00005c1401007387 */ /* 0x000fe80000100800 */
[----:B------:R-:W-:Y:S04]  /*4c050*/  STL [R1+0x60], R9 ;  /* 0x0000600901007387 */ /* 0x000fe80000100800 */
[----:B------:R0:W-:Y:S04]  /*4c060*/  STL [R1+0x23f8], R2 ;  /* 0x0023f80201007387 */ /* 0x0001e80000100800 */
[----:B------:R-:W-:Y:S01]  /*4c070*/  STL [R1+0x50], R3 ;  /* 0x0000500301007387 */ /* 0x000fe20000100800 */
[----:B0-----:R-:W-:-:S05]  /*4c080*/  F2FP.SATFINITE.E4M3.F32.PACK_AB_MERGE_C R2, R6, R4, RZ ;  /* 0x000000040602723e */ /* 0x001fca00048070ff */
[----:B------:R-:W-:Y:S04]  /*4c090*/  STL [R1+0x23fc], R2 ;  /* 0x0023fc0201007387 */ /* 0x000fe80000100800 */
[----:B------:R0:W-:Y:S04]  /*4c0a0*/  STL [R1+0x40], R0 ;  /* 0x0000400001007387 */ /* 0x0001e80000100800 */
[----:B------:R-:W-:Y:S04]  /*4c0b0*/  STL [R1+0x2400], R29 ;  /* 0x0024001d01007387 */ /* 0x000fe80000100800 */
[----:B------:R-:W-:Y:S04]  /*4c0c0*/  STL [R1+0x2404], R28 ;  /* 0x0024041c01007387 */ /* 0x000fe80000100800 */
[----:B------:R-:W-:Y:S04]  /*4c0d0*/  STL [R1+0x2408], R25 ;  /* 0x0024081901007387 */ /* 0x000fe80000100800 */
[----:B------:R-:W-:Y:S01]  /*4c0e0*/  STL [R1+0x2414], R22 ;  /* 0x0024141601007387 */ /* 0x000fe20000100800 */
[----:B0-----:R-:W-:-:S02]  /*4c0f0*/  F2FP.SATFINITE.E4M3.F32.PACK_AB_MERGE_C R0, R18, R21, RZ ;  /* 0x000000151200723e */ /* 0x001fc400048070ff */
[----:B------:R-:W-:Y:S02]  /*4c100*/  F2FP.SATFINITE.E4M3.F32.PACK_AB_MERGE_C R21, R14, R15, RZ ;  /* 0x0000000f0e15723e */ /* 0x000fe400048070ff */
[----:B------:R-:W-:Y:S01]  /*4c110*/  F2FP.SATFINITE.E4M3.F32.PACK_AB_MERGE_C R18, R11, R12, RZ ;  /* 0x0000000c0b12723e */ /* 0x000fe200048070ff */
[----:B------:R-:W-:Y:S04]  /*4c120*/  STL [R1+0x14c], R0 ;  /* 0x00014c0001007387 */ /* 0x000fe80000100800 */
[----:B------:R-:W-:Y:S04]  /*4c130*/  STL [R1+0x2418], R21 ;  /* 0x0024181501007387 */ /* 0x000fe80000100800 */
[----:B------:R-:W-:Y:S04]  /*4c140*/  STL [R1+0x241c], R18 ;  /* 0x00241c1201007387 */ /* 0x000fe80000100800 */
[----:B------:R-:W2:Y:S04]  /*4c150*/  LDL.LU R16, [R1+0x674] ;  /* 0x0006740001107983 */ /* 0x000ea80000300800 */
[----:B------:R-:W3:Y:S04]  /*4c160*/  LDL.LU R15, [R1+0x664] ;  /* 0x00066400010f7983 */ /* 0x000ee80000300800 */
        /* <DEDUP_REMOVED lines=9> */
[----:B------:R-:W2:Y:S04]  /*4c200*/  LDL.LU R12, [R1+0x654] ;  /* 0x00065400010c7983 */ /* 0x000ea80000300800 */
[----:B--2---:R0:W-:Y:S04]  /*4c210*/  STL [R1+0x2634], R12 ;  /* 0x0026340c01007387 */ /* 0x0041e80000100800 */
[----:B0-----:R-:W2:Y:S04]  /*4c220*/  LDL.LU R12, [R1+0x668] ;  /* 0x00066800010c7983 */ /* 0x001ea80000300800 */
[----:B------:R-:W2:Y:S01]  /*4c230*/  LDL.LU R11, [R1+0x65c] ;  /* 0x00065c00010b7983 */ /* 0x000ea20000300800 */
[----:B------:R-:W-:-:S03]  /*4c240*/  F2FP.SATFINITE.E4M3.F32.PACK_AB_MERGE_C R17, R7, R8, RZ ;  /* 0x000000080711723e */ /* 0x000fc600048070ff */
[----:B--2---:R0:W-:Y:S04]  /*4c250*/  STL [R1+0x2630], R11 ;  /* 0x0026300b01007387 */ /* 0x0041e80000100800 */
[----:B0-----:R-:W2:Y:S04]  /*4c260*/  LDL.LU R11, [R1+0x650] ;  /* 0x00065000010b7983 */ /* 0x001ea80000300800 */
[----:B------:R-:W2:Y:S04]  /*4c270*/  LDL.LU R8, [R1+0x2b4] ;  /* 0x0002b40001087983 */ /* 0x000ea80000300800 */
[----:B--2---:R0:W-:Y:S04]  /*4c280*/  STL [R1+0x262c], R8 ;  /* 0x00262c0801007387 */ /* 0x0041e80000100800 */
[----:B0-----:R-:W2:Y:S04]  /*4c290*/  LDL.LU R8, [R1+0x658] ;  /* 0x0006580001087983 */ /* 0x001ea80000300800 */
[----:B------:R-:W2:Y:S04]  /*4c2a0*/  LDL.LU R7, [R1+0x2bc] ;  /* 0x0002bc0001077983 */ /* 0x000ea80000300800 */
[----:B--2---:R0:W-:Y:S04]  /*4c2b0*/  STL [R1+0x2628], R7 ;  /* 0x0026280701007387 */ /* 0x0041e80000100800 */
[----:B0-----:R-:W2:Y:S04]  /*4c2c0*/  LDL.LU R7, [R1+0x2b0] ;  /* 0x0002b00001077983 */ /* 0x001ea80000300800 */
[----:B------:R-:W2:Y:S04]  /*4c2d0*/  LDL.LU R18, [R1+0x624] ;  /* 0x0006240001127983 */ /* 0x000ea80000300800 */
[----:B--2---:R0:W-:Y:S04]  /*4c2e0*/  STL [R1+0x2620], R18 ;  /* 0x0026201201007387 */ /* 0x0041e80000100800 */
[----:B0-----:R-:W2:Y:S01]  /*4c2f0*/  LDL.LU R18, [R1+0x640] ;  /* 0x0006400001127983 */ /* 0x001ea20000300800 */
[----:B------:R-:W-:-:S03]  /*4c300*/  F2FP.SATFINITE.E4M3.F32.PACK_AB_MERGE_C R16, R16, R15, RZ ;  /* 0x0000000f1010723e */ /* 0x000fc600048070ff */
[----:B--2---:R0:W-:Y:S04]  /*4c310*/  STL [R1+0x2624], R18 ;  /* 0x0026241201007387 */ /* 0x0041e80000100800 */
        /* <DEDUP_REMOVED lines=22> */
[----:B0-----:R-:W2:Y:S04]  /*4c480*/  LDL.LU R17, [R1+0x620] ;  /* 0x0006200001117983 */ /* 0x001ea80000300800 */
[----:B------:R-:W3:Y:S04]  /*4c490*/  LDL.LU R15, [R1+0x2644] ;  /* 0x00264400010f7983 */ /* 0x000ee80000300800 */
[----:B------:R0:W-:Y:S04]  /*4c4a0*/  STL [R1+0x2434], R16 ;  /* 0x0024341001007387 */ /* 0x0001e80000100800 */
[----:B0-----:R-:W2:Y:S01]  /*4c4b0*/  LDL.LU R16, [R1+0x63c] ;  /* 0x00063c0001107983 */ /* 0x001ea20000300800 */
[----:B---3--:R-:W-:-:S03]  /*4c4c0*/  F2FP.SATFINITE.E4M3.F32.PACK_AB_MERGE_C R15, R15, R14, RZ ;  /* 0x0000000e0f0f723e */ /* 0x008fc600048070ff */
[----:B------:R-:W3:Y:S04]  /*4c4d0*/  LDL.LU R14, [R1+0x2640] ;  /* 0x00264000010e7983 */ /* 0x000ee80000300800 */
[----:B------:R0:W-:Y:S04]  /*4c4e0*/  STL [R1+0x148], R15 ;  /* 0x0001480f01007387 */ /* 0x0001e80000100800 */
[----:B0-----:R-:W3:Y:S02]  /*4c4f0*/  LDL.LU R15, [R1+0x263c] ;  /* 0x00263c00010f7983 */ /* 0x001ee40000300800 */
[----:B---3--:R-:W-:-:S02]  /*4c500*/  F2FP.SATFINITE.E4M3.F32.PACK_AB_MERGE_C R15, R15, R14, RZ ;  /* 0x0000000e0f0f723e */ /* 0x008fc400048070ff */
[----:B------:R-:W3:Y:S04]  /*4c510*/  LDL.LU R14, [R1+0x2638] ;  /* 0x00263800010e7983 */ /* 0x000ee80000300800 */
[----:B------:R0:W-:Y:S04]  /*4c520*/  STL [R1+0x2458], R15 ;  /* 0x0024580f01007387 */ /* 0x0001e80000100800 */
[----:B0-----:R-:W2:Y:S01]  /*4c530*/  LDL.LU R15, [R1+0x638] ;  /* 0x00063800010f7983 */ /* 0x001ea20000300800 */
[----:B---3--:R-:W-:-:S03]  /*4c540*/  F2FP.SATFINITE.E4M3.F32.PACK_AB_MERGE_C R14, R14, R12, RZ ;  /* 0x0000000c0e0e723e */ /* 0x008fc600048070ff */
        /* <DEDUP_REMOVED lines=12> */
[----:B------:R-:W2:Y:S04]  /*4c610*/  LDL.LU R7, [R1+0x2628] ;  /* 0x0026280001077983 */ /* 0x000ea80000300800 */
[----:B------:R0:W-:Y:S04]  /*4c620*/  STL [R1+0x2468], R8 ;  /* 0x0024680801007387 */ /* 0x0001e80000100800 */
[----:B0-----:R-:W3:Y:S01]  /*4c630*/  LDL.LU R8, [R1+0x648] ;  /* 0x0006480001087983 */ /* 0x001ee20000300800 */
[----:B--2---:R-:W-:-:S03]  /*4c640*/  F2FP.SATFINITE.E4M3.F32.PACK_AB_MERGE_C R7, R7, R18, RZ ;  /* 0x000000120707723e */ /* 0x004fc600048070ff */
[----:B------:R-:W2:Y:S04]  /*4c650*/  LDL.LU R18, [R1+0x2624] ;  /* 0x0026240001127983 */ /* 0x000ea80000300800 */
[----:B------:R0:W-:Y:S04]  /*4c660*/  STL [R1+0x246c], R7 ;  /* 0x00246c0701007387 */ /* 0x0001e80000100800 */
[----:B0-----:R-:W2:Y:S01]  /*4c670*/  LDL.LU R7, [R1+0x644] ;  /* 0x0006440001077983 */ /* 0x001ea20000300800 */
[----:B---3--:R-:W-:Y:S02]  /*4c680*/  F2FP.SATFINITE.E4M3.F32.PACK_AB_MERGE_C R11, R11, R8, RZ ;  /* 0x000000080b0b723e */ /* 0x008fe400048070ff */
[----:B--2---:R-:W-:-:S02]  /*4c690*/  F2FP.SATFINITE.E4M3.F32.PACK_AB_MERGE_C R7, R7, R18, RZ ;  /* 0x000000120707723e */ /* 0x004fc400048070ff */
[----:B------:R-:W2:Y:S04]  /*4c6a0*/  LDL.LU R18, [R1+0x2620] ;  /* 0x0026200001127983 */ /* 0x000ea80000300800 */
[----:B------:R0:W-:Y:S01]  /*4c6b0*/  STL [R1+0x978], R7 ;  /* 0x0009780701007387 */ /* 0x0001e20000100800 */
[----:B------:R-:W-:-:S03]  /*4c6c0*/  F2FP.SATFINITE.E4M3.F32.PACK_AB_MERGE_C R8, R16, R15, RZ ;  /* 0x0000000f1008723e */ /* 0x000fc600048070ff */
[----:B------:R-:W-:Y:S01]  /*4c6d0*/  STL [R1+0x974], R11 ;  /* 0x0009740b01007387 */ /* 0x000fe20000100800 */
[----:B0-----:R-:W-:-:S05]  /*4c6e0*/  F2FP.SATFINITE.E4M3.F32.PACK_AB_MERGE_C R7, R14, R12, RZ ;  /* 0x0000000c0e07723e */ /* 0x001fca00048070ff */
[----:B------:R0:W-:Y:S04]  /*4c6f0*/  STL [R1+0x9b8], R7 ;  /* 0x0009b80701007387 */ /* 0x0001e80000100800 */
[----:B------:R3:W-:Y:S01]  /*4c700*/  STL [R1+0x9b4], R8 ;  /* 0x0009b40801007387 */ /* 0x0007e20000100800 */
[----:B------:R-:W-:Y:S02]  /*4c710*/  F2FP.SATFINITE.E4M3.F32.PACK_AB_MERGE_C R2, R2, R29, RZ ;  /* 0x0000001d0202723e */ /* 0x000fe400048070ff */
[----:B0-----:R-:W-:Y:S02]  /*4c720*/  F2FP.SATFINITE.E4M3.F32.PACK_AB_MERGE_C R7, R22, R21, RZ ;  /* 0x000000151607723e */ /* 0x001fe400048070ff */
[----:B---3--:R-:W-:Y:S02]  /*4c730*/  F2FP.SATFINITE.E4M3.F32.PACK_AB_MERGE_C R8, R28, R25, RZ ;  /* 0x000000191c08723e */ /* 0x008fe400048070ff */
[----:B--2---:R-:W-:-:S05]  /*4c740*/  F2FP.SATFINITE.E4M3.F32.PACK_AB_MERGE_C R11, R18, R17, RZ ;  /* 0x00000011120b723e */ /* 0x004fca00048070ff */
[----:B------:R-:W-:Y:S04]  /*4c750*/  STL [R1+0x9fc], R11 ;  /* 0x0009fc0b01007387 */ /* 0x000fe80000100800 */
[----:B------:R0:W-:Y:S04]  /*4c760*/  STL [R1+0x9f8], R7 ;  /* 0x0009f80701007387 */ /* 0x0001e80000100800 */
[----:B------:R-:W-:Y:S04]  /*4c770*/  STL [R1+0xa38], R8 ;  /* 0x000a380801007387 */ /* 0x000fe80000100800 */
[----:B------:R2:W-:Y:S01]  /*4c780*/  STL [R1+0xa34], R2 ;  /* 0x000a340201007387 */ /* 0x0005e20000100800 */
[----:B0-----:R-:W-:-:S02]  /*4c790*/  F2FP.SATFINITE.E4M3.F32.PACK_AB_MERGE_C R7, R3, R9, RZ ;  /* 0x000000090307723e */ /* 0x001fc400048070ff */
[----:B------:R-:W-:Y:S02]  /*4c7a0*/  F2FP.SATFINITE.E4M3.F32.PACK_AB_MERGE_C R3, R19, R20, RZ ;  /* 0x000000141303723e */ /* 0x000fe400048070ff */
[----:B--2---:R-:W-:Y:S01]  /*4c7b0*/  F2FP.SATFINITE.E4M3.F32.PACK_AB_MERGE_C R2, R24, R23, RZ ;  /* 0x000000171802723e */ /* 0x004fe200048070ff */
[----:B------:R0:W-:Y:S04]  /*4c7c0*/  STL [R1+0xa64], R7 ;  /* 0x000a640701007387 */ /* 0x0001e80000100800 */
[----:B------:R2:W-:Y:S04]  /*4c7d0*/  STL [R1+0xa5c], R3 ;  /* 0x000a5c0301007387 */ /* 0x0005e80000100800 */
[----:B------:R-:W-:Y:S01]  /*4c7e0*/  STL [R1+0xa8c], R2 ;  /* 0x000a8c0201007387 */ /* 0x000fe20000100800 */
[----:B0-----:R-:W-:-:S02]  /*4c7f0*/  F2FP.SATFINITE.E4M3.F32.PACK_AB_MERGE_C R7, R27, R26, RZ ;  /* 0x0000001a1b07723e */ /* 0x001fc400048070ff */
[----:B--2---:R-:W-:-:S03]  /*4c800*/  F2FP.SATFINITE.E4M3.F32.PACK_AB_MERGE_C R3, R0, R10, RZ ;  /* 0x0000000a0003723e */ /* 0x004fc600048070ff */
[----:B------:R0:W-:Y:S04]  /*4c810*/  STL [R1+0xa88], R7 ;  /* 0x000a880701007387 */ /* 0x0001e80000100800 */
[----:B------:R-:W-:Y:S04]  /*4c820*/  STL [R1+0xafc], R3 ;  /* 0x000afc0301007387 */ /* 0x000fe80000100800 */
        /* <DEDUP_REMOVED lines=165> */
[----:B------:R3:W-:Y:S02]  /*4d280*/  STL [R1+0xcfc], R7 ;  /* 0x000cfc0701007387 */ /* 0x0007e40000100800 */
[----:B---3--:R-:W-:Y:S02]  /*4d290*/  F2FP.SATFINITE.E4M3.F32.PACK_AB_MERGE_C R7, R14, R12, RZ ;  /* 0x0000000c0e07723e */ /* 0x008fe400048070ff */
[----:B------:R-:W-:Y:S02]  /*4d2a0*/  F2FP.SATFINITE.E4M3.F32.PACK_AB_MERGE_C R2, R2, R29, RZ ;  /* 0x0000001d0202723e */ /* 0x000fe400048070ff */
[----:B--2---:R-:W-:-:S02]  /*4d2b0*/  F2FP.SATFINITE.E4M3.F32.PACK_AB_MERGE_C R11, R11, R8, RZ ;  /* 0x000000080b0b723e */ /* 0x004fc400048070ff */
[----:B------:R-:W-:-:S03]  /*4d2c0*/  F2FP.SATFINITE.E4M3.F32.PACK_AB_MERGE_C R8, R16, R15, RZ ;  /* 0x0000000f1008723e */ /* 0x000fc600048070ff */
[----:B------:R0:W-:Y:S04]  /*4d2d0*/  STL [R1+0x944], R11 ;  /* 0x0009440b01007387 */ /* 0x0001e80000100800 */
[----:B------:R2:W-:Y:S04]  /*4d2e0*/  STL [R1+0x940], R7 ;  /* 0x0009400701007387 */ /* 0x0005e80000100800 */
[----:B------:R3:W-:Y:S01]  /*4d2f0*/  STL [R1+0x960], R8 ;  /* 0x0009600801007387 */ /* 0x0007e20000100800 */
[----:B0-----:R-:W-:Y:S02]  /*4d300*/  F2FP.SATFINITE.E4M3.F32.PACK_AB_MERGE_C R11, R18, R17, RZ ;  /* 0x00000011120b723e */ /* 0x001fe400048070ff */
[----:B--2---:R-:W-:-:S02]  /*4d310*/  F2FP.SATFINITE.E4M3.F32.PACK_AB_MERGE_C R7, R22, R21, RZ ;  /* 0x000000151607723e */ /* 0x004fc400048070ff */
[----:B---3--:R-:W-:Y:S01]  /*4d320*/  F2FP.SATFINITE.E4M3.F32.PACK_AB_MERGE_C R8, R28, R25, RZ ;  /* 0x000000191c08723e */ /* 0x008fe200048070ff */
        /* <DEDUP_REMOVED lines=389> */
[----:B------:R3:W-:Y:S01]  /*4eb80*/  STL [R1+0x948], R2 ;  /* 0x0009480201007387 */ /* 0x0007e20000100800 */
[----:B0-----:R-:W-:-:S02]  /*4eb90*/  F2FP.SATFINITE.E4M3.F32.PACK_AB_MERGE_C R7, R27, R26, RZ ;  /* 0x0000001a1b07723e */ /* 0x001fc400048070ff */
[----:B--2---:R-:W-:-:S03]  /*4eba0*/  F2FP.SATFINITE.E4M3.F32.PACK_AB_MERGE_C R3, R0, R10, RZ ;  /* 0x0000000a0003723e */ /* 0x004fc600048070ff */
[----:B------:R-:W-:Y:S04]  /*4ebb0*/  STL [R1+0x98c], R7 ;  /* 0x00098c0701007387 */ /* 0x000fe80000100800 */
[----:B------:R-:W-:Y:S04]  /*4ebc0*/  STL [R1+0x984], R3 ;  /* 0x0009840301007387 */ /* 0x000fe80000100800 */
[----:B------:R-:W2:Y:S01]  /*4ebd0*/  LDL.LU R28, [R1+0x174] ;  /* 0x00017400011c7983 */ /* 0x000ea20000300800 */
[----:B---3--:R-:W-:Y:S02]  /*4ebe0*/  F2FP.SATFINITE.E4M3.F32.PACK_AB_MERGE_C R2, R6, R4, RZ ;  /* 0x000000040602723e */ /* 0x008fe400048070ff */
        /* <DEDUP_REMOVED lines=69> */
[----:B------:R-:W-:Y:S01]  /*4f040*/  F2FP.SATFINITE.E4M3.F32.PACK_AB_MERGE_C R8, R8, R7, RZ ;  /* 0x000000070808723e */ /* 0x000fe200048070ff */
[----:B0-----:R-:W3:Y:S01]  /*4f050*/  LDL.LU R28, [R1+0x98] ;  /* 0x00009800011c7983 */ /* 0x001ee20000300800 */
[----:B------:R-:W-:Y:S02]  /*4f060*/  F2FP.SATFINITE.E4M3.F32.PACK_AB_MERGE_C R12, R12, R11, RZ ;  /* 0x0000000b0c0c723e */ /* 0x000fe400048070ff */
[----:B------:R-:W-:-:S02]  /*4f070*/  F2FP.SATFINITE.E4M3.F32.PACK_AB_MERGE_C R15, R15, R14, RZ ;  /* 0x0000000e0f0f723e */ /* 0x000fc400048070ff */
[----:B------:R-:W-:Y:S02]  /*4f080*/  F2FP.SATFINITE.E4M3.F32.PACK_AB_MERGE_C R24, R24, R9, RZ ;  /* 0x000000091818723e */ /* 0x000fe400048070ff */
[----:B------:R-:W-:Y:S02]  /*4f090*/  F2FP.SATFINITE.E4M3.F32.PACK_AB_MERGE_C R27, R27, R26, RZ ;  /* 0x0000001a1b1b723e */ /* 0x000fe400048070ff */
[----:B------:R-:W-:Y:S02]  /*4f0a0*/  F2FP.SATFINITE.E4M3.F32.PACK_AB_MERGE_C R10, R10, R3, RZ ;  /* 0x000000030a0a723e */ /* 0x000fe400048070ff */
[----:B------:R-:W-:Y:S02]  /*4f0b0*/  F2FP.SATFINITE.E4M3.F32.PACK_AB_MERGE_C R4, R4, R0, RZ ;  /* 0x000000000404723e */ /* 0x000fe400048070ff */
[----:B------:R-:W-:Y:S02]  /*4f0c0*/  F2FP.SATFINITE.E4M3.F32.PACK_AB_MERGE_C R5, R5, R6, RZ ;  /* 0x000000060505723e */ /* 0x000fe400048070ff */
[----:B--2---:R-:W-:-:S02]  /*4f0d0*/  F2FP.SATFINITE.E4M3.F32.PACK_AB_MERGE_C R29, R2, R29, RZ ;  /* 0x0000001d021d723e */ /* 0x004fc400048070ff */
[----:B------:R-:W-:-:S03]  /*4f0e0*/  F2FP.SATFINITE.E4M3.F32.PACK_AB_MERGE_C R2, R19, R20, RZ ;  /* 0x000000141302723e */ /* 0x000fc600048070ff */
[----:B------:R0:W-:Y:S04]  /*4f0f0*/  STL [R1+0xa80], R29 ;  /* 0x000a801d01007387 */ /* 0x0001e80000100800 */
[----:B0-----:R-:W3:Y:S04]  /*4f100*/  LDL.LU R29, [R1+0x9c] ;  /* 0x00009c00011d7983 */ /* 0x001ee80000300800 */
[----:B------:R0:W-:Y:S04]  /*4f110*/  STL [R1+0xacc], R2 ;  /* 0x000acc0201007387 */ /* 0x0001e80000100800 */
[----:B0-----:R-:W2:Y:S04]  /*4f120*/  LDL.LU R2, [R1+0x10b4] ;  /* 0x0010b40001027983 */ /* 0x001ea80000300800 */
[----:B------:R-:W3:Y:S04]  /*4f130*/  LDL.LU R20, [R1+0xec0] ;  /* 0x000ec00001147983 */ /* 0x000ee80000300800 */
[----:B------:R0:W-:Y:S04]  /*4f140*/  STL [R1+0xabc], R13 ;  /* 0x000abc0d01007387 */ /* 0x0001e80000100800 */
[----:B------:R-:W4:Y:S04]  /*4f150*/  LDL.LU R19, [R1+0xdd4] ;  /* 0x000dd40001137983 */ /* 0x000f280000300800 */
[----:B------:R-:W4:Y:S04]  /*4f160*/  LDL.LU R23, [R1+0xdd0] ;  /* 0x000dd00001177983 */ /* 0x000f280000300800 */
[----:B0-----:R-:W4:Y:S04]  /*4f170*/  LDL R13, [R1+0x10a0] ;  /* 0x0010a000010d7983 */ /* 0x001f280000100800 */
[----:B------:R-:W4:Y:S04]  /*4f180*/  LDL.LU R7, [R1+0x246c] ;  /* 0x00246c0001077983 */ /* 0x000f280000300800 */
[----:B------:R0:W-:Y:S04]  /*4f190*/  STL [R1+0xb0c], R8 ;  /* 0x000b0c0801007387 */ /* 0x0001e80000100800 */
[----:B0-----:R-:W4:Y:S04]  /*4f1a0*/  LDL.LU R8, [R1+0x2468] ;  /* 0x0024680001087983 */ /* 0x001f280000300800 */
        /* <DEDUP_REMOVED lines=20> */
[----:B0-----:R-:W4:Y:S01]  /*4f2f0*/  LDL.LU R5, [R1+0x243c] ;  /* 0x00243c0001057983 */ /* 0x001f220000300800 */
[----:B------:R-:W-:-:S02]  /*4f300*/  F2FP.SATFINITE.E4M3.F32.PACK_AB_MERGE_C R16, R17, R16, RZ ;  /* 0x000000101110723e */ /* 0x000fc400048070ff */
[----:B------:R-:W-:-:S03]  /*4f310*/  F2FP.SATFINITE.E4M3.F32.PACK_AB_MERGE_C R17, R21, R18, RZ ;  /* 0x000000121511723e */ /* 0x000fc600048070ff */
[----:B------:R0:W-:Y:S04]  /*4f320*/  STL [R1+0xbcc], R16 ;  /* 0x000bcc1001007387 */ /* 0x0001e80000100800 */
[----:B------:R1:W-:Y:S01]  /*4f330*/  STL [R1+0xbbc], R17 ;  /* 0x000bbc1101007387 */ /* 0x0003e20000100800 */
[----:B0-----:R-:W-:-:S05]  /*4f340*/  F2FP.SATFINITE.E4M3.F32.PACK_AB_MERGE_C R16, R25, R22, RZ ;  /* 0x000000161910723e */ /* 0x001fca00048070ff */
[----:B------:R0:W-:Y:S01]  /*4f350*/  STL [R1+0xc1c], R16 ;  /* 0x000c1c1001007387 */ /* 0x0001e20000100800 */
[----:B--2---:R-:W-:Y:S02]  /*4f360*/  LOP3.LUT R18, R2, 0xffff, RZ, 0xc0, !PT ;  /* 0x0000ffff02127812 */ /* 0x004fe400078ec0ff */
[----:B---3--:R-:W-:Y:S02]  /*4f370*/  LOP3.LUT R20, R20, 0xffff, RZ, 0xc0, !PT ;  /* 0x0000ffff14147812 */ /* 0x008fe400078ec0ff */
[----:B----4-:R-:W-:Y:S02]  /*4f380*/  LOP3.LUT R25, R23, 0xffff, RZ, 0xc0, !PT ;  /* 0x0000ffff17197812 */ /* 0x010fe400078ec0ff */
[----:B-1----:R-:W-:Y:S01]  /*4f390*/  LOP3.LUT R17, R3, 0xffff, RZ, 0xc0, !PT ;  /* 0x0000ffff03117812 */ /* 0x002fe200078ec0ff */
[----:B------:R-:W-:-:S05]  /*4f3a0*/  VIADD R3, R13, 0xab ;  /* 0x000000ab0d037836 */ /* 0x000fca0000000000 */
[----:B------:R-:W-:Y:S02]  /*4f3b0*/  ISETP.GE.AND P3, PT, R3, UR41, PT ;  /* 0x0000002903007c0c */ /* 0x000fe4000bf66270 */
[----:B------:R-:W-:Y:S02]  /*4f3c0*/  LOP3.LUT R6, R6, 0xffff, RZ, 0xc0, !PT ;  /* 0x0000ffff06067812 */ /* 0x000fe400078ec0ff */
[----:B0-----:R-:W-:Y:S01]  /*4f3d0*/  LOP3.LUT R16, R4, 0xffff, RZ, 0xc0, !PT ;  /* 0x0000ffff04107812 */ /* 0x001fe200078ec0ff */
[----:B------:R-:W-:Y:S01]  /*4f3e0*/  VIADD R4, R13, 0xaa ;  /* 0x000000aa0d047836 */ /* 0x000fe20000000000 */
[----:B------:R-:W-:Y:S02]  /*4f3f0*/  LOP3.LUT R21, R24, 0xffff, RZ, 0xc0, !PT ;  /* 0x0000ffff18157812 */ /* 0x000fe400078ec0ff */
[----:B------:R-:W-:Y:S01]  /*4f400*/  LOP3.LUT R27, R27, 0xffff, RZ, 0xc0, !PT ;  /* 0x0000ffff1b1b7812 */ /* 0x000fe200078ec0ff */
[----:B------:R0:W-:Y:S04]  /*4f410*/  STL [R1+0xb4], R6 ;  /* 0x0000b40601007387 */ /* 0x0001e80000100800 */
[----:B------:R-:W-:Y:S04]  /*4f420*/  STL [R1+0x114], R17 ;  /* 0x0001141101007387 */ /* 0x000fe80000100800 */
[----:B------:R-:W-:Y:S04]  /*4f430*/  STL [R1+0xb0], R16 ;  /* 0x0000b01001007387 */ /* 0x000fe80000100800 */
[----:B------:R1:W-:Y:S01]  /*4f440*/  STL [R1+0x23f0], R13 ;  /* 0x0023f00d01007387 */ /* 0x0003e20000100800 */
[----:B------:R-:W2:Y:S01]  /*4f450*/  LDCU UR41, c[0x0][0x3b8] ;  /* 0x00007700ff2977ac */ /* 0x000ea20008000800 */
[----:B------:R-:W-:-:S02]  /*4f460*/  PRMT R5, R17, 0x3340, R5 ;  /* 0x0000334011057816 */ /* 0x000fc40000000005 */
[----:B0-----:R-:W-:Y:S02]  /*4f470*/  PRMT R6, R6, 0x3340, R16 ;  /* 0x0000334006067816 */ /* 0x001fe40000000010 */
[----:B-1----:R-:W-:Y:S02]  /*4f480*/  F2FP.SATFINITE.E4M3.F32.PACK_AB_MERGE_C R13, R29, R28, RZ ;  /* 0x0000001c1d0d723e */ /* 0x002fe400048070ff */
[----:B------:R-:W-:Y:S02]  /*4f490*/  PRMT R3, R6, 0x5410, R5 ;  /* 0x0000541006037816 */ /* 0x000fe40000000005 */
[----:B------:R-:W-:Y:S01]  /*4f4a0*/  LOP3.LUT R17, R19, 0xffff, RZ, 0xc0, !PT ;  /* 0x0000ffff13117812 */ /* 0x000fe200078ec0ff */
[----:B------:R-:W-:Y:S04]  /*4f4b0*/  STL [R1+0xc18], R13 ;  /* 0x000c180d01007387 */ /* 0x000fe80000100800 */
[----:B------:R0:W-:Y:S04]  /*4f4c0*/  STL [R1+0xedc], R3 ;  /* 0x000edc0301007387 */ /* 0x0001e80000100800 */
[----:B------:R-:W-:Y:S04]  /*4f4d0*/  STL [R1+0x138], R18 ;  /* 0x0001381201007387 */ /* 0x000fe80000100800 */
[----:B------:R-:W-:Y:S04]  /*4f4e0*/  STL [R1+0x94], R20 ;  /* 0x0000941401007387 */ /* 0x000fe80000100800 */
[----:B------:R-:W3:Y:S04]  /*4f4f0*/  LDL.LU R28, [R1+0x10b8] ;  /* 0x0010b800011c7983 */ /* 0x000ee80000300800 */
[----:B------:R-:W-:Y:S04]  /*4f500*/  STL [R1+0xbc], R17 ;  /* 0x0000bc1101007387 */ /* 0x000fe80000100800 */
[----:B------:R-:W4:Y:S04]  /*4f510*/  LDL.LU R2, [R1+0xfb4] ;  /* 0x000fb40001027983 */ /* 0x000f280000300800 */
[----:B------:R-:W-:Y:S01]  /*4f520*/  STL [R1+0xcc], R25 ;  /* 0x0000cc1901007387 */ /* 0x000fe20000100800 */
[----:B------:R-:W-:-:S03]  /*4f530*/  LOP3.LUT R19, R0, 0xffff, RZ, 0xc0, !PT ;  /* 0x0000ffff00137812 */ /* 0x000fc600078ec0ff */
[----:B------:R-:W2:Y:S01]  /*4f540*/  LDL.LU R0, [R1+0x2438] ;  /* 0x0024380001007983 */ /* 0x000ea20000300800 */
[----:B------:R-:W-:-:S03]  /*4f550*/  LOP3.LUT R16, R26, 0xffff, RZ, 0xc0, !PT ;  /* 0x0000ffff1a107812 */ /* 0x000fc600078ec0ff */
[----:B------:R-:W-:Y:S01]  /*4f560*/  STL [R1+0x13c], R21 ;  /* 0x00013c1501007387 */ /* 0x000fe20000100800 */
[----:B------:R-:W-:-:S03]  /*4f570*/  ISETP.GE.AND P0, PT, R4, UR39, PT ;  /* 0x0000002704007c0c */ /* 0x000fc6000bf06270 */
[----:B------:R1:W-:Y:S04]  /*4f580*/  STL [R1+0x98], R16 ;  /* 0x0000981001007387 */ /* 0x0003e80000100800 */
[----:B------:R-:W3:Y:S04]  /*4f590*/  LDL.LU R22, [R1+0xfb0] ;  /* 0x000fb00001167983 */ /* 0x000ee80000300800 */
[----:B------:R1:W-:Y:S04]  /*4f5a0*/  STL [R1+0xc8], R27 ;  /* 0x0000c81b01007387 */ /* 0x0003e80000100800 */
[----:B------:R-:W3:Y:S01]  /*4f5b0*/  LDL.LU R29, [R1+0xec4] ;  /* 0x000ec400011d7983 */ /* 0x000ee20000300800 */
[----:B0-----:R-:W-:-:S03]  /*4f5c0*/  LOP3.LUT R3, R9, 0xffff, RZ, 0xc0, !PT ;  /* 0x0000ffff09037812 */ /* 0x001fc600078ec0ff */
[----:B------:R0:W-:Y:S01]  /*4f5d0*/  STL [R1+0xc4], R19 ;  /* 0x0000c41301007387 */ /* 0x0001e20000100800 */
[----:B------:R-:W-:-:S03]  /*4f5e0*/  LOP3.LUT R4, R8, 0xffff, RZ, 0xc0, !PT ;  /* 0x0000ffff08047812 */ /* 0x000fc600078ec0ff */
[----:B------:R-:W4:Y:S01]  /*4f5f0*/  LDL.LU R23, [R1+0xce4] ;  /* 0x000ce40001177983 */ /* 0x000f220000300800 */
[----:B------:R-:W-:-:S03]  /*4f600*/  LOP3.LUT R5, R7, 0xffff, RZ, 0xc0, !PT ;  /* 0x0000ffff07057812 */ /* 0x000fc600078ec0ff */
[----:B------:R-:W4:Y:S04]  /*4f610*/  LDL.LU R24, [R1+0x324] ;  /* 0x0003240001187983 */ /* 0x000f280000300800 */
[----:B------:R-:W4:Y:S04]  /*4f620*/  LDL.LU R26, [R1+0x320] ;  /* 0x00032000011a7983 */ /* 0x000f280000300800 */
[----:B------:R2:W-:Y:S04]  /*4f630*/  STL [R1+0x90], R3 ;  /* 0x0000900301007387 */ /* 0x0005e80000100800 */
[----:B------:R0:W-:Y:S04]  /*4f640*/  STL [R1+0xec], R4 ;  /* 0x0000ec0401007387 */ /* 0x0001e80000100800 */
[----:B------:R0:W-:Y:S01]  /*4f650*/  STL [R1+0xe8], R5 ;  /* 0x0000e80501007387 */ /* 0x0001e20000100800 */
[----:B------:R-:W-:-:S03]  /*4f660*/  PRMT R7, R20, 0x3340, R16 ;  /* 0x0000334014077816 */ /* 0x000fc60000000010 */
[----:B-1----:R-:W4:Y:S04]  /*4f670*/  LDL.LU R16, [R1+0x2434] ;  /* 0x0024340001107983 */ /* 0x002f280000300800 */
[----:B------:R-:W4:Y:S01]  /*4f680*/  LDL.LU R20, [R1+0x2430] ;  /* 0x0024300001147983 */ /* 0x000f220000300800 */
[----:B------:R-:W-:Y:S02]  /*4f690*/  PRMT R8, R17, 0x3340, R27 ;  /* 0x0000334011087816 */ /* 0x000fe4000000001b */
[----:B------:R-:W-:Y:S01]  /*4f6a0*/  LOP3.LUT R13, R10, 0xffff, RZ, 0xc0, !PT ;  /* 0x0000ffff0a0d7812 */ /* 0x000fe200078ec0ff */
[----:B------:R-:W4:Y:S04]  /*4f6b0*/  LDL.LU R17, [R1+0x248] ;  /* 0x0002480001117983 */ /* 0x000f280000300800 */
[----:B------:R-:W4:Y:S01]  /*4f6c0*/  LDL.LU R27, [R1+0x34] ;  /* 0x00003400011b7983 */ /* 0x000f220000300800 */
[----:B------:R-:W-:-:S02]  /*4f6d0*/  PRMT R9, R25, 0x3340, R19 ;  /* 0x0000334019097816 */ /* 0x000fc40000000013 */
[----:B------:R-:W-:Y:S01]  /*4f6e0*/  PRMT R10, R18, 0x3340, R21 ;  /* 0x00003340120a7816 */ /* 0x000fe20000000015 */
[----:B0-----:R-:W4:Y:S01]  /*4f6f0*/  LDL.LU R19, [R1+0x242c] ;  /* 0x00242c0001137983 */ /* 0x001f220000300800 */
[----:B------:R-:W0:Y:S01]  /*4f700*/  LDCU UR39, c[0x0][0x3b8] ;  /* 0x00007700ff2777ac */ /* 0x000e220008000800 */
[--C-:B--2---:R-:W-:Y:S02]  /*4f710*/  PRMT R3, R3, 0x3340, R0.reuse ;  /* 0x0000334003037816 */ /* 0x104fe40000000000 */
[----:B------:R-:W-:Y:S02]  /*4f720*/  PRMT R4, R4, 0x3340, R0 ;  /* 0x0000334004047816 */ /* 0x000fe40000000000 */
[----:B------:R-:W-:Y:S02]  /*4f730*/  PRMT R18, R7, 0x5410, R3 ;  /* 0x0000541007127816 */ /* 0x000fe40000000003 */
[----:B------:R-:W2:Y:S01]  /*4f740*/  LDL.LU R3, [R1+0x7c] ;  /* 0x00007c0001037983 */ /* 0x000ea20000300800 */
[----:B------:R-:W-:-:S03]  /*4f750*/  PRMT R7, R8, 0x5410, R4 ;  /* 0x0000541008077816 */ /* 0x000fc60000000004 */
[----:B------:R-:W-:Y:S04]  /*4f760*/  STL [R1+0xed8], R18 ;  /* 0x000ed81201007387 */ /* 0x000fe80000100800 */
[----:B------:R-:W2:Y:S01]  /*4f770*/  LDL.LU R4, [R1+0x38] ;  /* 0x0000380001047983 */ /* 0x000ea20000300800 */
[--C-:B------:R-:W-:Y:S02]  /*4f780*/  PRMT R5, R5, 0x3340, R0.reuse ;  /* 0x0000334005057816 */ /* 0x100fe40000000000 */
[----:B------:R-:W-:Y:S02]  /*4f790*/  PRMT R6, R13, 0x3340, R0 ;  /* 0x000033400d067816 */ /* 0x000fe40000000000 */
[----:B------:R-:W-:Y:S02]  /*4f7a0*/  PRMT R8, R9, 0x5410, R5 ;  /* 0x0000541009087816 */ /* 0x000fe40000000005 */
[----:B------:R-:W-:Y:S01]  /*4f7b0*/  PRMT R5, R10, 0x5410, R6 ;  /* 0x000054100a057816 */ /* 0x000fe20000000006 */
[----:B------:R1:W-:Y:S04]  /*4f7c0*/  STL [R1+0xecc], R7 ;  /* 0x000ecc0701007387 */ /* 0x0003e80000100800 */
[----:B------:R0:W-:Y:S01]  /*4f7d0*/  STL [R1+0xec0], R8 ;  /* 0x000ec00801007387 */ /* 0x0001e20000100800 */
[----:B---3--:R-:W-:-:S03]  /*4f7e0*/  LOP3.LUT R9, R22, 0xffff, RZ, 0xc0, !PT ;  /* 0x0000ffff16097812 */ /* 0x008fc600078ec0ff */
[----:B------:R3:W-:Y:S04]  /*4f7f0*/  STL [R1+0xebc], R5 ;  /* 0x000ebc0501007387 */ /* 0x0007e80000100800 */
[----:B------:R-:W2:Y:S01]  /*4f800*/  LDL.LU R25, [R1+0x10bc] ;  /* 0x0010bc0001197983 */ /* 0x000ea20000300800 */
[----:B----4-:R-:W-:Y:S02]  /*4f810*/  LOP3.LUT R22, R23, 0xffff, RZ, 0xc0, !PT ;  /* 0x0000ffff17167812 */ /* 0x010fe400078ec0ff */
[----:B-1----:R-:W-:Y:S02]  /*4f820*/  LOP3.LUT R7, R28, 0xffff, RZ, 0xc0, !PT ;  /* 0x0000ffff1c077812 */ /* 0x002fe400078ec0ff */
[----:B0-----:R-:W-:Y:S01]  /*4f830*/  LOP3.LUT R8, R2, 0xffff, RZ, 0xc0, !PT ;  /* 0x0000ffff02087812 */ /* 0x001fe200078ec0ff */
[----:B------:R-:W4:Y:S04]  /*4f840*/  LDL.LU R28, [R1+0xec8] ;  /* 0x000ec800011c7983 */ /* 0x000f280000300800 */
[----:B------:R0:W-:Y:S01]  /*4f850*/  STL [R1+0x9c], R7 ;  /* 0x00009c0701007387 */ /* 0x0001e20000100800 */
[----:B------:R-:W-:-:S03]  /*4f860*/  LOP3.LUT R10, R29, 0xffff, RZ, 0xc0, !PT ;  /* 0x0000ffff1d0a7812 */ /* 0x000fc600078ec0ff */
[----:B------:R-:W4:Y:S01]  /*4f870*/  LDL.LU R2, [R1+0xde0] ;  /* 0x000de00001027983 */ /* 0x000f220000300800 */
[----:B------:R-:W-:-:S03]  /*4f880*/  LOP3.LUT R21, R24, 0xffff, RZ, 0xc0, !PT ;  /* 0x0000ffff18157812 */ /* 0x000fc600078ec0ff */
[----:B------:R1:W-:Y:S04]  /*4f890*/  STL [R1+0xe1c], R8 ;  /* 0x000e1c0801007387 */ /* 0x0003e80000100800 */
[----:B------:R-:W-:Y:S01]  /*4f8a0*/  STL [R1+0xe4c], R9 ;  /* 0x000e4c0901007387 */ /* 0x000fe20000100800 */
[----:B------:R-:W-:-:S03]  /*4f8b0*/  LOP3.LUT R18, R26, 0xffff, RZ, 0xc0, !PT ;  /* 0x0000ffff1a127812 */ /* 0x000fc600078ec0ff */
[----:B------:R-:W-:Y:S04]  /*4f8c0*/  STL [R1+0xb8], R22 ;  /* 0x0000b81601007387 */ /* 0x000fe80000100800 */
[----:B------:R0:W-:Y:S04]  /*4f8d0*/  STL [R1+0x134], R10 ;  /* 0x0001340a01007387 */ /* 0x0001e80000100800 */
[----:B------:R-:W-:Y:S04]  /*4f8e0*/  STL [R1+0xe18], R21 ;  /* 0x000e181501007387 */ /* 0x000fe80000100800 */
[----:B------:R-:W4:Y:S04]  /*4f8f0*/  LDL.LU R29, [R1+0xdd8] ;  /* 0x000dd800011d7983 */ /* 0x000f280000300800 */
[----:B------:R-:W4:Y:S04]  /*4f900*/  LDL.LU R24, [R1+0xcf0] ;  /* 0x000cf00001187983 */ /* 0x000f280000300800 */
[----:B------:R-:W-:Y:S01]  /*4f910*/  STL [R1+0xe3c], R18 ;  /* 0x000e3c1201007387 */ /* 0x000fe20000100800 */
[----:B------:R-:W-:-:S03]  /*4f920*/  LOP3.LUT R17, R17, 0xffff, RZ, 0xc0, !PT ;  /* 0x0000ffff11117812 */ /* 0x000fc600078ec0ff */
[----:B------:R-:W4:Y:S04]  /*4f930*/  LDL.LU R23, [R1+0x24c] ;  /* 0x00024c0001177983 */ /* 0x000f280000300800 */
[----:B------:R-:W4:Y:S01]  /*4f940*/  LDL.LU R26, [R1+0x1a0] ;  /* 0x0001a000011a7983 */ /* 0x000f220000300800 */
[----:B---3--:R-:W-:-:S03]  /*4f950*/  LOP3.LUT R5, R27, 0xffff, RZ, 0xc0, !PT ;  /* 0x0000ffff1b057812 */ /* 0x008fc600078ec0ff */
[----:B------:R-:W-:Y:S01]  /*4f960*/  STL [R1+0x128], R17 ;  /* 0x0001281101007387 */ /* 0x000fe20000100800 */
[----:B0-----:R-:W-:Y:S02]  /*4f970*/  PRMT R7, R7, 0x3340, R22 ;  /* 0x0000334007077816 */ /* 0x001fe40000000016 */
[----:B------:R-:W-:Y:S02]  /*4f980*/  LOP3.LUT R19, R19, 0xffff, RZ, 0xc0, !PT ;  /* 0x0000ffff13137812 */ /* 0x000fe400078ec0ff */
[----:B-1----:R-:W-:Y:S02]  /*4f990*/  PRMT R8, R8, 0x3340, R21 ;  /* 0x0000334008087816 */ /* 0x002fe40000000015 */
[----:B------:R-:W-:Y:S02]  /*4f9a0*/  PRMT R10, R10, 0x3340, R17 ;  /* 0x000033400a0a7816 */ /* 0x000fe40000000011 */
[----:B------:R-:W-:Y:S02]  /*4f9b0*/  PRMT R6, R19, 0x3340, R0 ;  /* 0x0000334013067816 */ /* 0x000fe40000000000 */
[----:B--2---:R-:W-:-:S02]  /*4f9c0*/  LOP3.LUT R3, R3, 0xffff, RZ, 0xc0, !PT ;  /* 0x0000ffff03037812 */ /* 0x004fc400078ec0ff */
[----:B------:R-:W-:-:S03]  /*4f9d0*/  LOP3.LUT R4, R4, 0xffff, RZ, 0xc0, !PT ;  /* 0x0000ffff04047812 */ /* 0x000fc600078ec0ff */
[----:B------:R0:W-:Y:S04]  /*4f9e0*/  STL [R1+0x7c], R3 ;  /* 0x00007c0301007387 */ /* 0x0001e80000100800 */
[----:B------:R-:W2:Y:S04]  /*4f9f0*/  LDL.LU R27, [R1+0x18c] ;  /* 0x00018c00011b7983 */ /* 0x000ea80000300800 */
[----:B------:R1:W-:Y:S01]  /*4fa00*/  STL [R1+0xe0c], R4 ;  /* 0x000e0c0401007387 */ /* 0x0003e20000100800 */
[--C-:B0-----:R-:W-:Y:S02]  /*4fa10*/  PRMT R3, R3, 0x3340, R0.reuse ;  /* 0x0000334003037816 */ /* 0x101fe40000000000 */
[----:B-1----:R-:W-:-:S02]  /*4fa20*/  PRMT R4, R4, 0x3340, R0 ;  /* 0x0000334004047816 */ /* 0x002fc40000000000 */
[----:B------:R-:W-:Y:S02]  /*4fa30*/  PRMT R3, R7, 0x5410, R3 ;  /* 0x0000541007037816 */ /* 0x000fe40000000003 */
[----:B------:R-:W-:Y:S01]  /*4fa40*/  PRMT R7, R8, 0x5410, R4 ;  /* 0x0000541008077816 */ /* 0x000fe20000000004 */
[----:B------:R-:W-:Y:S04]  /*4fa50*/  STL [R1+0xe38], R5 ;  /* 0x000e380501007387 */ /* 0x000fe80000100800 */
[----:B------:R0:W-:Y:S04]  /*4fa60*/  STL [R1+0xeb8], R3 ;  /* 0x000eb80301007387 */ /* 0x0001e80000100800 */
[----:B------:R4:W-:Y:S01]  /*4fa70*/  STL [R1+0xeac], R7 ;  /* 0x000eac0701007387 */ /* 0x0009e20000100800 */
[----:B0-----:R-:W-:-:S03]  /*4fa80*/  PRMT R3, R10, 0x5410, R6 ;  /* 0x000054100a037816 */ /* 0x001fc60000000006 */
[----:B------:R-:W3:Y:S01]  /*4fa90*/  LDL.LU R6, [R1+0xa0] ;  /* 0x0000a00001067983 */ /* 0x000ee20000300800 */
[----:B------:R-:W-:Y:S02]  /*4faa0*/  PRMT R5, R5, 0x3340, R0 ;  /* 0x0000334005057816 */ /* 0x000fe40000000000 */
[----:B------:R-:W-:Y:S02]  /*4fab0*/  PRMT R9, R9, 0x3340, R18 ;  /* 0x0000334009097816 */ /* 0x000fe40000000012 */
[----:B------:R-:W-:Y:S02]  /*4fac0*/  LOP3.LUT R10, R25, 0xffff, RZ, 0xc0, !PT ;  /* 0x0000ffff190a7812 */ /* 0x000fe400078ec0ff */
[----:B------:R-:W-:Y:S02]  /*4fad0*/  PRMT R4, R9, 0x5410, R5 ;  /* 0x0000541009047816 */ /* 0x000fe40000000005 */
[----:B----4-:R-:W-:Y:S02]  /*4fae0*/  LOP3.LUT R7, R28, 0xffff, RZ, 0xc0, !PT ;  /* 0x0000ffff1c077812 */ /* 0x010fe400078ec0ff */
[----:B------:R-:W-:-:S02]  /*4faf0*/  LOP3.LUT R8, R2, 0xffff, RZ, 0xc0, !PT ;  /* 0x0000ffff02087812 */ /* 0x000fc400078ec0ff */
[----:B------:R-:W-:Y:S01]  /*4fb00*/  LOP3.LUT R9, R29, 0xffff, RZ, 0xc0, !PT ;  /* 0x0000ffff1d097812 */ /* 0x000fe200078ec0ff */
[----:B------:R-:W-:Y:S04]  /*4fb10*/  STL [R1+0xea8], R4 ;  /* 0x000ea80401007387 */ /* 0x000fe80000100800 */
[----:B------:R0:W-:Y:S04]  /*4fb20*/  STL [R1+0xe9c], R3 ;  /* 0x000e9c0301007387 */ /* 0x0001e80000100800 */
[----:B------:R-:W4:Y:S04]  /*4fb30*/  LDL.LU R18, [R1+0xfc0] ;  /* 0x000fc00001127983 */ /* 0x000f280000300800 */
[----:B------:R-:W-:Y:S04]  /*4fb40*/  STL [R1+0x170], R10 ;  /* 0x0001700a01007387 */ /* 0x000fe80000100800 */
[----:B------:R1:W-:Y:S01]  /*4fb50*/  STL [R1+0xe4], R7 ;  /* 0x0000e40701007387 */ /* 0x0003e20000100800 */
[----:B------:R-:W-:-:S03]  /*4fb60*/  LOP3.LUT R17, R23, 0xffff, RZ, 0xc0, !PT ;  /* 0x0000ffff17117812 */ /* 0x000fc600078ec0ff */
[----:B------:R-:W4:Y:S01]  /*4fb70*/  LDL.LU R2, [R1+0xed4] ;  /* 0x000ed40001027983 */ /* 0x000f220000300800 */
[----:B------:R-:W-:-:S03]  /*4fb80*/  LOP3.LUT R24, R24, 0xffff, RZ, 0xc0, !PT ;  /* 0x0000ffff18187812 */ /* 0x000fc600078ec0ff */
[----:B------:R0:W-:Y:S01]  /*4fb90*/  STL [R1+0x130], R8 ;  /* 0x0001300801007387 */ /* 0x0001e20000100800 */
[----:B------:R-:W-:-:S03]  /*4fba0*/  LOP3.LUT R29, R26, 0xffff, RZ, 0xc0, !PT ;  /* 0x0000ffff1a1d7812 */ /* 0x000fc600078ec0ff */
[----:B------:R0:W-:Y:S04]  /*4fbb0*/  STL [R1+0xdec], R9 ;  /* 0x000dec0901007387 */ /* 0x0001e80000100800 */
[----:B------:R-:W4:Y:S04]  /*4fbc0*/  LDL.LU R21, [R1+0xed0] ;  /* 0x000ed00001157983 */ /* 0x000f280000300800 */
[----:B------:R0:W-:Y:S04]  /*4fbd0*/  STL [R1+0xe0], R17 ;  /* 0x0000e01101007387 */ /* 0x0001e80000100800 */
[----:B------:R-:W-:Y:S04]  /*4fbe0*/  STL [R1+0x174], R24 ;  /* 0x0001741801007387 */ /* 0x000fe80000100800 */
[----:B------:R0:W-:Y:S04]  /*4fbf0*/  STL [R1+0x118], R29 ;  /* 0x0001181d01007387 */ /* 0x0001e80000100800 */
[----:B------:R-:W4:Y:S04]  /*4fc00*/  LDL.LU R22, [R1+0xce8] ;  /* 0x000ce80001167983 */ /* 0x000f280000300800 */
[----:B------:R-:W4:Y:S04]  /*4fc10*/  LDL.LU R25, [R1+0xbf0] ;  /* 0x000bf00001197983 */ /* 0x000f280000300800 */
[----:B------:R-:W4:Y:S01]  /*4fc20*/  LDL.LU R28, [R1+0x314] ;  /* 0x00031400011c7983 */ /* 0x000f220000300800 */
[----:B0-----:R-:W-:-:S02]  /*4fc30*/  LOP3.LUT R3, R20, 0xffff, RZ, 0xc0, !PT ;  /* 0x0000ffff14037812 */ /* 0x001fc400078ec0ff */
[----:B------:R-:W-:Y:S02]  /*4fc40*/  LOP3.LUT R4, R12, 0xffff, RZ, 0xc0, !PT ;  /* 0x0000ffff0c047812 */ /* 0x000fe400078ec0ff */
[----:B------:R-:W-:Y:S02]  /*4fc50*/  LOP3.LUT R5, R11, 0xffff, RZ, 0xc0, !PT ;  /* 0x0000ffff0b057812 */ /* 0x000fe400078ec0ff */
[----:B-1----:R-:W-:Y:S02]  /*4fc60*/  PRMT R7, R7, 0x3340, R17 ;  /* 0x0000334007077816 */ /* 0x002fe40000000011 */
[----:B------:R-:W-:Y:S02]  /*4fc70*/  PRMT R8, R8, 0x3340, R29 ;  /* 0x0000334008087816 */ /* 0x000fe4000000001d */
[----:B------:R-:W-:Y:S02]  /*4fc80*/  PRMT R10, R10, 0x3340, R24 ;  /* 0x000033400a0a7816 */ /* 0x000fe40000000018 */
[----:B--2---:R-:W-:-:S05]  /*4fc90*/  LOP3.LUT R23, R27, 0xffff, RZ, 0xc0, !PT ;  /* 0x0000ffff1b177812 */ /* 0x004fca00078ec0ff */
[----:B------:R0:W-:Y:S04]  /*4fca0*/  STL [R1+0xde8], R23 ;  /* 0x000de81701007387 */ /* 0x0001e80000100800 */
[----:B------:R-:W2:Y:S04]  /*4fcb0*/  LDL.LU R26, [R1+0x310] ;  /* 0x00031000011a7983 */ /* 0x000ea80000300800 */
[----:B------:R-:W2:Y:S04]  /*4fcc0*/  LDL.LU R27, [R1+0xa8] ;  /* 0x0000a800011b7983 */ /* 0x000ea80000300800 */
[----:B------:R-:W2:Y:S04]  /*4fcd0*/  LDL.LU R20, [R1+0x10c0] ;  /* 0x0010c00001147983 */ /* 0x000ea80000300800 */
[----:B------:R1:W-:Y:S04]  /*4fce0*/  STL [R1+0xc0], R3 ;  /* 0x0000c00301007387 */ /* 0x0003e80000100800 */
[----:B------:R0:W-:Y:S04]  /*4fcf0*/  STL [R1+0x110], R4 ;  /* 0x0001100401007387 */ /* 0x0001e80000100800 */
[----:B------:R0:W-:Y:S01]  /*4fd00*/  STL [R1+0xdfc], R5 ;  /* 0x000dfc0501007387 */ /* 0x0001e20000100800 */
[----:B------:R-:W-:-:S02]  /*4fd10*/  PRMT R9, R9, 0x3340, R23 ;  /* 0x0000334009097816 */ /* 0x000fc40000000017 */
[----:B---3--:R-:W-:-:S05]  /*4fd20*/  LOP3.LUT R6, R6, 0xffff, RZ, 0xc0, !PT ;  /* 0x0000ffff06067812 */ /* 0x008fca00078ec0ff */
[----:B------:R3:W-:Y:S04]  /*4fd30*/  STL [R1+0x150], R6 ;  /* 0x0001500601007387 */ /* 0x0007e80000100800 */
[----:B------:R-:W2:Y:S04]  /*4fd40*/  LDL.LU R17, [R1+0x2428] ;  /* 0x0024280001117983 */ /* 0x000ea80000300800 */
[----:B------:R-:W2:Y:S04]  /*4fd50*/  LDL.LU R29, [R1+0x4c] ;  /* 0x00004c00011d7983 */ /* 0x000ea80000300800 */
[----:B0-----:R-:W2:Y:S04]  /*4fd60*/  LDL.LU R23, [R1+0x2424] ;  /* 0x0024240001177983 */ /* 0x001ea80000300800 */
[----:B------:R-:W2:Y:S01]  /*4fd70*/  LDL.LU R24, [R1+0x2420] ;  /* 0x0024200001187983 */ /* 0x000ea20000300800 */
[----:B-1----:R-:W-:-:S02]  /*4fd80*/  PRMT R3, R3, 0x3340, R0 ;  /* 0x0000334003037816 */ /* 0x002fc40000000000 */
[--C-:B------:R-:W-:Y:S02]  /*4fd90*/  PRMT R4, R4, 0x3340, R0.reuse ;  /* 0x0000334004047816 */ /* 0x100fe40000000000 */
[--C-:B------:R-:W-:Y:S02]  /*4fda0*/  PRMT R5, R5, 0x3340, R0.reuse ;  /* 0x0000334005057816 */ /* 0x100fe40000000000 */
[----:B------:R-:W-:Y:S02]  /*4fdb0*/  PRMT R3, R7, 0x5410, R3 ;  /* 0x0000541007037816 */ /* 0x000fe40000000003 */
[----:B---3--:R-:W-:Y:S02]  /*4fdc0*/  PRMT R6, R6, 0x3340, R0 ;  /* 0x0000334006067816 */ /* 0x008fe40000000000 */
[----:B------:R-:W-:Y:S02]  /*4fdd0*/  PRMT R7, R8, 0x5410, R4 ;  /* 0x0000541008077816 */ /* 0x000fe40000000004 */
[----:B------:R-:W-:Y:S01]  /*4fde0*/  PRMT R4, R9, 0x5410, R5 ;  /* 0x0000541009047816 */ /* 0x000fe20000000005 */
[----:B------:R0:W-:Y:S04]  /*4fdf0*/  STL [R1+0xe98], R3 ;  /* 0x000e980301007387 */ /* 0x0001e80000100800 */
[----:B------:R2:W-:Y:S04]  /*4fe00*/  STL [R1+0xe8c], R7 ;  /* 0x000e8c0701007387 */ /* 0x0005e80000100800 */
[----:B------:R1:W-:Y:S01]  /*4fe10*/  STL [R1+0xe88], R4 ;  /* 0x000e880401007387 */ /* 0x0003e20000100800 */
[----:B----4-:R-:W-:-:S02]  /*4fe20*/  LOP3.LUT R8, R18, 0xffff, RZ, 0xc0, !PT ;  /* 0x0000ffff12087812 */ /* 0x010fc400078ec0ff */
[----:B------:R-:W-:Y:S02]  /*4fe30*/  LOP3.LUT R9, R2, 0xffff, RZ, 0xc0, !PT ;  /* 0x0000ffff02097812 */ /* 0x000fe400078ec0ff */
[----:B0-----:R-:W-:Y:S02]  /*4fe40*/  PRMT R3, R10, 0x5410, R6 ;  /* 0x000054100a037816 */ /* 0x001fe40000000006 */
[----:B------:R-:W-:Y:S02]  /*4fe50*/  LOP3.LUT R10, R21, 0xffff, RZ, 0xc0, !PT ;  /* 0x0000ffff150a7812 */ /* 0x000fe400078ec0ff */
[----:B------:R-:W-:Y:S01]  /*4fe60*/  LOP3.LUT R18, R22, 0xffff, RZ, 0xc0, !PT ;  /* 0x0000ffff16127812 */ /* 0x000fe200078ec0ff */
[----:B------:R-:W-:Y:S01]  /*4fe70*/  STL [R1+0xe7c], R3 ;  /* 0x000e7c0301007387 */ /* 0x000fe20000100800 */
[----:B------:R-:W-:Y:S02]  /*4fe80*/  LOP3.LUT R21, R25, 0xffff, RZ, 0xc0, !PT ;  /* 0x0000ffff19157812 */ /* 0x000fe400078ec0ff */
[----:B------:R-:W-:-:S02]  /*4fe90*/  LOP3.LUT R12, R28, 0xffff, RZ, 0xc0, !PT ;  /* 0x0000ffff1c0c7812 */ /* 0x000fc400078ec0ff */
[----:B--2---:R-:W-:Y:S02]  /*4fea0*/  LOP3.LUT R7, R20, 0xffff, RZ, 0xc0, !PT ;  /* 0x0000ffff14077812 */ /* 0x004fe400078ec0ff */
[----:B------:R-:W2:Y:S04]  /*4feb0*/  LDL.LU R20, [R1+0x10c8] ;  /* 0x0010c80001147983 */ /* 0x000ea80000300800 */
[----:B------:R0:W-:Y:S04]  /*4fec0*/  STL [R1+0x11c], R7 ;  /* 0x00011c0701007387 */ /* 0x0001e80000100800 */
[----:B------:R-:W3:Y:S04]  /*4fed0*/  LDL.LU R2, [R1+0x10c4] ;  /* 0x0010c40001027983 */ /* 0x000ee80000300800 */
[----:B------:R4:W-:Y:S04]  /*4fee0*/  STL [R1+0x158], R8 ;  /* 0x0001580801007387 */ /* 0x0009e80000100800 */
[----:B------:R-:W-:Y:S04]  /*4fef0*/  STL [R1+0x19c], R9 ;  /* 0x00019c0901007387 */ /* 0x000fe80000100800 */
[----:B------:R-:W-:Y:S04]  /*4ff00*/  STL [R1+0x194], R10 ;  /* 0x0001940a01007387 */ /* 0x000fe80000100800 */
[----:B------:R-:W-:Y:S01]  /*4ff10*/  STL [R1+0x12c], R18 ;  /* 0x00012c1201007387 */ /* 0x000fe20000100800 */
[----:B-1----:R-:W-:-:S02]  /*4ff20*/  LOP3.LUT R4, R27, 0xffff, RZ, 0xc0, !PT ;  /* 0x0000ffff1b047812 */ /* 0x002fc400078ec0ff */
[----:B------:R-:W-:Y:S01]  /*4ff30*/  LOP3.LUT R11, R26, 0xffff, RZ, 0xc0, !PT ;  /* 0x0000ffff1a0b7812 */ /* 0x000fe200078ec0ff */
[----:B------:R-:W-:Y:S04]  /*4ff40*/  STL [R1+0x15c], R21 ;  /* 0x00015c1501007387 */ /* 0x000fe80000100800 */
[----:B------:R-:W-:Y:S04]  /*4ff50*/  STL [R1+0x198], R12 ;  /* 0x0001980c01007387 */ /* 0x000fe80000100800 */
[----:B------:R-:W3:Y:S04]  /*4ff60*/  LDL.LU R22, [R1+0xdf0] ;  /* 0x000df00001167983 */ /* 0x000ee80000300800 */
[----:B------:R-:W3:Y:S04]  /*4ff70*/  LDL.LU R25, [R1+0xde4] ;  /* 0x000de40001197983 */ /* 0x000ee80000300800 */
[----:B------:R1:W-:Y:S04]  /*4ff80*/  STL [R1+0xa0], R4 ;  /* 0x0000a00401007387 */ /* 0x0003e80000100800 */
[----:B------:R-:W-:Y:S04]  /*4ff90*/  STL [R1+0x17c], R11 ;  /* 0x00017c0b01007387 */ /* 0x000fe80000100800 */
[----:B------:R-:W3:Y:S04]  /*4ffa0*/  LDL.LU R26, [R1+0xd00] ;  /* 0x000d0000011a7983 */ /* 0x000ee80000300800 */
[----:B------:R-:W3:Y:S01]  /*4ffb0*/  LDL.LU R27, [R1+0xcf4] ;  /* 0x000cf400011b7983 */ /* 0x000ee20000300800 */
[----:B0-----:R-:W-:-:S02]  /*4ffc0*/  PRMT R7, R7, 0x3340, R18 ;  /* 0x0000334007077816 */ /* 0x001fc40000000012 */
[----:B----4-:R-:W-:Y:S02]  /*4ffd0*/  PRMT R8, R8, 0x3340, R21 ;  /* 0x0000334008087816 */ /* 0x010fe40000000015 */
[----:B------:R-:W-:Y:S02]  /*4ffe0*/  LOP3.LUT R3, R29, 0xffff, RZ, 0xc0, !PT ;  /* 0x0000ffff1d037812 */ /* 0x000fe400078ec0ff */
[----:B------:R-:W-:Y:S01]  /*4fff0*/  LOP3.LUT R5, R24, 0xffff, RZ, 0xc0, !PT ;  /* 0x0000ffff18057812 */ /* 0x000fe200078ec0ff */
[----:B------:R-:W4:Y:S04]  /*50000*/  LDL.LU R29, [R1+0x1e0] ;  /* 0x0001e000011d7983 */ /* 0x000f280000300800 */
[----:B------:R0:W-:Y:S01]  /*50010*/  STL [R1+0x4c], R3 ;  /* 0x00004c0301007387 */ /* 0x0001e20000100800 */
[----:B-1----:R-:W-:-:S02]  /*50020*/  PRMT R4, R4, 0x3340, R0 ;  /* 0x0000334004047816 */ /* 0x002fc40000000000 */
[----:B------:R-:W-:Y:S01]  /*50030*/  LOP3.LUT R6, R23, 0xffff, RZ, 0xc0, !PT ;  /* 0x0000ffff17067812 */ /* 0x000fe200078ec0ff */
[----:B------:R-:W4:Y:S04]  /*50040*/  LDL.LU R28, [R1+0x1cc] ;  /* 0x0001cc00011c7983 */ /* 0x000f280000300800 */
[----:B------:R1:W-:Y:S01]  /*50050*/  STL [R1+0x1b0], R5 ;  /* 0x0001b00501007387 */ /* 0x0003e20000100800 */
[----:B------:R-:W-:Y:S02]  /*50060*/  PRMT R9, R9, 0x3340, R12 ;  /* 0x0000334009097816 */ /* 0x000fe4000000000c */
[----:B------:R-:W-:Y:S02]  /*50070*/  PRMT R7, R7, 0x5410, R4 ;  /* 0x0000541007077816 */ /* 0x000fe40000000004 */
[--C-:B0-----:R-:W-:Y:S01]  /*50080*/  PRMT R3, R3, 0x3340, R0.reuse ;  /* 0x0000334003037816 */ /* 0x101fe20000000000 */
[----:B------:R0:W-:Y:S04]  /*50090*/  STL [R1+0x1a0], R6 ;  /* 0x0001a00601007387 */ /* 0x0001e80000100800 */
[----:B------:R-:W4:Y:S04]  /*500a0*/  LDL.LU R18, [R1+0x241c] ;  /* 0x00241c0001127983 */ /* 0x000f280000300800 */
[----:B------:R-:W4:Y:S01]  /*500b0*/  LDL.LU R21, [R1+0x2418] ;  /* 0x0024180001157983 */ /* 0x000f220000300800 */
[----:B-1----:R-:W-:-:S02]  /*500c0*/  PRMT R5, R5, 0x3340, R0 ;  /* 0x0000334005057816 */ /* 0x002fc40000000000 */
[----:B------:R-:W-:Y:S02]  /*500d0*/  PRMT R3, R8, 0x5410, R3 ;  /* 0x0000541008037816 */ /* 0x000fe40000000003 */
[----:B------:R-:W-:Y:S02]  /*500e0*/  PRMT R10, R10, 0x3340, R11 ;  /* 0x000033400a0a7816 */ /* 0x000fe4000000000b */
[----:B------:R-:W-:Y:S01]  /*500f0*/  PRMT R4, R9, 0x5410, R5 ;  /* 0x0000541009047816 */ /* 0x000fe20000000005 */
[----:B------:R-:W-:Y:S04]  /*50100*/  STL [R1+0xe78], R7 ;  /* 0x000e780701007387 */ /* 0x000fe80000100800 */
[----:B------:R-:W4:Y:S01]  /*50110*/  LDL.LU R5, [R1+0xdc] ;  /* 0x0000dc0001057983 */ /* 0x000f220000300800 */
[----:B0-----:R-:W-:-:S03]  /*50120*/  PRMT R6, R6, 0x3340, R0 ;  /* 0x0000334006067816 */ /* 0x001fc60000000000 */
[----:B------:R0:W-:Y:S04]  /*50130*/  STL [R1+0xe6c], R3 ;  /* 0x000e6c0301007387 */ /* 0x0001e80000100800 */
[----:B------:R1:W-:Y:S01]  /*50140*/  STL [R1+0xe5c], R4 ;  /* 0x000e5c0401007387 */ /* 0x0003e20000100800 */
[----:B0-----:R-:W-:-:S03]  /*50150*/  PRMT R3, R10, 0x5410, R6 ;  /* 0x000054100a037816 */ /* 0x001fc60000000006 */
[----:B------:R-:W4:Y:S04]  /*50160*/  LDL.LU R6, [R1+0xd8] ;  /* 0x0000d80001067983 */ /* 0x000f280000300800 */
[----:B------:R0:W-:Y:S04]  /*50170*/  STL [R1+0xe58], R3 ;  /* 0x000e580301007387 */ /* 0x0001e80000100800 */
[----:B------:R-:W4:Y:S01]  /*50180*/  LDL.LU R23, [R1+0x10cc] ;  /* 0x0010cc0001177983 */ /* 0x000f220000300800 */
[----:B-1----:R-:W-:Y:S02]  /*50190*/  LOP3.LUT R4, R14, 0xffff, RZ, 0xc0, !PT ;  /* 0x0000ffff0e047812 */ /* 0x002fe400078ec0ff */
[----:B0-----:R-:W-:-:S02]  /*501a0*/  LOP3.LUT R3, R15, 0xffff, RZ, 0xc0, !PT ;  /* 0x0000ffff0f037812 */ /* 0x001fc400078ec0ff */
[----:B--2---:R-:W-:Y:S02]  /*501b0*/  LOP3.LUT R9, R20, 0xffff, RZ, 0xc0, !PT ;  /* 0x0000ffff14097812 */ /* 0x004fe400078ec0ff */
[----:B---3--:R-:W-:Y:S02]  /*501c0*/  LOP3.LUT R10, R2, 0xffff, RZ, 0xc0, !PT ;  /* 0x0000ffff020a7812 */ /* 0x008fe400078ec0ff */
[----:B------:R-:W2:Y:S04]  /*501d0*/  LDL.LU R2, [R1+0xee4] ;  /* 0x000ee40001027983 */ /* 0x000ea80000300800 */
[----:B------:R-:W-:Y:S04]  /*501e0*/  STL [R1+0x1bc], R9 ;  /* 0x0001bc0901007387 */ /* 0x000fe80000100800 */
[----:B------:R-:W3:Y:S04]  /*501f0*/  LDL.LU R24, [R1+0xee0] ;  /* 0x000ee00001187983 */ /* 0x000ee80000300800 */
[----:B------:R-:W-:Y:S04]  /*50200*/  STL [R1+0x1d8], R10 ;  /* 0x0001d80a01007387 */ /* 0x000fe80000100800 */
[----:B------:R-:W3:Y:S01]  /*50210*/  LDL.LU R11, [R1+0xdf4] ;  /* 0x000df400010b7983 */ /* 0x000ee20000300800 */
[----:B------:R-:W-:-:S02]  /*50220*/  LOP3.LUT R7, R22, 0xffff, RZ, 0xc0, !PT ;  /* 0x0000ffff16077812 */ /* 0x000fc400078ec0ff */
[----:B------:R-:W-:Y:S02]  /*50230*/  LOP3.LUT R8, R25, 0xffff, RZ, 0xc0, !PT ;  /* 0x0000ffff19087812 */ /* 0x000fe400078ec0ff */
[----:B------:R-:W-:Y:S02]  /*50240*/  LOP3.LUT R26, R26, 0xffff, RZ, 0xc0, !PT ;  /* 0x0000ffff1a1a7812 */ /* 0x000fe400078ec0ff */
[----:B------:R-:W-:Y:S01]  /*50250*/  LOP3.LUT R27, R27, 0xffff, RZ, 0xc0, !PT ;  /* 0x0000ffff1b1b7812 */ /* 0x000fe200078ec0ff */
[----:B------:R0:W-:Y:S04]  /*50260*/  STL [R1+0x190], R7 ;  /* 0x0001900701007387 */ /* 0x0001e80000100800 */
[----:B------:R-:W3:Y:S04]  /*50270*/  LDL.LU R25, [R1+0xd04] ;  /* 0x000d040001197983 */ /* 0x000ee80000300800 */
[----:B------:R1:W-:Y:S04]  /*50280*/  STL [R1+0x178], R8 ;  /* 0x0001780801007387 */ /* 0x0003e80000100800 */
[----:B------:R-:W-:Y:S04]  /*50290*/  STL [R1+0x1d0], R26 ;  /* 0x0001d01a01007387 */ /* 0x000fe80000100800 */
[----:B------:R-:W-:Y:S01]  /*502a0*/  STL [R1+0x1d4], R27 ;  /* 0x0001d41b01007387 */ /* 0x000fe20000100800 */
[----:B----4-:R-:W-:-:S02]  /*502b0*/  LOP3.LUT R29, R29, 0xffff, RZ, 0xc0, !PT ;  /* 0x0000ffff1d1d7812 */ /* 0x010fc400078ec0ff */
[----:B------:R-:W-:-:S03]  /*502c0*/  LOP3.LUT R22, R28, 0xffff, RZ, 0xc0, !PT ;  /* 0x0000ffff1c167812 */ /* 0x000fc600078ec0ff */
[----:B------:R4:W-:Y:S04]  /*502d0*/  STL [R1+0x18c], R29 ;  /* 0x00018c1d01007387 */ /* 0x0009e80000100800 */
[----:B------:R-:W3:Y:S04]  /*502e0*/  LDL.LU R12, [R1+0x31c] ;  /* 0x00031c00010c7983 */ /* 0x000ee80000300800 */
[----:B------:R-:W3:Y:S04]  /*502f0*/  LDL.LU R20, [R1+0x318] ;  /* 0x0003180001147983 */ /* 0x000ee80000300800 */
[----:B------:R0:W-:Y:S04]  /*50300*/  STL [R1+0xa8], R22 ;  /* 0x0000a81601007387 */ /* 0x0001e80000100800 */
[----:B------:R-:W3:Y:S04]  /*50310*/  LDL.LU R28, [R1+0x204] ;  /* 0x00020400011c7983 */ /* 0x000ee80000300800 */
[----:B------:R4:W-:Y:S04]  /*50320*/  STL [R1+0x1b8], R3 ;  /* 0x0001b80301007387 */ /* 0x0009e80000100800 */
[----:B------:R4:W-:Y:S01]  /*50330*/  STL [R1+0x1b4], R4 ;  /* 0x0001b40401007387 */ /* 0x0009e20000100800 */
[----:B0-----:R-:W-:-:S02]  /*50340*/  PRMT R7, R7, 0x3340, R29 ;  /* 0x0000334007077816 */ /* 0x001fc4000000001d */
[----:B-1----:R-:W-:Y:S02]  /*50350*/  PRMT R8, R8, 0x3340, R22 ;  /* 0x0000334008087816 */ /* 0x002fe40000000016 */
[----:B------:R-:W-:Y:S02]  /*50360*/  LOP3.LUT R5, R5, 0xffff, RZ, 0xc0, !PT ;  /* 0x0000ffff05057812 */ /* 0x000fe400078ec0ff */
[----:B------:R-:W-:-:S03]  /*50370*/  PRMT R9, R9, 0x3340, R26 ;  /* 0x0000334009097816 */ /* 0x000fc6000000001a */
[----:B------:R0:W-:Y:S01]  /*50380*/  STL [R1+0x1e0], R5 ;  /* 0x0001e00501007387 */ /* 0x0001e20000100800 */
[----:B------:R-:W-:Y:S02]  /*50390*/  PRMT R10, R10, 0x3340, R27 ;  /* 0x000033400a0a7816 */ /* 0x000fe4000000001b */
[----:B------:R-:W-:-:S05]  /*503a0*/  LOP3.LUT R6, R6, 0xffff, RZ, 0xc0, !PT ;  /* 0x0000ffff06067812 */ /* 0x000fca00078ec0ff */
[----:B------:R1:W-:Y:S04]  /*503b0*/  STL [R1+0x1cc], R6 ;  /* 0x0001cc0601007387 */ /* 0x0003e80000100800 */
[----:B----4-:R-:W4:Y:S04]  /*503c0*/  LDL.LU R29, [R1+0x104] ;  /* 0x00010400011d7983 */ /* 0x010f280000300800 */
[----:B------:R-:W4:Y:S04]  /*503d0*/  LDL.LU R22, [R1+0x2414] ;  /* 0x0024140001167983 */ /* 0x000f280000300800 */
[----:B------:R-:W4:Y:S04]  /*503e0*/  LDL.LU R26, [R1+0x2410] ;  /* 0x00241000011a7983 */ /* 0x000f280000300800 */
[----:B------:R-:W4:Y:S01]  /*503f0*/  LDL.LU R27, [R1+0x240c] ;  /* 0x00240c00011b7983 */ /* 0x000f220000300800 */
[----:B------:R-:W-:-:S02]  /*50400*/  PRMT R3, R3, 0x3340, R0 ;  /* 0x0000334003037816 */ /* 0x000fc40000000000 */
[--C-:B------:R-:W-:Y:S02]  /*50410*/  PRMT R4, R4, 0x3340, R0.reuse ;  /* 0x0000334004047816 */ /* 0x100fe40000000000 */
[--C-:B0-----:R-:W-:Y:S02]  /*50420*/  PRMT R5, R5, 0x3340, R0.reuse ;  /* 0x0000334005057816 */ /* 0x101fe40000000000 */
[----:B------:R-:W-:Y:S02]  /*50430*/  PRMT R3, R7, 0x5410, R3 ;  /* 0x0000541007037816 */ /* 0x000fe40000000003 */
[----:B-1----:R-:W-:Y:S02]  /*50440*/  PRMT R6, R6, 0x3340, R0 ;  /* 0x0000334006067816 */ /* 0x002fe40000000000 */
[----:B------:R-:W-:Y:S02]  /*50450*/  PRMT R7, R8, 0x5410, R4 ;  /* 0x0000541008077816 */ /* 0x000fe40000000004 */
[----:B------:R-:W-:Y:S01]  /*50460*/  PRMT R4, R9, 0x5410, R5 ;  /* 0x0000541009047816 */ /* 0x000fe20000000005 */
[----:B------:R0:W-:Y:S04]  /*50470*/  STL [R1+0xe2c], R3 ;  /* 0x000e2c0301007387 */ /* 0x0001e80000100800 */
[----:B------:R1:W-:Y:S04]  /*50480*/  STL [R1+0xe28], R7 ;  /* 0x000e280701007387 */ /* 0x0003e80000100800 */
[----:B------:R1:W-:Y:S01]  /*50490*/  STL [R1+0xdf0], R4 ;  /* 0x000df00401007387 */ /* 0x0003e20000100800 */
[----:B0-----:R-:W-:-:S02]  /*504a0*/  PRMT R3, R10, 0x5410, R6 ;  /* 0x000054100a037816 */ /* 0x001fc40000000006 */
[----:B------:R-:W-:-:S03]  /*504b0*/  LOP3.LUT R10, R23, 0xffff, RZ, 0xc0, !PT ;  /* 0x0000ffff170a7812 */ /* 0x000fc600078ec0ff */
[----:B------:R-:W-:Y:S04]  /*504c0*/  STL [R1+0xde4], R3 ;  /* 0x000de40301007387 */ /* 0x000fe80000100800 */
[----:B------:R-:W-:Y:S01]  /*504d0*/  STL [R1+0x218], R10 ;  /* 0x0002180a01007387 */ /* 0x000fe20000100800 */
[----:B------:R-:W-:Y:S02]  /*504e0*/  LOP3.LUT R5, R16, 0xffff, RZ, 0xc0, !PT ;  /* 0x0000ffff10057812 */ /* 0x000fe400078ec0ff */
[----:B--2---:R-:W-:Y:S02]  /*504f0*/  LOP3.LUT R2, R2, 0xffff, RZ, 0xc0, !PT ;  /* 0x0000ffff02027812 */ /* 0x004fe400078ec0ff */
[----:B---3--:R-:W-:Y:S02]  /*50500*/  LOP3.LUT R8, R24, 0xffff, RZ, 0xc0, !PT ;  /* 0x0000ffff18087812 */ /* 0x008fe400078ec0ff */
[----:B------:R-:W-:Y:S01]  /*50510*/  LOP3.LUT R9, R11, 0xffff, RZ, 0xc0, !PT ;  /* 0x0000ffff0b097812 */ /* 0x000fe200078ec0ff */
[----:B------:R-:W-:Y:S04]  /*50520*/  STL [R1+0xdc], R2 ;  /* 0x0000dc0201007387 */ /* 0x000fe80000100800 */
[----:B------:R-:W2:Y:S04]  /*50530*/  LDL.LU R14, [R1+0x10d0] ;  /* 0x0010d000010e7983 */ /* 0x000ea80000300800 */
[----:B------:R-:W-:Y:S04]  /*50540*/  STL [R1+0x1f4], R8 ;  /* 0x0001f40801007387 */ /* 0x000fe80000100800 */
[----:B------:R-:W-:Y:S04]  /*50550*/  STL [R1+0x20c], R9 ;  /* 0x00020c0901007387 */ /* 0x000fe80000100800 */
[----:B------:R-:W3:Y:S04]  /*50560*/  LDL.LU R15, [R1+0xfd4] ;  /* 0x000fd400010f7983 */ /* 0x000ee80000300800 */
[----:B------:R-:W3:Y:S01]  /*50570*/  LDL.LU R23, [R1+0xfd0] ;  /* 0x000fd00001177983 */ /* 0x000ee20000300800 */
[----:B------:R-:W-:-:S05]  /*50580*/  LOP3.LUT R25, R25, 0xffff, RZ, 0xc0, !PT ;  /* 0x0000ffff19197812 */ /* 0x000fca00078ec0ff */
[----:B------:R-:W-:Y:S01]  /*50590*/  STL [R1+0x214], R25 ;  /* 0x0002141901007387 */ /* 0x000fe20000100800 */
[----:B-1----:R-:W-:Y:S02]  /*505a0*/  LOP3.LUT R7, R12, 0xffff, RZ, 0xc0, !PT ;  /* 0x0000ffff0c077812 */ /* 0x002fe400078ec0ff */
[----:B------:R-:W-:Y:S02]  /*505b0*/  LOP3.LUT R6, R20, 0xffff, RZ, 0xc0, !PT ;  /* 0x0000ffff14067812 */ /* 0x000fe400078ec0ff */
[----:B------:R-:W-:Y:S01]  /*505c0*/  LOP3.LUT R4, R28, 0xffff, RZ, 0xc0, !PT ;  /* 0x0000ffff1c047812 */ /* 0x000fe200078ec0ff */
[----:B------:R0:W-:Y:S04]  /*505d0*/  STL [R1+0xd8], R7 ;  /* 0x0000d80701007387 */ /* 0x0001e80000100800 */
[----:B------:R-:W-:Y:S04]  /*505e0*/  STL [R1+0x1f0], R6 ;  /* 0x0001f00601007387 */ /* 0x000fe80000100800 */
[----:B------:R1:W-:Y:S01]  /*505f0*/  STL [R1+0x1fc], R4 ;  /* 0x0001fc0401007387 */ /* 0x0003e20000100800 */
[----:B------:R-:W-:Y:S01]  /*50600*/  IMAD.MOV.U32 R16, RZ, RZ, R6 ;  /* 0x000000ffff107224 */ /* 0x000fe200078e0006 */
[----:B0-----:R-:W-:-:S04]  /*50610*/  PRMT R7, R2, 0x3340, R7 ;  /* 0x0000334002077816 */ /* 0x001fc80000000007 */
[----:B------:R-:W-:Y:S02]  /*50620*/  PRMT R8, R8, 0x3340, R16 ;  /* 0x0000334008087816 */ /* 0x000fe40000000010 */
[----:B------:R-:W-:Y:S02]  /*50630*/  PRMT R10, R10, 0x3340, R25 ;  /* 0x000033400a0a7816 */ /* 0x000fe40000000019 */
[----:B----4-:R-:W-:Y:S01]  /*50640*/  LOP3.LUT R3, R27, 0xffff, RZ, 0xc0, !PT ;  /* 0x0000ffff1b037812 */ /* 0x010fe200078ec0ff */
[----:B------:R-:W-:Y:S01]  /*50650*/  IMAD.MOV.U32 R27, RZ, RZ, R4 ;  /* 0x000000ffff1b7224 */ /* 0x000fe200078e0004 */
[----:B-1----:R-:W-:Y:S02]  /*50660*/  LOP3.LUT R4, R26, 0xffff, RZ, 0xc0, !PT ;  /* 0x0000ffff1a047812 */ /* 0x002fe400078ec0ff */
[----:B------:R-:W-:Y:S01]  /*50670*/  LOP3.LUT R6, R29, 0xffff, RZ, 0xc0, !PT ;  /* 0x0000ffff1d067812 */ /* 0x000fe200078ec0ff */
[----:B------:R0:W-:Y:S04]  /*50680*/  STL [R1+0x1dc], R3 ;  /* 0x0001dc0301007387 */ /* 0x0001e80000100800 */
[----:B------:R1:W-:Y:S04]  /*50690*/  STL [R1+0x1f8], R4 ;  /* 0x0001f80401007387 */ /* 0x0003e80000100800 */
[----:B------:R-:W4:Y:S04]  /*506a0*/  LDL.LU R11, [R1+0xef0] ;  /* 0x000ef000010b7983 */ /* 0x000f280000300800 */
[----:B------:R0:W-:Y:S04]  /*506b0*/  STL [R1+0x210], R5 ;  /* 0x0002100501007387 */ /* 0x0001e80000100800 */
[----:B------:R-:W4:Y:S04]  /*506c0*/  LDL.LU R28, [R1+0xd08] ;  /* 0x000d0800011c7983 */ /* 0x000f280000300800 */
[----:B------:R0:W-:Y:S04]  /*506d0*/  STL [R1+0x21c], R6 ;  /* 0x00021c0601007387 */ /* 0x0001e80000100800 */
[----:B------:R-:W4:Y:S04]  /*506e0*/  LDL.LU R26, [R1+0xc14] ;  /* 0x000c1400011a7983 */ /* 0x000f280000300800 */
[----:B------:R-:W4:Y:S04]  /*506f0*/  LDL.LU R12, [R1+0xc10] ;  /* 0x000c1000010c7983 */ /* 0x000f280000300800 */
[----:B------:R-:W4:Y:S04]  /*50700*/  LDL.LU R24, [R1+0x32c] ;  /* 0x00032c0001187983 */ /* 0x000f280000300800 */
[----:B------:R-:W4:Y:S01]  /*50710*/  LDL.LU R20, [R1+0x10c] ;  /* 0x00010c0001147983 */ /* 0x000f220000300800 */
[----:B0-----:R-:W-:-:S02]  /*50720*/  PRMT R3, R3, 0x3340, R0 ;  /* 0x0000334003037816 */ /* 0x001fc40000000000 */
[--C-:B-1----:R-:W-:Y:S02]  /*50730*/  PRMT R4, R4, 0x3340, R0.reuse ;  /* 0x0000334004047816 */ /* 0x102fe40000000000 */
[----:B------:R-:W-:Y:S02]  /*50740*/  PRMT R9, R9, 0x3340, R27 ;  /* 0x0000334009097816 */ /* 0x000fe4000000001b */
[----:B------:R-:W-:Y:S01]  /*50750*/  PRMT R5, R5, 0x3340, R0 ;  /* 0x0000334005057816 */ /* 0x000fe20000000000 */
[----:B------:R-:W4:Y:S01]  /*50760*/  LDL.LU R29, [R1+0x70] ;  /* 0x00007000011d7983 */ /* 0x000f220000300800 */
[----:B------:R-:W-:Y:S02]  /*50770*/  PRMT R3, R7, 0x5410, R3 ;  /* 0x0000541007037816 */ /* 0x000fe40000000003 */
[----:B------:R-:W-:Y:S02]  /*50780*/  PRMT R7, R8, 0x5410, R4 ;  /* 0x0000541008077816 */ /* 0x000fe40000000004 */
[----:B------:R-:W-:Y:S01]  /*50790*/  PRMT R6, R6, 0x3340, R0 ;  /* 0x0000334006067816 */ /* 0x000fe20000000000 */
[----:B------:R-:W4:Y:S01]  /*507a0*/  LDL.LU R2, [R1+0x6c] ;  /* 0x00006c0001027983 */ /* 0x000f220000300800 */
[----:B------:R-:W-:-:S03]  /*507b0*/  PRMT R4, R9, 0x5410, R5 ;  /* 0x0000541009047816 */ /* 0x000fc60000000005 */
[----:B------:R-:W4:Y:S04]  /*507c0*/  LDL.LU R25, [R1+0x2408] ;  /* 0x0024080001197983 */ /* 0x000f280000300800 */
[----:B------:R0:W-:Y:S04]  /*507d0*/  STL [R1+0xde0], R3 ;  /* 0x000de00301007387 */ /* 0x0001e80000100800 */
[----:B------:R2:W-:Y:S04]  /*507e0*/  STL [R1+0xddc], R7 ;  /* 0x000ddc0701007387 */ /* 0x0005e80000100800 */
[----:B------:R-:W-:Y:S01]  /*507f0*/  STL [R1+0xdd8], R4 ;  /* 0x000dd80401007387 */ /* 0x000fe20000100800 */
[----:B0-----:R-:W-:-:S03]  /*50800*/  PRMT R3, R10, 0x5410, R6 ;  /* 0x000054100a037816 */ /* 0x001fc60000000006 */
[----:B------:R-:W4:Y:S04]  /*50810*/  LDL.LU R6, [R1+0x2c] ;  /* 0x00002c0001067983 */ /* 0x000f280000300800 */
[----:B------:R0:W-:Y:S01]  /*50820*/  STL [R1+0xdd4], R3 ;  /* 0x000dd40301007387 */ /* 0x0001e20000100800 */
[----:B--2---:R-:W-:Y:S02]  /*50830*/  LOP3.LUT R7, R14, 0xffff, RZ, 0xc0, !PT ;  /* 0x0000ffff0e077812 */ /* 0x004fe400078ec0ff */
[----:B---3--:R-:W-:Y:S02]  /*50840*/  LOP3.LUT R8, R15, 0xffff, RZ, 0xc0, !PT ;  /* 0x0000ffff0f087812 */ /* 0x008fe400078ec0ff */
[----:B------:R-:W-:Y:S02]  /*50850*/  LOP3.LUT R9, R23, 0xffff, RZ, 0xc0, !PT ;  /* 0x0000ffff17097812 */ /* 0x000fe400078ec0ff */
[----:B------:R-:W2:Y:S04]  /*50860*/  LDL.LU R23, [R1+0x10d4] ;  /* 0x0010d40001177983 */ /* 0x000ea80000300800 */
[----:B------:R1:W-:Y:S04]  /*50870*/  STL [R1+0x204], R7 ;  /* 0x0002040701007387 */ /* 0x0003e80000100800 */
[----:B------:R-:W3:Y:S04]  /*50880*/  LDL.LU R27, [R1+0xef4] ;  /* 0x000ef400011b7983 */ /* 0x000ee80000300800 */
[----:B------:R-:W-:Y:S04]  /*50890*/  STL [R1+0x234], R8 ;  /* 0x0002340801007387 */ /* 0x000fe80000100800 */
[----:B------:R-:W3:Y:S04]  /*508a0*/  LDL.LU R14, [R1+0xe04] ;  /* 0x000e0400010e7983 */ /* 0x000ee80000300800 */
[----:B------:R0:W-:Y:S04]  /*508b0*/  STL [R1+0x23c], R9 ;  /* 0x00023c0901007387 */ /* 0x0001e80000100800 */
[----:B------:R-:W3:Y:S01]  /*508c0*/  LDL.LU R15, [R1+0xe00] ;  /* 0x000e0000010f7983 */ /* 0x000ee20000300800 */
[----:B----4-:R-:W-:-:S02]  /*508d0*/  LOP3.LUT R10, R11, 0xffff, RZ, 0xc0, !PT ;  /* 0x0000ffff0b0a7812 */ /* 0x010fc400078ec0ff */
[----:B------:R-:W-:Y:S01]  /*508e0*/  LOP3.LUT R28, R28, 0xffff, RZ, 0xc0, !PT ;  /* 0x0000ffff1c1c7812 */ /* 0x000fe200078ec0ff */
[----:B------:R-:W4:Y:S01]  /*508f0*/  LDL.LU R11, [R1+0xd10] ;  /* 0x000d1000010b7983 */ /* 0x000f220000300800 */
[----:B------:R-:W-:Y:S02]  /*50900*/  LOP3.LUT R26, R26, 0xffff, RZ, 0xc0, !PT ;  /* 0x0000ffff1a1a7812 */ /* 0x000fe400078ec0ff */
[----:B------:R-:W-:Y:S01]  /*50910*/  LOP3.LUT R12, R12, 0xffff, RZ, 0xc0, !PT ;  /* 0x0000ffff0c0c7812 */ /* 0x000fe200078ec0ff */
[----:B------:R-:W-:Y:S01]  /*50920*/  STL [R1+0x274], R10 ;  /* 0x0002740a01007387 */ /* 0x000fe20000100800 */
[----:B0-----:R-:W-:Y:S02]  /*50930*/  LOP3.LUT R3, R20, 0xffff, RZ, 0xc0, !PT ;  /* 0x0000ffff14037812 */ /* 0x001fe400078ec0ff */
[----:B------:R-:W-:Y:S01]  /*50940*/  LOP3.LUT R16, R24, 0xffff, RZ, 0xc0, !PT ;  /* 0x0000ffff18107812 */ /* 0x000fe200078ec0ff */
[----:B------:R0:W-:Y:S04]  /*50950*/  STL [R1+0x104], R28 ;  /* 0x0001041c01007387 */ /* 0x0001e80000100800 */
[----:B------:R-:W-:Y:S01]  /*50960*/  STL [R1+0x230], R26 ;  /* 0x0002301a01007387 */ /* 0x000fe20000100800 */
[----:B------:R-:W-:-:S03]  /*50970*/  LOP3.LUT R4, R29, 0xffff, RZ, 0xc0, !PT ;  /* 0x0000ffff1d047812 */ /* 0x000fc600078ec0ff */
[----:B------:R0:W-:Y:S04]  /*50980*/  STL [R1+0x238], R12 ;  /* 0x0002380c01007387 */ /* 0x0001e80000100800 */
[----:B------:R0:W-:Y:S04]  /*50990*/  STL [R1+0x10c], R3 ;  /* 0x00010c0301007387 */ /* 0x0001e80000100800 */
[----:B------:R-:W-:Y:S01]  /*509a0*/  STL [R1+0x25c], R16 ;  /* 0x00025c1001007387 */ /* 0x000fe20000100800 */
[----:B------:R-:W-:-:S03]  /*509b0*/  LOP3.LUT R5, R2, 0xffff, RZ, 0xc0, !PT ;  /* 0x0000ffff02057812 */ /* 0x000fc600078ec0ff */
[----:B------:R0:W-:Y:S04]  /*509c0*/  STL [R1+0x70], R4 ;  /* 0x0000700401007387 */ /* 0x0001e80000100800 */
[----:B------:R-:W4:Y:S04]  /*509d0*/  LDL.LU R29, [R1+0x334] ;  /* 0x00033400011d7983 */ /* 0x000f280000300800 */
[----:B------:R-:W4:Y:S04]  /*509e0*/  LDL.LU R24, [R1+0x244] ;  /* 0x0002440001187983 */ /* 0x000f280000300800 */
[----:B------:R0:W-:Y:S04]  /*509f0*/  STL [R1+0xd78], R5 ;  /* 0x000d780501007387 */ /* 0x0001e80000100800 */
[----:B------:R-:W4:Y:S04]  /*50a00*/  LDL.LU R2, [R1+0x240] ;  /* 0x0002400001027983 */ /* 0x000f280000300800 */
[----:B------:R-:W4:Y:S01]  /*50a10*/  LDL.LU R20, [R1+0x30] ;  /* 0x0000300001147983 */ /* 0x000f220000300800 */
[----:B-1----:R-:W-:-:S02]  /*50a20*/  PRMT R7, R7, 0x3340, R28 ;  /* 0x0000334007077816 */ /* 0x002fc4000000001c */
[----:B------:R-:W-:Y:S02]  /*50a30*/  PRMT R9, R9, 0x3340, R12 ;  /* 0x0000334009097816 */ /* 0x000fe4000000000c */
[----:B------:R-:W-:-:S05]  /*50a40*/  LOP3.LUT R6, R6, 0xffff, RZ, 0xc0, !PT ;  /* 0x0000ffff06067812 */ /* 0x000fca00078ec0ff */
[----:B------:R1:W-:Y:S04]  /*50a50*/  STL [R1+0x250], R6 ;  /* 0x0002500601007387 */ /* 0x0003e80000100800 */
[----:B0-----:R-:W4:Y:S04]  /*50a60*/  LDL.LU R28, [R1+0x2404] ;  /* 0x00240400011c7983 */ /* 0x001f280000300800 */
[----:B------:R-:W4:Y:S01]  /*50a70*/  LDL.LU R12, [R1+0x168] ;  /* 0x00016800010c7983 */ /* 0x000f220000300800 */
[--C-:B------:R-:W-:Y:S02]  /*50a80*/  PRMT R3, R3, 0x3340, R0.reuse ;  /* 0x0000334003037816 */ /* 0x100fe40000000000 */
[----:B------:R-:W-:-:S02]  /*50a90*/  PRMT R4, R4, 0x3340, R0 ;  /* 0x0000334004047816 */ /* 0x000fc40000000000 */
[----:B------:R-:W-:Y:S02]  /*50aa0*/  PRMT R8, R8, 0x3340, R26 ;  /* 0x0000334008087816 */ /* 0x000fe4000000001a */
[----:B------:R-:W-:Y:S02]  /*50ab0*/  PRMT R5, R5, 0x3340, R0 ;  /* 0x0000334005057816 */ /* 0x000fe40000000000 */
[----:B------:R-:W-:Y:S02]  /*50ac0*/  PRMT R3, R7, 0x5410, R3 ;  /* 0x0000541007037816 */ /* 0x000fe40000000003 */
[----:B------:R-:W-:Y:S02]  /*50ad0*/  PRMT R10, R10, 0x3340, R16 ;  /* 0x000033400a0a7816 */ /* 0x000fe40000000010 */
[----:B------:R-:W-:Y:S02]  /*50ae0*/  PRMT R7, R8, 0x5410, R4 ;  /* 0x0000541008077816 */ /* 0x000fe40000000004 */
[----:B-1----:R-:W-:-:S02]  /*50af0*/  PRMT R6, R6, 0x3340, R0 ;  /* 0x0000334006067816 */ /* 0x002fc40000000000 */
[----:B------:R-:W-:Y:S01]  /*50b00*/  PRMT R4, R9, 0x5410, R5 ;  /* 0x0000541009047816 */ /* 0x000fe20000000005 */
[----:B------:R0:W-:Y:S04]  /*50b10*/  STL [R1+0xdd0], R3 ;  /* 0x000dd00301007387 */ /* 0x0001e80000100800 */
[----:B------:R-:W-:Y:S04]  /*50b20*/  STL [R1+0xdcc], R7 ;  /* 0x000dcc0701007387 */ /* 0x000fe80000100800 */
[----:B------:R1:W-:Y:S01]  /*50b30*/  STL [R1+0xdbc], R4 ;  /* 0x000dbc0401007387 */ /* 0x0003e20000100800 */
[----:B0-----:R-:W-:-:S05]  /*50b40*/  PRMT R3, R10, 0x5410, R6 ;  /* 0x000054100a037816 */ /* 0x001fca0000000006 */
[----:B------:R0:W-:Y:S01]  /*50b50*/  STL [R1+0xdb8], R3 ;  /* 0x000db80301007387 */ /* 0x0001e20000100800 */
[----:B-1----:R-:W-:Y:S02]  /*50b60*/  LOP3.LUT R4, R17, 0xffff, RZ, 0xc0, !PT ;  /* 0x0000ffff11047812 */ /* 0x002fe400078ec0ff */
[----:B------:R-:W-:Y:S02]  /*50b70*/  LOP3.LUT R5, R18, 0xffff, RZ, 0xc0, !PT ;  /* 0x0000ffff12057812 */ /* 0x000fe400078ec0ff */
[----:B--2---:R-:W-:Y:S02]  /*50b80*/  LOP3.LUT R23, R23, 0xffff, RZ, 0xc0, !PT ;  /* 0x0000ffff17177812 */ /* 0x004fe400078ec0ff */
[----:B---3--:R-:W-:Y:S02]  /*50b90*/  LOP3.LUT R7, R27, 0xffff, RZ, 0xc0, !PT ;  /* 0x0000ffff1b077812 */ /* 0x008fe400078ec0ff */
[----:B------:R-:W-:Y:S02]  /*50ba0*/  LOP3.LUT R9, R14, 0xffff, RZ, 0xc0, !PT ;  /* 0x0000ffff0e097812 */ /* 0x000fe400078ec0ff */
[----:B------:R-:W-:Y:S01]  /*50bb0*/  LOP3.LUT R8, R15, 0xffff, RZ, 0xc0, !PT ;  /* 0x0000ffff0f087812 */ /* 0x000fe200078ec0ff */
[----:B------:R-:W-:Y:S04]  /*50bc0*/  STL [R1+0x284], R23 ;  /* 0x0002841701007387 */ /* 0x000fe80000100800 */
[----:B------:R-:W-:Y:S04]  /*50bd0*/  STL [R1+0x258], R7 ;  /* 0x0002580701007387 */ /* 0x000fe80000100800 */
[----:B------:R-:W-:Y:S04]  /*50be0*/  STL [R1+0x254], R9 ;  /* 0x0002540901007387 */ /* 0x000fe80000100800 */
[----:B------:R-:W-:Y:S04]  /*50bf0*/  STL [R1+0xd2c], R8 ;  /* 0x000d2c0801007387 */ /* 0x000fe80000100800 */
[----:B------:R-:W2:Y:S04]  /*50c00*/  LDL.LU R26, [R1+0x10d8] ;  /* 0x0010d800011a7983 */ /* 0x000ea80000300800 */
[----:B------:R-:W3:Y:S01]  /*50c10*/  LDL.LU R27, [R1+0xfe0] ;  /* 0x000fe000011b7983 */ /* 0x000ee20000300800 */
[----:B----4-:R-:W-:-:S03]  /*50c20*/  LOP3.LUT R10, R11, 0xffff, RZ, 0xc0, !PT ;  /* 0x0000ffff0b0a7812 */ /* 0x010fc600078ec0ff */
[----:B------:R-:W4:Y:S04]  /*50c30*/  LDL.LU R11, [R1+0xf04] ;  /* 0x000f0400010b7983 */ /* 0x000f280000300800 */
[----:B------:R-:W-:Y:S01]  /*50c40*/  STL [R1+0x280], R10 ;  /* 0x0002800a01007387 */ /* 0x000fe20000100800 */
[----:B------:R-:W-:Y:S02]  /*50c50*/  LOP3.LUT R29, R29, 0xffff, RZ, 0xc0, !PT ;  /* 0x0000ffff1d1d7812 */ /* 0x000fe400078ec0ff */
[----:B------:R-:W-:Y:S02]  /*50c60*/  LOP3.LUT R24, R24, 0xffff, RZ, 0xc0, !PT ;  /* 0x0000ffff18187812 */ /* 0x000fe400078ec0ff */
[----:B------:R-:W-:Y:S02]  /*50c70*/  LOP3.LUT R2, R2, 0xffff, RZ, 0xc0, !PT ;  /* 0x0000ffff02027812 */ /* 0x000fe400078ec0ff */
[----:B0-----:R-:W-:Y:S01]  /*50c80*/  LOP3.LUT R3, R20, 0xffff, RZ, 0xc0, !PT ;  /* 0x0000ffff14037812 */ /* 0x001fe200078ec0ff */
[----:B------:R-:W-:Y:S04]  /*50c90*/  STL [R1+0x248], R29 ;  /* 0x0002481d01007387 */ /* 0x000fe80000100800 */
[----:B------:R-:W4:Y:S04]  /*50ca0*/  LDL.LU R14, [R1+0xf00] ;  /* 0x000f0000010e7983 */ /* 0x000f280000300800 */
[----:B------:R-:W-:Y:S04]  /*50cb0*/  STL [R1+0x244], R24 ;  /* 0x0002441801007387 */ /* 0x000fe80000100800 */
[----:B------:R0:W-:Y:S04]  /*50cc0*/  STL [R1+0x270], R3 ;  /* 0x0002700301007387 */ /* 0x0001e80000100800 */
[----:B------:R-:W-:Y:S04]  /*50cd0*/  STL [R1+0xd28], R2 ;  /* 0x000d280201007387 */ /* 0x000fe80000100800 */
[----:B------:R-:W4:Y:S04]  /*50ce0*/  LDL.LU R20, [R1+0xd14] ;  /* 0x000d140001147983 */ /* 0x000f280000300800 */
[----:B------:R-:W4:Y:S04]  /*50cf0*/  LDL.LU R17, [R1+0xc20] ;  /* 0x000c200001117983 */ /* 0x000f280000300800 */
[----:B------:R1:W-:Y:S04]  /*50d00*/  STL [R1+0xd5c], R4 ;  /* 0x000d5c0401007387 */ /* 0x0003e80000100800 */
[----:B------:R1:W-:Y:S01]  /*50d10*/  STL [R1+0x6c], R5 ;  /* 0x00006c0501007387 */ /* 0x0003e20000100800 */
[----:B------:R-:W-:-:S02]  /*50d20*/  LOP3.LUT R6, R12, 0xffff, RZ, 0xc0, !PT ;  /* 0x0000ffff0c067812 */ /* 0x000fc400078ec0ff */
[--C-:B0-----:R-:W-:Y:S02]  /*50d30*/  PRMT R3, R3, 0x3340, R0.reuse ;  /* 0x0000334003037816 */ /* 0x101fe40000000000 */
[----:B------:R-:W-:Y:S01]  /*50d40*/  PRMT R7, R7, 0x3340, R29 ;  /* 0x0000334007077816 */ /* 0x000fe2000000001d */
[----:B------:R0:W-:Y:S04]  /*50d50*/  STL [R1+0x288], R6 ;  /* 0x0002880601007387 */ /* 0x0001e80000100800 */
[----:B------:R-:W4:Y:S04]  /*50d60*/  LDL.LU R15, [R1+0xb44] ;  /* 0x000b4400010f7983 */ /* 0x000f280000300800 */
[----:B------:R-:W4:Y:S01]  /*50d70*/  LDL.LU R16, [R1+0xb40] ;  /* 0x000b400001107983 */ /* 0x000f220000300800 */
[----:B-1----:R-:W-:-:S03]  /*50d80*/  PRMT R4, R4, 0x3340, R0 ;  /* 0x0000334004047816 */ /* 0x002fc60000000000 */
[----:B------:R-:W4:Y:S01]  /*50d90*/  LDL.LU R12, [R1+0x188] ;  /* 0x00018800010c7983 */ /* 0x000f220000300800 */
[----:B------:R-:W-:-:S03]  /*50da0*/  PRMT R8, R8, 0x3340, R2 ;  /* 0x0000334008087816 */ /* 0x000fc60000000002 */
[----:B------:R-:W4:Y:S04]  /*50db0*/  LDL.LU R29, [R1+0x2400] ;  /* 0x00240000011d7983 */ /* 0x000f280000300800 */
[----:B------:R-:W4:Y:S01]  /*50dc0*/  LDL.LU R2, [R1+0x23fc] ;  /* 0x0023fc0001027983 */ /* 0x000f220000300800 */
[----:B------:R-:W-:Y:S02]  /*50dd0*/  PRMT R10, R23, 0x3340, R10 ;  /* 0x00003340170a7816 */ /* 0x000fe4000000000a */
[----:B------:R-:W-:Y:S01]  /*50de0*/  PRMT R7, R7, 0x5410, R3 ;  /* 0x0000541007077816 */ /* 0x000fe20000000003 */
[----:B------:R-:W4:Y:S01]  /*50df0*/  LDL.LU R23, [R1+0x48] ;  /* 0x0000480001177983 */ /* 0x000f220000300800 */
[----:B------:R-:W-:-:S03]  /*50e00*/  PRMT R3, R8, 0x5410, R4 ;  /* 0x0000541008037816 */ /* 0x000fc60000000004 */
[----:B------:R-:W4:Y:S01]  /*50e10*/  LDL.LU R4, [R1+0x88] ;  /* 0x0000880001047983 */ /* 0x000f220000300800 */
[----:B------:R-:W-:-:S03]  /*50e20*/  PRMT R9, R9, 0x3340, R24 ;  /* 0x0000334009097816 */ /* 0x000fc60000000018 */
[----:B------:R-:W-:Y:S04]  /*50e30*/  STL [R1+0xdac], R7 ;  /* 0x000dac0701007387 */ /* 0x000fe80000100800 */
[----:B------:R-:W4:Y:S01]  /*50e40*/  LDL.LU R24, [R1+0x44] ;  /* 0x0000440001187983 */ /* 0x000f220000300800 */
[--C-:B------:R-:W-:Y:S02]  /*50e50*/  PRMT R5, R5, 0x3340, R0.reuse ;  /* 0x0000334005057816 */ /* 0x100fe40000000000 */
[----:B0-----:R-:W-:Y:S01]  /*50e60*/  PRMT R6, R6, 0x3340, R0 ;  /* 0x0000334006067816 */ /* 0x001fe20000000000 */
[----:B------:R0:W-:Y:S01]  /*50e70*/  STL [R1+0xda8], R3 ;  /* 0x000da80301007387 */ /* 0x0001e20000100800 */
[----:B------:R-:W-:Y:S02]  /*50e80*/  PRMT R5, R9, 0x5410, R5 ;  /* 0x0000541009057816 */ /* 0x000fe40000000005 */
[----:B0-----:R-:W-:-:S03]  /*50e90*/  PRMT R3, R10, 0x5410, R6 ;  /* 0x000054100a037816 */ /* 0x001fc60000000006 */
[----:B------:R-:W-:Y:S04]  /*50ea0*/  STL [R1+0xd9c], R5 ;  /* 0x000d9c0501007387 */ /* 0x000fe80000100800 */
[----:B------:R0:W-:Y:S01]  /*50eb0*/  STL [R1+0xd98], R3 ;  /* 0x000d980301007387 */ /* 0x0001e20000100800 */
[----:B--2---:R-:W-:Y:S02]  /*50ec0*/  LOP3.LUT R7, R26, 0xffff, RZ, 0xc0, !PT ;  /* 0x0000ffff1a077812 */ /* 0x004fe400078ec0ff */
[----:B---3--:R-:W-:Y:S01]  /*50ed0*/  LOP3.LUT R8, R27, 0xffff, RZ, 0xc0, !PT ;  /* 0x0000ffff1b087812 */ /* 0x008fe200078ec0ff */
[----:B------:R-:W2:Y:S04]  /*50ee0*/  LDL.LU R26, [R1+0x10e0] ;  /* 0x0010e000011a7983 */ /* 0x000ea80000300800 */
[----:B------:R1:W-:Y:S04]  /*50ef0*/  STL [R1+0x24c], R7 ;  /* 0x00024c0701007387 */ /* 0x0003e80000100800 */
[----:B------:R-:W3:Y:S04]  /*50f00*/  LDL.LU R27, [R1+0x10dc] ;  /* 0x0010dc00011b7983 */ /* 0x000ee80000300800 */
[----:B------:R-:W-:Y:S01]  /*50f10*/  STL [R1+0x27c], R8 ;  /* 0x00027c0801007387 */ /* 0x000fe20000100800 */
[----:B----4-:R-:W-:-:S03]  /*50f20*/  LOP3.LUT R9, R11, 0xffff, RZ, 0xc0, !PT ;  /* 0x0000ffff0b097812 */ /* 0x010fc600078ec0ff */
[----:B------:R-:W4:Y:S04]  /*50f30*/  LDL.LU R11, [R1+0xe14] ;  /* 0x000e1400010b7983 */ /* 0x000f280000300800 */
[----:B------:R-:W-:Y:S01]  /*50f40*/  STL [R1+0x2a8], R9 ;  /* 0x0002a80901007387 */ /* 0x000fe20000100800 */
[----:B------:R-:W-:-:S03]  /*50f50*/  LOP3.LUT R10, R14, 0xffff, RZ, 0xc0, !PT ;  /* 0x0000ffff0e0a7812 */ /* 0x000fc600078ec0ff */
[----:B------:R-:W4:Y:S01]  /*50f60*/  LDL.LU R14, [R1+0xe10] ;  /* 0x000e1000010e7983 */ /* 0x000f220000300800 */
[----:B------:R-:W-:Y:S02]  /*50f70*/  LOP3.LUT R20, R20, 0xffff, RZ, 0xc0, !PT ;  /* 0x0000ffff14147812 */ /* 0x000fe400078ec0ff */
[----:B------:R-:W-:Y:S01]  /*50f80*/  LOP3.LUT R18, R17, 0xffff, RZ, 0xc0, !PT ;  /* 0x0000ffff11127812 */ /* 0x000fe200078ec0ff */
[----:B------:R-:W-:Y:S04]  /*50f90*/  STL [R1+0x294], R10 ;  /* 0x0002940a01007387 */ /* 0x000fe80000100800 */
[----:B------:R0:W-:Y:S01]  /*50fa0*/  STL [R1+0x240], R20 ;  /* 0x0002401401007387 */ /* 0x0001e20000100800 */
[----:B------:R-:W-:Y:S02]  /*50fb0*/  LOP3.LUT R17, R15, 0xffff, RZ, 0xc0, !PT ;  /* 0x0000ffff0f117812 */ /* 0x000fe400078ec0ff */
[----:B------:R-:W-:Y:S01]  /*50fc0*/  LOP3.LUT R16, R16, 0xffff, RZ, 0xc0, !PT ;  /* 0x0000ffff10107812 */ /* 0x000fe200078ec0ff */
[----:B------:R-:W4:Y:S01]  /*50fd0*/  LDL.LU R15, [R1+0xd24] ;  /* 0x000d2400010f7983 */ /* 0x000f220000300800 */
[----:B0-----:R-:W-:-:S03]  /*50fe0*/  LOP3.LUT R3, R12, 0xffff, RZ, 0xc0, !PT ;  /* 0x0000ffff0c037812 */ /* 0x001fc600078ec0ff */
[----:B------:R-:W-:Y:S04]  /*50ff0*/  STL [R1+0x278], R18 ;  /* 0x0002781201007387 */ /* 0x000fe80000100800 */
[----:B------:R-:W-:Y:S04]  /*51000*/  STL [R1+0x290], R17 ;  /* 0x0002901101007387 */ /* 0x000fe80000100800 */
[----:B------:R-:W4:Y:S04]  /*51010*/  LDL.LU R12, [R1+0xd20] ;  /* 0x000d2000010c7983 */ /* 0x000f280000300800 */
[----:B------:R0:W-:Y:S04]  /*51020*/  STL [R1+0x168], R3 ;  /* 0x0001680301007387 */ /* 0x0001e80000100800 */
[----:B------:R-:W-:Y:S01]  /*51030*/  STL [R1+0x28c], R16 ;  /* 0x00028c1001007387 */ /* 0x000fe20000100800 */
[----:B------:R-:W-:-:S02]  /*51040*/  LOP3.LUT R5, R23, 0xffff, RZ, 0xc0, !PT ;  /* 0x0000ffff17057812 */ /* 0x000fc400078ec0ff */
[----:B------:R-:W-:Y:S01]  /*51050*/  LOP3.LUT R4, R4, 0xffff, RZ, 0xc0, !PT ;  /* 0x0000ffff04047812 */ /* 0x000fe200078ec0ff */
[----:B------:R-:W4:Y:S01]  /*51060*/  LDL.LU R23, [R1+0x304] ;  /* 0x0003040001177983 */ /* 0x000f220000300800 */
[----:B------:R-:W-:-:S03]  /*51070*/  LOP3.LUT R6, R24, 0xffff, RZ, 0xc0, !PT ;  /* 0x0000ffff18067812 */ /* 0x000fc600078ec0ff */
[----:B------:R0:W-:Y:S04]  /*51080*/  STL [R1+0x88], R4 ;  /* 0x0000880401007387 */ /* 0x0001e80000100800 */
[----:B------:R0:W-:Y:S04]  /*51090*/  STL [R1+0x320], R5 ;  /* 0x0003200501007387 */ /* 0x0001e80000100800 */
[----:B------:R-:W4:Y:S04]  /*510a0*/  LDL.LU R24, [R1+0x300] ;  /* 0x0003000001187983 */ /* 0x000f280000300800 */
[----:B------:R0:W-:Y:S01]  /*510b0*/  STL [R1+0x2b8], R6 ;  /* 0x0002b80601007387 */ /* 0x0001e20000100800 */
[----:B-1----:R-:W-:-:S03]  /*510c0*/  PRMT R7, R7, 0x3340, R20 ;  /* 0x0000334007077816 */ /* 0x002fc60000000014 */
[----:B------:R-:W4:Y:S01]  /*510d0*/  LDL.LU R20, [R1+0x1a4] ;  /* 0x0001a40001147983 */ /* 0x000f220000300800 */
[----:B0-----:R-:W-:Y:S02]  /*510e0*/  PRMT R3, R3, 0x3340, R0 ;  /* 0x0000334003037816 */ /* 0x001fe40000000000 */
[----:B------:R-:W-:Y:S02]  /*510f0*/  PRMT R8, R8, 0x3340, R18 ;  /* 0x0000334008087816 */ /* 0x000fe40000000012 */
[--C-:B------:R-:W-:Y:S02]  /*51100*/  PRMT R4, R4, 0x3340, R0.reuse ;  /* 0x0000334004047816 */ /* 0x100fe40000000000 */
[----:B------:R-:W-:Y:S02]  /*51110*/  PRMT R5, R5, 0x3340, R0 ;  /* 0x0000334005057816 */ /* 0x000fe40000000000 */
[----:B------:R-:W-:Y:S02]  /*51120*/  PRMT R7, R7, 0x5410, R3 ;  /* 0x0000541007077816 */ /* 0x000fe40000000003 */
[----:B------:R-:W-:-:S02]  /*51130*/  PRMT R9, R9, 0x3340, R17 ;  /* 0x0000334009097816 */ /* 0x000fc40000000011 */
[----:B------:R-:W-:Y:S02]  /*51140*/  PRMT R3, R8, 0x5410, R4 ;  /* 0x0000541008037816 */ /* 0x000fe40000000004 */
[----:B------:R-:W-:Y:S02]  /*51150*/  PRMT R6, R6, 0x3340, R0 ;  /* 0x0000334006067816 */ /* 0x000fe40000000000 */
[----:B------:R-:W-:Y:S02]  /*51160*/  PRMT R10, R10, 0x3340, R16 ;  /* 0x000033400a0a7816 */ /* 0x000fe40000000010 */
[----:B------:R-:W-:Y:S01]  /*51170*/  PRMT R4, R9, 0x5410, R5 ;  /* 0x0000541009047816 */ /* 0x000fe20000000005 */
[----:B------:R-:W-:Y:S04]  /*51180*/  STL [R1+0xd8c], R7 ;  /* 0x000d8c0701007387 */ /* 0x000fe80000100800 */
[----:B------:R-:W4:Y:S04]  /*51190*/  LDL.LU R5, [R1+0x1a8] ;  /* 0x0001a80001057983 */ /* 0x000f280000300800 */
[----:B------:R0:W-:Y:S04]  /*511a0*/  STL [R1+0xd7c], R3 ;  /* 0x000d7c0301007387 */ /* 0x0001e80000100800 */
[----:B------:R1:W-:Y:S01]  /*511b0*/  STL [R1+0xd6c], R4 ;  /* 0x000d6c0401007387 */ /* 0x0003e20000100800 */
[----:B0-----:R-:W-:-:S05]  /*511c0*/  PRMT R3, R10, 0x5410, R6 ;  /* 0x000054100a037816 */ /* 0x001fca0000000006 */
[----:B------:R0:W-:Y:S01]  /*511d0*/  STL [R1+0xd68], R3 ;  /* 0x000d680301007387 */ /* 0x0001e20000100800 */
[----:B-1----:R-:W-:Y:S02]  /*511e0*/  LOP3.LUT R4, R21, 0xffff, RZ, 0xc0, !PT ;  /* 0x0000ffff15047812 */ /* 0x002fe400078ec0ff */
[----:B0-----:R-:W-:Y:S02]  /*511f0*/  LOP3.LUT R3, R22, 0xffff, RZ, 0xc0, !PT ;  /* 0x0000ffff16037812 */ /* 0x001fe400078ec0ff */
[----:B--2---:R-:W-:Y:S02]  /*51200*/  LOP3.LUT R9, R26, 0xffff, RZ, 0xc0, !PT ;  /* 0x0000ffff1a097812 */ /* 0x004fe400078ec0ff */
[----:B---3--:R-:W-:Y:S02]  /*51210*/  LOP3.LUT R10, R27, 0xffff, RZ, 0xc0, !PT ;  /* 0x0000ffff1b0a7812 */ /* 0x008fe400078ec0ff */
[----:B----4-:R-:W-:Y:S02]  /*51220*/  LOP3.LUT R7, R11, 0xffff, RZ, 0xc0, !PT ;  /* 0x0000ffff0b077812 */ /* 0x010fe400078ec0ff */
[----:B------:R-:W2:Y:S04]  /*51230*/  LDL.LU R11, [R1+0xf14] ;  /* 0x000f1400010b7983 */ /* 0x000ea80000300800 */
[----:B------:R-:W-:Y:S04]  /*51240*/  STL [R1+0x32c], R9 ;  /* 0x00032c0901007387 */ /* 0x000fe80000100800 */
[----:B------:R0:W-:Y:S04]  /*51250*/  STL [R1+0x298], R7 ;  /* 0x0002980701007387 */ /* 0x0001e80000100800 */
[----:B------:R-:W-:Y:S04]  /*51260*/  STL [R1+0x3b4], R10 ;  /* 0x0003b40a01007387 */ /* 0x000fe80000100800 */
[----:B------:R-:W3:Y:S01]  /*51270*/  LDL.LU R18, [R1+0xf10] ;  /* 0x000f100001127983 */ /* 0x000ee20000300800 */
[----:B------:R-:W-:-:S05]  /*51280*/  LOP3.LUT R8, R14, 0xffff, RZ, 0xc0, !PT ;  /* 0x0000ffff0e087812 */ /* 0x000fca00078ec0ff */
[----:B------:R1:W-:Y:S04]  /*51290*/  STL [R1+0x390], R8 ;  /* 0x0003900801007387 */ /* 0x0003e80000100800 */
[----:B------:R-:W4:Y:S01]  /*512a0*/  LDL.LU R27, [R1+0xe20] ;  /* 0x000e2000011b7983 */ /* 0x000f220000300800 */
[----:B------:R-:W-:Y:S02]  /*512b0*/  LOP3.LUT R14, R15, 0xffff, RZ, 0xc0, !PT ;  /* 0x0000ffff0f0e7812 */ /* 0x000fe400078ec0ff */
[----:B------:R-:W-:-:S03]  /*512c0*/  LOP3.LUT R12, R12, 0xffff, RZ, 0xc0, !PT ;  /* 0x0000ffff0c0c7812 */ /* 0x000fc600078ec0ff */
[----:B------:R-:W-:Y:S04]  /*512d0*/  STL [R1+0x324], R14 ;  /* 0x0003240e01007387 */ /* 0x000fe80000100800 */
[----:B------:R-:W4:Y:S01]  /*512e0*/  LDL.LU R17, [R1+0xb54] ;  /* 0x000b540001117983 */ /* 0x000f220000300800 */
[----:B------:R-:W-:-:S03]  /*512f0*/  LOP3.LUT R26, R23, 0xffff, RZ, 0xc0, !PT ;  /* 0x0000ffff171a7812 */ /* 0x000fc600078ec0ff */
[----:B------:R-:W-:Y:S04]  /*51300*/  STL [R1+0x3a4], R12 ;  /* 0x0003a40c01007387 */ /* 0x000fe80000100800 */
[----:B------:R-:W-:Y:S01]  /*51310*/  STL [R1+0x188], R26 ;  /* 0x0001881a01007387 */ /* 0x000fe20000100800 */
[----:B------:R-:W-:-:S03]  /*51320*/  LOP3.LUT R16, R24, 0xffff, RZ, 0xc0, !PT ;  /* 0x0000ffff18107812 */ /* 0x000fc600078ec0ff */
[----:B------:R-:W4:Y:S04]  /*51330*/  LDL.LU R15, [R1+0xb50] ;  /* 0x000b5000010f7983 */ /* 0x000f280000300800 */
[----:B------:R-:W4:Y:S04]  /*51340*/  LDL.LU R23, [R1+0x58] ;  /* 0x0000580001177983 */ /* 0x000f280000300800 */
[----:B------:R-:W4:Y:S04]  /*51350*/  LDL.LU R24, [R1+0x54] ;  /* 0x0000540001187983 */ /* 0x000f280000300800 */
[----:B------:R-:W-:Y:S04]  /*51360*/  STL [R1+0x334], R16 ;  /* 0x0003341001007387 */ /* 0x000fe80000100800 */
[----:B------:R1:W-:Y:S01]  /*51370*/  STL [R1+0x29c], R3 ;  /* 0x00029c0301007387 */ /* 0x0003e20000100800 */
[----:B------:R-:W-:-:S03]  /*51380*/  LOP3.LUT R6, R20, 0xffff, RZ, 0xc0, !PT ;  /* 0x0000ffff14067812 */ /* 0x000fc600078ec0ff */
[----:B------:R1:W-:Y:S04]  /*51390*/  STL [R1+0x394], R4 ;  /* 0x0003940401007387 */ /* 0x0003e80000100800 */
[----:B------:R-:W4:Y:S01]  /*513a0*/  LDL.LU R20, [R1+0x308] ;  /* 0x0003080001147983 */ /* 0x000f220000300800 */
[----:B0-----:R-:W-:Y:S02]  /*513b0*/  PRMT R7, R7, 0x3340, R26 ;  /* 0x0000334007077816 */ /* 0x001fe4000000001a */
[----:B-1----:R-:W-:Y:S02]  /*513c0*/  PRMT R8, R8, 0x3340, R16 ;  /* 0x0000334008087816 */ /* 0x002fe40000000010 */
[----:B------:R-:W-:Y:S02]  /*513d0*/  PRMT R3, R3, 0x3340, R0 ;  /* 0x0000334003037816 */ /* 0x000fe40000000000 */
[----:B------:R-:W-:-:S02]  /*513e0*/  LOP3.LUT R5, R5, 0xffff, RZ, 0xc0, !PT ;  /* 0x0000ffff05057812 */ /* 0x000fc400078ec0ff */
[----:B------:R-:W-:Y:S02]  /*513f0*/  PRMT R4, R4, 0x3340, R0 ;  /* 0x0000334004047816 */ /* 0x000fe40000000000 */
[----:B------:R-:W-:Y:S02]  /*51400*/  PRMT R7, R7, 0x5410, R3 ;  /* 0x0000541007077816 */ /* 0x000fe40000000003 */
[----:B------:R-:W-:Y:S01]  /*51410*/  PRMT R9, R9, 0x3340, R14 ;  /* 0x0000334009097816 */ /* 0x000fe2000000000e */
[----:B------:R0:W-:Y:S01]  /*51420*/  STL [R1+0x1a8], R5 ;  /* 0x0001a80501007387 */ /* 0x0001e20000100800 */
[----:B------:R-:W-:-:S03]  /*51430*/  PRMT R3, R8, 0x5410, R4 ;  /* 0x0000541008037816 */ /* 0x000fc60000000004 */
[----:B------:R1:W-:Y:S01]  /*51440*/  STL [R1+0x398], R6 ;  /* 0x0003980601007387 */ /* 0x0003e20000100800 */
[----:B------:R-:W-:-:S03]  /*51450*/  PRMT R10, R10, 0x3340, R12 ;  /* 0x000033400a0a7816 */ /* 0x000fc6000000000c */
[----:B------:R-:W4:Y:S04]  /*51460*/  LDL.LU R12, [R1+0x10e8] ;  /* 0x0010e800010c7983 */ /* 0x000f280000300800 */
[----:B------:R-:W-:Y:S01]  /*51470*/  STL [R1+0xd58], R7 ;  /* 0x000d580701007387 */ /* 0x000fe20000100800 */
[--C-:B0-----:R-:W-:Y:S02]  /*51480*/  PRMT R5, R5, 0x3340, R0.reuse ;  /* 0x0000334005057816 */ /* 0x101fe40000000000 */
[----:B-1----:R-:W-:Y:S01]  /*51490*/  PRMT R6, R6, 0x3340, R0 ;  /* 0x0000334006067816 */ /* 0x002fe20000000000 */
[----:B------:R0:W-:Y:S01]  /*514a0*/  STL [R1+0xd4c], R3 ;  /* 0x000d4c0301007387 */ /* 0x0001e20000100800 */
[----:B------:R-:W-:-:S03]  /*514b0*/  PRMT R4, R9, 0x5410, R5 ;  /* 0x0000541009047816 */ /* 0x000fc60000000005 */
[----:B------:R-:W4:Y:S04]  /*514c0*/  LDL.LU R16, [R1+0x10e4] ;  /* 0x0010e40001107983 */ /* 0x000f280000300800 */
[----:B------:R-:W-:Y:S01]  /*514d0*/  STL [R1+0xd3c], R4 ;  /* 0x000d3c0401007387 */ /* 0x000fe20000100800 */
[----:B0-----:R-:W-:-:S05]  /*514e0*/  PRMT R3, R10, 0x5410, R6 ;  /* 0x000054100a037816 */ /* 0x001fca0000000006 */
[----:B------:R0:W-:Y:S04]  /*514f0*/  STL [R1+0xd38], R3 ;  /* 0x000d380301007387 */ /* 0x0001e80000100800 */
[----:B------:R-:W4:Y:S04]  /*51500*/  LDL.LU R26, [R1+0x1000] ;  /* 0x00100000011a7983 */ /* 0x000f280000300800 */
[----:B------:R-:W4:Y:S01]  /*51510*/  LDL.LU R14, [R1+0xd34] ;  /* 0x000d3400010e7983 */ /* 0x000f220000300800 */
[----:B------:R-:W-:Y:S02]  /*51520*/  LOP3.LUT R5, R25, 0xffff, RZ, 0xc0, !PT ;  /* 0x0000ffff19057812 */ /* 0x000fe400078ec0ff */
[----:B--2---:R-:W-:-:S02]  /*51530*/  LOP3.LUT R11, R11, 0xffff, RZ, 0xc0, !PT ;  /* 0x0000ffff0b0b7812 */ /* 0x004fc400078ec0ff */
[----:B---3--:R-:W-:-:S03]  /*51540*/  LOP3.LUT R7, R18, 0xffff, RZ, 0xc0, !PT ;  /* 0x0000ffff12077812 */ /* 0x008fc600078ec0ff */
[----:B------:R-:W-:Y:S01]  /*51550*/  STL [R1+0x3a0], R11 ;  /* 0x0003a00b01007387 */ /* 0x000fe20000100800 */
[----:B----4-:R-:W-:-:S03]  /*51560*/  LOP3.LUT R8, R27, 0xffff, RZ, 0xc0, !PT ;  /* 0x0000ffff1b087812 */ /* 0x010fc600078ec0ff */
[----:B------:R-:W2:Y:S04]  /*51570*/  LDL.LU R27, [R1+0xd30] ;  /* 0x000d3000011b7983 */ /* 0x000ea80000300800 */
[----:B------:R-:W-:Y:S04]  /*51580*/  STL [R1+0x3d4], R7 ;  /* 0x0003d40701007387 */ /* 0x000fe80000100800 */
[----:B------:R-:W-:Y:S01]  /*51590*/  STL [R1+0x3e4], R8 ;  /* 0x0003e40801007387 */ /* 0x000fe20000100800 */
[----:B------:R-:W-:-:S05]  /*515a0*/  LOP3.LUT R6, R17, 0xffff, RZ, 0xc0, !PT ;  /* 0x0000ffff11067812 */ /* 0x000fca00078ec0ff */
[----:B------:R-:W-:Y:S01]  /*515b0*/  STL [R1+0x39c], R6 ;  /* 0x00039c0601007387 */ /* 0x000fe20000100800 */
[----:B------:R-:W-:Y:S02]  /*515c0*/  LOP3.LUT R10, R15, 0xffff, RZ, 0xc0, !PT ;  /* 0x0000ffff0f0a7812 */ /* 0x000fe400078ec0ff */
[----:B0-----:R-:W-:Y:S02]  /*515d0*/  LOP3.LUT R3, R23, 0xffff, RZ, 0xc0, !PT ;  /* 0x0000ffff17037812 */ /* 0x001fe400078ec0ff */
[----:B------:R-:W-:Y:S01]  /*515e0*/  LOP3.LUT R4, R24, 0xffff, RZ, 0xc0, !PT ;  /* 0x0000ffff18047812 */ /* 0x000fe200078ec0ff */
[----:B------:R-:W-:Y:S04]  /*515f0*/  STL [R1+0x3d0], R10 ;  /* 0x0003d00a01007387 */ /* 0x000fe80000100800 */
[----:B------:R0:W-:Y:S04]  /*51600*/  STL [R1+0x1a4], R3 ;  /* 0x0001a40301007387 */ /* 0x0001e80000100800 */
[----:B------:R1:W-:Y:S01]  /*51610*/  STL [R1+0x3dc], R4 ;  /* 0x0003dc0401007387 */ /* 0x0003e20000100800 */
[----:B------:R-:W-:-:S03]  /*51620*/  LOP3.LUT R9, R20, 0xffff, RZ, 0xc0, !PT ;  /* 0x0000ffff14097812 */ /* 0x000fc600078ec0ff */
[----:B------:R-:W3:Y:S04]  /*51630*/  LDL.LU R15, [R1+0x1e8] ;  /* 0x0001e800010f7983 */ /* 0x000ee80000300800 */
[----:B------:R-:W4:Y:S04]  /*51640*/  LDL.LU R23, [R1+0x1e4] ;  /* 0x0001e40001177983 */ /* 0x000f280000300800 */
[----:B------:R0:W-:Y:S04]  /*51650*/  STL [R1+0x400], R5 ;  /* 0x0004000501007387 */ /* 0x0001e80000100800 */
[----:B------:R-:W-:Y:S04]  /*51660*/  STL [R1+0x3e0], R9 ;  /* 0x0003e00901007387 */ /* 0x000fe80000100800 */
[----:B------:R-:W4:Y:S04]  /*51670*/  LDL.LU R24, [R1+0xf8] ;  /* 0x0000f80001187983 */ /* 0x000f280000300800 */
[----:B------:R-:W4:Y:S01]  /*51680*/  LDL.LU R20, [R1+0xc40] ;  /* 0x000c400001147983 */ /* 0x000f220000300800 */
[----:B0-----:R-:W-:-:S02]  /*51690*/  PRMT R3, R3, 0x3340, R0 ;  /* 0x0000334003037816 */ /* 0x001fc40000000000 */
[----:B------:R-:W-:Y:S02]  /*516a0*/  PRMT R6, R11, 0x3340, R6 ;  /* 0x000033400b067816 */ /* 0x000fe40000000006 */
[----:B-1----:R-:W-:Y:S02]  /*516b0*/  PRMT R4, R4, 0x3340, R0 ;  /* 0x0000334004047816 */ /* 0x002fe40000000000 */
[----:B------:R-:W-:Y:S02]  /*516c0*/  PRMT R7, R7, 0x3340, R10 ;  /* 0x0000334007077816 */ /* 0x000fe4000000000a */
[----:B------:R-:W-:Y:S02]  /*516d0*/  PRMT R8, R8, 0x3340, R9 ;  /* 0x0000334008087816 */ /* 0x000fe40000000009 */
[----:B------:R-:W-:Y:S02]  /*516e0*/  PRMT R5, R5, 0x3340, R0 ;  /* 0x0000334005057816 */ /* 0x000fe40000000000 */
[----:B------:R-:W-:-:S02]  /*516f0*/  PRMT R6, R6, 0x5410, R3 ;  /* 0x0000541006067816 */ /* 0x000fc40000000003 */
[----:B------:R-:W-:Y:S02]  /*51700*/  PRMT R4, R7, 0x5410, R4 ;  /* 0x0000541007047816 */ /* 0x000fe40000000004 */
[----:B------:R-:W-:Y:S01]  /*51710*/  PRMT R3, R8, 0x5410, R5 ;  /* 0x0000541008037816 */ /* 0x000fe20000000005 */
[----:B------:R0:W-:Y:S04]  /*51720*/  STL [R1+0xd24], R6 ;  /* 0x000d240601007387 */ /* 0x0001e80000100800 */
[----:B------:R-:W-:Y:S04]  /*51730*/  STL [R1+0xd20], R4 ;  /* 0x000d200401007387 */ /* 0x000fe80000100800 */
[----:B------:R3:W-:Y:S04]  /*51740*/  STL [R1+0xd1c], R3 ;  /* 0x000d1c0301007387 */ /* 0x0007e80000100800 */
[----:B------:R-:W4:Y:S01]  /*51750*/  LDL.LU R11, [R1+0x1004] ;  /* 0x00100400010b7983 */ /* 0x000f220000300800 */
[----:B0-----:R-:W-:-:S02]  /*51760*/  LOP3.LUT R6, R12, 0xffff, RZ, 0xc0, !PT ;  /* 0x0000ffff0c067812 */ /* 0x001fc400078ec0ff */
[----:B------:R-:W-:Y:S01]  /*51770*/  LOP3.LUT R7, R16, 0xffff, RZ, 0xc0, !PT ;  /* 0x0000ffff10077812 */ /* 0x000fe200078ec0ff */
[----:B------:R-:W4:Y:S04]  /*51780*/  LDL.LU R12, [R1+0xf24] ;  /* 0x000f2400010c7983 */ /* 0x000f280000300800 */
[----:B------:R0:W-:Y:S04]  /*51790*/  STL [R1+0x3d8], R6 ;  /* 0x0003d80601007387 */ /* 0x0001e80000100800 */
[----:B------:R-:W4:Y:S04]  /*517a0*/  LDL.LU R18, [R1+0xf20] ;  /* 0x000f200001127983 */ /* 0x000f280000300800 */
[----:B------:R-:W-:Y:S01]  /*517b0*/  STL [R1+0x424], R7 ;  /* 0x0004240701007387 */ /* 0x000fe20000100800 */
[----:B------:R-:W-:-:S02]  /*517c0*/  LOP3.LUT R8, R26, 0xffff, RZ, 0xc0, !PT ;  /* 0x0000ffff1a087812 */ /* 0x000fc400078ec0ff */
[----:B------:R-:W-:-:S05]  /*517d0*/  LOP3.LUT R14, R14, 0xffff, RZ, 0xc0, !PT ;  /* 0x0000ffff0e0e7812 */ /* 0x000fca00078ec0ff */
[----:B------:R-:W-:Y:S04]  /*517e0*/  STL [R1+0x308], R14 ;  /* 0x0003080e01007387 */ /* 0x000fe80000100800 */
[----:B------:R-:W-:Y:S04]  /*517f0*/  STL [R1+0x418], R8 ;  /* 0x0004180801007387 */ /* 0x000fe80000100800 */
[----:B------:R-:W4:Y:S04]  /*51800*/  LDL.LU R16, [R1+0xc44] ;  /* 0x000c440001107983 */ /* 0x000f280000300800 */
[----:B------:R-:W4:Y:S01]  /*51810*/  LDL.LU R17, [R1+0xb64] ;  /* 0x000b640001117983 */ /* 0x000f220000300800 */
[----:B--2---:R-:W-:-:S05]  /*51820*/  LOP3.LUT R10, R27, 0xffff, RZ, 0xc0, !PT ;  /* 0x0000ffff1b0a7812 */ /* 0x004fca00078ec0ff */
[----:B------:R-:W-:Y:S04]  /*51830*/  STL [R1+0x414], R10 ;  /* 0x0004140a01007387 */ /* 0x000fe80000100800 */
[----:B------:R-:W2:Y:S04]  /*51840*/  LDL.LU R26, [R1+0xfc] ;  /* 0x0000fc00011a7983 */ /* 0x000ea80000300800 */
[----:B------:R-:W2:Y:S01]  /*51850*/  LDL.LU R27, [R1+0x68] ;  /* 0x00006800011b7983 */ /* 0x000ea20000300800 */
[----:B---3--:R-:W-:Y:S02]  /*51860*/  LOP3.LUT R3, R15, 0xffff, RZ, 0xc0, !PT ;  /* 0x0000ffff0f037812 */ /* 0x008fe400078ec0ff */
[----:B----4-:R-:W-:-:S03]  /*51870*/  LOP3.LUT R4, R23, 0xffff, RZ, 0xc0, !PT ;  /* 0x0000ffff17047812 */ /* 0x010fc600078ec0ff */
[----:B------:R1:W-:Y:S01]  /*51880*/  STL [R1+0x1e8], R3 ;  /* 0x0001e80301007387 */ /* 0x0003e20000100800 */
[----:B------:R-:W-:-:S03]  /*51890*/  LOP3.LUT R5, R24, 0xffff, RZ, 0xc0, !PT ;  /* 0x0000ffff18057812 */ /* 0x000fc600078ec0ff */
[----:B------:R3:W-:Y:S04]  /*518a0*/  STL [R1+0x444], R4 ;  /* 0x0004440401007387 */ /* 0x0007e80000100800 */
[----:B------:R-:W4:Y:S01]  /*518b0*/  LDL.LU R24, [R1+0x64] ;  /* 0x0000640001187983 */ /* 0x000f220000300800 */
[----:B------:R-:W-:-:S03]  /*518c0*/  LOP3.LUT R9, R20, 0xffff, RZ, 0xc0, !PT ;  /* 0x0000ffff14097812 */ /* 0x000fc600078ec0ff */
[----:B------:R-:W4:Y:S01]  /*518d0*/  LDL.LU R20, [R1+0xb60] ;  /* 0x000b600001147983 */ /* 0x000f220000300800 */
[----:B0-----:R-:W-:Y:S02]  /*518e0*/  PRMT R6, R6, 0x3340, R14 ;  /* 0x0000334006067816 */ /* 0x001fe4000000000e */
[----:B-1----:R-:W-:Y:S02]  /*518f0*/  PRMT R3, R3, 0x3340, R0 ;  /* 0x0000334003037816 */ /* 0x002fe40000000000 */
[----:B------:R-:W-:Y:S02]  /*51900*/  PRMT R7, R7, 0x3340, R10 ;  /* 0x0000334007077816 */ /* 0x000fe4000000000a */
[----:B---3--:R-:W-:Y:S01]  /*51910*/  PRMT R4, R4, 0x3340, R0 ;  /* 0x0000334004047816 */ /* 0x008fe20000000000 */
[----:B------:R0:W-:Y:S01]  /*51920*/  STL [R1+0x42c], R5 ;  /* 0x00042c0501007387 */ /* 0x0001e20000100800 */
[----:B------:R-:W-:-:S03]  /*51930*/  PRMT R3, R6, 0x5410, R3 ;  /* 0x0000541006037816 */ /* 0x000fc60000000003 */
[----:B------:R-:W-:Y:S01]  /*51940*/  STL [R1+0xf8], R9 ;  /* 0x0000f80901007387 */ /* 0x000fe20000100800 */
[----:B------:R-:W-:-:S03]  /*51950*/  PRMT R8, R8, 0x3340, R9 ;  /* 0x0000334008087816 */ /* 0x000fc60000000009 */
[----:B------:R-:W3:Y:S01]  /*51960*/  LDL.LU R15, [R1+0x10ec] ;  /* 0x0010ec00010f7983 */ /* 0x000ee20000300800 */
[----:B------:R-:W-:-:S03]  /*51970*/  PRMT R4, R7, 0x5410, R4 ;  /* 0x0000541007047816 */ /* 0x000fc60000000004 */
[----:B------:R-:W3:Y:S04]  /*51980*/  LDL.LU R14, [R1+0xe34] ;  /* 0x000e3400010e7983 */ /* 0x000ee80000300800 */
[----:B------:R1:W-:Y:S01]  /*51990*/  STL [R1+0xd18], R3 ;  /* 0x000d180301007387 */ /* 0x0003e20000100800 */
[----:B0-----:R-:W-:-:S03]  /*519a0*/  PRMT R5, R5, 0x3340, R0 ;  /* 0x0000334005057816 */ /* 0x001fc60000000000 */
[----:B------:R-:W-:Y:S01]  /*519b0*/  STL [R1+0xd14], R4 ;  /* 0x000d140401007387 */ /* 0x000fe20000100800 */
[----:B------:R-:W-:-:S03]  /*519c0*/  LOP3.LUT R6, R11, 0xffff, RZ, 0xc0, !PT ;  /* 0x0000ffff0b067812 */ /* 0x000fc600078ec0ff */
[----:B------:R-:W3:Y:S01]  /*519d0*/  LDL.LU R23, [R1+0xe30] ;  /* 0x000e300001177983 */ /* 0x000ee20000300800 */
[----:B-1----:R-:W-:Y:S02]  /*519e0*/  PRMT R3, R8, 0x5410, R5 ;  /* 0x0000541008037816 */ /* 0x002fe40000000005 */
[----:B------:R-:W-:Y:S02]  /*519f0*/  LOP3.LUT R7, R12, 0xffff, RZ, 0xc0, !PT ;  /* 0x0000ffff0c077812 */ /* 0x000fe400078ec0ff */
[----:B------:R-:W-:Y:S01]  /*51a00*/  LOP3.LUT R8, R18, 0xffff, RZ, 0xc0, !PT ;  /* 0x0000ffff12087812 */ /* 0x000fe200078ec0ff */
[----:B------:R2:W-:Y:S04]  /*51a10*/  STL [R1+0xd10], R3 ;  /* 0x000d100301007387 */ /* 0x0005e80000100800 */
[----:B------:R-:W3:Y:S04]  /*51a20*/  LDL.LU R11, [R1+0xd40] ;  /* 0x000d4000010b7983 */ /* 0x000ee80000300800 */
[----:B------:R-:W3:Y:S04]  /*51a30*/  LDL.LU R12, [R1+0x328] ;  /* 0x00032800010c7983 */ /* 0x000ee80000300800 */
[----:B------:R-:W-:Y:S04]  /*51a40*/  STL [R1+0x428], R6 ;  /* 0x0004280601007387 */ /* 0x000fe80000100800 */
[----:B------:R-:W-:Y:S04]  /*51a50*/  STL [R1+0x44c], R7 ;  /* 0x00044c0701007387 */ /* 0x000fe80000100800 */
[----:B------:R-:W-:Y:S01]  /*51a60*/  STL [R1+0x458], R8 ;  /* 0x0004580801007387 */ /* 0x000fe20000100800 */
[----:B------:R-:W-:-:S02]  /*51a70*/  LOP3.LUT R16, R16, 0xffff, RZ, 0xc0, !PT ;  /* 0x0000ffff10107812 */ /* 0x000fc400078ec0ff */
[----:B------:R-:W-:-:S03]  /*51a80*/  LOP3.LUT R10, R17, 0xffff, RZ, 0xc0, !PT ;  /* 0x0000ffff110a7812 */ /* 0x000fc600078ec0ff */
[----:B------:R-:W-:Y:S01]  /*51a90*/  STL [R1+0x1e4], R16 ;  /* 0x0001e41001007387 */ /* 0x000fe20000100800 */
[----:B--2---:R-:W-:Y:S02]  /*51aa0*/  LOP3.LUT R3, R26, 0xffff, RZ, 0xc0, !PT ;  /* 0x0000ffff1a037812 */ /* 0x004fe400078ec0ff */
[----:B------:R-:W-:-:S03]  /*51ab0*/  LOP3.LUT R4, R27, 0xffff, RZ, 0xc0, !PT ;  /* 0x0000ffff1b047812 */ /* 0x000fc600078ec0ff */
[----:B------:R0:W-:Y:S04]  /*51ac0*/  STL [R1+0xcbc], R3 ;  /* 0x000cbc0301007387 */ /* 0x0001e80000100800 */
[----:B------:R-:W-:Y:S04]  /*51ad0*/  STL [R1+0x448], R10 ;  /* 0x0004480a01007387 */ /* 0x000fe80000100800 */
[----:B------:R1:W-:Y:S01]  /*51ae0*/  STL [R1+0x440], R4 ;  /* 0x0004400401007387 */ /* 0x0003e20000100800 */
[----:B----4-:R-:W-:-:S03]  /*51af0*/  LOP3.LUT R5, R24, 0xffff, RZ, 0xc0, !PT ;  /* 0x0000ffff18057812 */ /* 0x010fc600078ec0ff */
[----:B------:R-:W2:Y:S01]  /*51b00*/  LDL.LU R24, [R1+0x220] ;  /* 0x0002200001187983 */ /* 0x000ea20000300800 */
[----:B------:R-:W-:-:S03]  /*51b10*/  LOP3.LUT R9, R20, 0xffff, RZ, 0xc0, !PT ;  /* 0x0000ffff14097812 */ /* 0x000fc600078ec0ff */
[----:B------:R-:W4:Y:S01]  /*51b20*/  LDL.LU R20, [R1+0x30c] ;  /* 0x00030c0001147983 */ /* 0x000f220000300800 */
[----:B0-----:R-:W-:Y:S02]  /*51b30*/  PRMT R3, R3, 0x3340, R0 ;  /* 0x0000334003037816 */ /* 0x001fe40000000000 */
[----:B------:R-:W-:Y:S01]  /*51b40*/  PRMT R6, R6, 0x3340, R16 ;  /* 0x0000334006067816 */ /* 0x000fe20000000010 */
[----:B------:R0:W-:Y:S01]  /*51b50*/  STL [R1+0x454], R5 ;  /* 0x0004540501007387 */ /* 0x0001e20000100800 */
[----:B-1----:R-:W-:Y:S02]  /*51b60*/  PRMT R4, R4, 0x3340, R0 ;  /* 0x0000334004047816 */ /* 0x002fe40000000000 */
[----:B------:R-:W-:Y:S02]  /*51b70*/  PRMT R7, R7, 0x3340, R10 ;  /* 0x0000334007077816 */ /* 0x000fe4000000000a */
[----:B------:R-:W-:Y:S02]  /*51b80*/  PRMT R8, R8, 0x3340, R9 ;  /* 0x0000334008087816 */ /* 0x000fe40000000009 */
[----:B------:R-:W-:-:S02]  /*51b90*/  PRMT R6, R6, 0x5410, R3 ;  /* 0x0000541006067816 */ /* 0x000fc40000000003 */
[----:B------:R-:W-:Y:S02]  /*51ba0*/  PRMT R4, R7, 0x5410, R4 ;  /* 0x0000541007047816 */ /* 0x000fe40000000004 */
[----:B0-----:R-:W-:Y:S01]  /*51bb0*/  PRMT R5, R5, 0x3340, R0 ;  /* 0x0000334005057816 */ /* 0x001fe20000000000 */
[----:B------:R0:W-:Y:S03]  /*51bc0*/  STL [R1+0x450], R9 ;  /* 0x0004500901007387 */ /* 0x0001e60000100800 */
[----:B------:R-:W-:Y:S01]  /*51bd0*/  PRMT R3, R8, 0x5410, R5 ;  /* 0x0000541008037816 */ /* 0x000fe20000000005 */
[----:B------:R1:W-:Y:S04]  /*51be0*/  STL [R1+0xd04], R6 ;  /* 0x000d040601007387 */ /* 0x0003e80000100800 */
[----:B------:R-:W-:Y:S01]  /*51bf0*/  STL [R1+0xd00], R4 ;  /* 0x000d000401007387 */ /* 0x000fe20000100800 */
[----:B---3--:R-:W-:-:S03]  /*51c00*/  LOP3.LUT R7, R23, 0xffff, RZ, 0xc0, !PT ;  /* 0x0000ffff17077812 */ /* 0x008fc600078ec0ff */
[----:B------:R3:W-:Y:S04]  /*51c10*/  STL [R1+0xcf4], R3 ;  /* 0x000cf40301007387 */ /* 0x0007e80000100800 */
[----:B------:R-:W4:Y:S01]  /*51c20*/  LDL.LU R18, [R1+0x10f0] ;  /* 0x0010f00001127983 */ /* 0x000f220000300800 */
[----:B0-----:R-:W-:-:S03]  /*51c30*/  LOP3.LUT R9, R15, 0xffff, RZ, 0xc0, !PT ;  /* 0x0000ffff0f097812 */ /* 0x001fc600078ec0ff */
[----:B------:R-:W4:Y:S01]  /*51c40*/  LDL.LU R15, [R1+0x1010] ;  /* 0x00101000010f7983 */ /* 0x000f220000300800 */
[----:B-1----:R-:W-:-:S03]  /*51c50*/  LOP3.LUT R6, R14, 0xffff, RZ, 0xc0, !PT ;  /* 0x0000ffff0e067812 */ /* 0x002fc600078ec0ff */
[----:B------:R-:W-:Y:S04]  /*51c60*/  STL [R1+0x464], R9 ;  /* 0x0004640901007387 */ /* 0x000fe80000100800 */
[----:B------:R-:W4:Y:S04]  /*51c70*/  LDL.LU R16, [R1+0xf30] ;  /* 0x000f300001107983 */ /* 0x000f280000300800 */
[----:B------:R-:W-:Y:S01]  /*51c80*/  STL [R1+0x420], R6 ;  /* 0x0004200601007387 */ /* 0x000fe20000100800 */
[----:B------:R-:W-:-:S03]  /*51c90*/  LOP3.LUT R12, R12, 0xffff, RZ, 0xc0, !PT ;  /* 0x0000ffff0c0c7812 */ /* 0x000fc600078ec0ff */
[----:B------:R-:W4:Y:S01]  /*51ca0*/  LDL.LU R27, [R1+0xd44] ;  /* 0x000d4400011b7983 */ /* 0x000f220000300800 */
[----:B------:R-:W-:-:S03]  /*51cb0*/  LOP3.LUT R8, R11, 0xffff, RZ, 0xc0, !PT ;  /* 0x0000ffff0b087812 */ /* 0x000fc600078ec0ff */
[----:B------:R-:W-:Y:S01]  /*51cc0*/  STL [R1+0xc8c], R7 ;  /* 0x000c8c0701007387 */ /* 0x000fe20000100800 */
[----:B---3--:R-:W-:-:S03]  /*51cd0*/  LOP3.LUT R3, R29, 0xffff, RZ, 0xc0, !PT ;  /* 0x0000ffff1d037812 */ /* 0x008fc600078ec0ff */
[----:B------:R-:W3:Y:S01]  /*51ce0*/  LDL.LU R23, [R1+0xc50] ;  /* 0x000c500001177983 */ /* 0x000ee20000300800 */
[----:B------:R-:W-:-:S03]  /*51cf0*/  LOP3.LUT R4, R28, 0xffff, RZ, 0xc0, !PT ;  /* 0x0000ffff1c047812 */ /* 0x000fc600078ec0ff */
[----:B------:R-:W3:Y:S04]  /*51d00*/  LDL.LU R11, [R1+0x228] ;  /* 0x00022800010b7983 */ /* 0x000ee80000300800 */
[----:B------:R-:W-:Y:S04]  /*51d10*/  STL [R1+0xfc], R12 ;  /* 0x0000fc0c01007387 */ /* 0x000fe80000100800 */
[----:B------:R-:W-:Y:S04]  /*51d20*/  STL [R1+0x460], R8 ;  /* 0x0004600801007387 */ /* 0x000fe80000100800 */
[----:B------:R0:W-:Y:S04]  /*51d30*/  STL [R1+0x328], R3 ;  /* 0x0003280301007387 */ /* 0x0001e80000100800 */
[----:B------:R1:W-:Y:S01]  /*51d40*/  STL [R1+0xc44], R4 ;  /* 0x000c440401007387 */ /* 0x0003e20000100800 */
[----:B--2---:R-:W-:-:S02]  /*51d50*/  LOP3.LUT R5, R24, 0xffff, RZ, 0xc0, !PT ;  /* 0x0000ffff18057812 */ /* 0x004fc400078ec0ff */
[----:B----4-:R-:W-:-:S03]  /*51d60*/  LOP3.LUT R10, R20, 0xffff, RZ, 0xc0, !PT ;  /* 0x0000ffff140a7812 */ /* 0x010fc600078ec0ff */
[----:B------:R2:W-:Y:S04]  /*51d70*/  STL [R1+0x45c], R5 ;  /* 0x00045c0501007387 */ /* 0x0005e80000100800 */
[----:B------:R-:W4:Y:S04]  /*51d80*/  LDL.LU R17, [R1+0x144] ;  /* 0x0001440001117983 */ /* 0x000f280000300800 */
        /* <DEDUP_REMOVED lines=9> */
[----:B--2---:R-:W-:-:S02]  /*51e20*/  PRMT R5, R5, 0x3340, R0 ;  /* 0x0000334005057816 */ /* 0x004fc40000000000 */
[----:B------:R-:W-:Y:S01]  /*51e30*/  PRMT R3, R7, 0x5410, R4 ;  /* 0x0000541007037816 */ /* 0x000fe20000000004 */
[----:B------:R-:W2:Y:S04]  /*51e40*/  LDL.LU R26, [R1+0xf34] ;  /* 0x000f3400011a7983 */ /* 0x000ea80000300800 */
[----:B------:R0:W-:Y:S04]  /*51e50*/  STL [R1+0xcf0], R6 ;  /* 0x000cf00601007387 */ /* 0x0001e80000100800 */
[----:B------:R-:W2:Y:S04]  /*51e60*/  LDL.LU R14, [R1+0xe44] ;  /* 0x000e4400010e7983 */ /* 0x000ea80000300800 */
[----:B------:R1:W-:Y:S04]  /*51e70*/  STL [R1+0xce8], R3 ;  /* 0x000ce80301007387 */ /* 0x0003e80000100800 */
[----:B------:R-:W2:Y:S01]  /*51e80*/  LDL.LU R12, [R1+0xe40] ;  /* 0x000e4000010c7983 */ /* 0x000ea20000300800 */
[----:B------:R-:W-:-:S02]  /*51e90*/  LOP3.LUT R7, R15, 0xffff, RZ, 0xc0, !PT ;  /* 0x0000ffff0f077812 */ /* 0x000fc400078ec0ff */
[----:B0-----:R-:W-:Y:S02]  /*51ea0*/  LOP3.LUT R6, R18, 0xffff, RZ, 0xc0, !PT ;  /* 0x0000ffff12067812 */ /* 0x001fe400078ec0ff */
[----:B-1----:R-:W-:Y:S02]  /*51eb0*/  PRMT R3, R8, 0x5410, R5 ;  /* 0x0000541008037816 */ /* 0x002fe40000000005 */
[----:B------:R-:W-:Y:S02]  /*51ec0*/  LOP3.LUT R8, R16, 0xffff, RZ, 0xc0, !PT ;  /* 0x0000ffff10087812 */ /* 0x000fe400078ec0ff */
[----:B------:R-:W-:Y:S01]  /*51ed0*/  LOP3.LUT R16, R27, 0xffff, RZ, 0xc0, !PT ;  /* 0x0000ffff1b107812 */ /* 0x000fe200078ec0ff */
[----:B------:R0:W-:Y:S04]  /*51ee0*/  STL [R1+0xce4], R3 ;  /* 0x000ce40301007387 */ /* 0x0001e80000100800 */
[----:B------:R-:W2:Y:S04]  /*51ef0*/  LDL.LU R15, [R1+0xb74] ;  /* 0x000b7400010f7983 */ /* 0x000ea80000300800 */
[----:B------:R-:W-:Y:S04]  /*51f00*/  STL [R1+0x30c], R6 ;  /* 0x00030c0601007387 */ /* 0x000fe80000100800 */
[----:B------:R-:W-:Y:S01]  /*51f10*/  STL [R1+0x46c], R7 ;  /* 0x00046c0701007387 */ /* 0x000fe20000100800 */
[----:B---3--:R-:W-:-:S03]  /*51f20*/  LOP3.LUT R10, R23, 0xffff, RZ, 0xc0, !PT ;  /* 0x0000ffff170a7812 */ /* 0x008fc600078ec0ff */
[----:B------:R-:W3:Y:S04]  /*51f30*/  LDL.LU R27, [R1+0x368] ;  /* 0x00036800011b7983 */ /* 0x000ee80000300800 */
[----:B------:R-:W-:Y:S04]  /*51f40*/  STL [R1+0x220], R16 ;  /* 0x0002201001007387 */ /* 0x000fe80000100800 */
[----:B------:R-:W-:Y:S04]  /*51f50*/  STL [R1+0x484], R8 ;  /* 0x0004840801007387 */ /* 0x000fe80000100800 */
[----:B------:R-:W3:Y:S04]  /*51f60*/  LDL.LU R23, [R1+0x84] ;  /* 0x0000840001177983 */ /* 0x000ee80000300800 */
[----:B------:R-:W-:Y:S01]  /*51f70*/  STL [R1+0x468], R10 ;  /* 0x0004680a01007387 */ /* 0x000fe20000100800 */
[----:B0-----:R-:W-:-:S03]  /*51f80*/  LOP3.LUT R3, R11, 0xffff, RZ, 0xc0, !PT ;  /* 0x0000ffff0b037812 */ /* 0x001fc600078ec0ff */
[----:B------:R-:W3:Y:S04]  /*51f90*/  LDL.LU R11, [R1+0x40] ;  /* 0x00004000010b7983 */ /* 0x000ee80000300800 */
[----:B------:R0:W-:Y:S01]  /*51fa0*/  STL [R1+0x228], R3 ;  /* 0x0002280301007387 */ /* 0x0001e20000100800 */
[----:B----4-:R-:W-:Y:S02]  /*51fb0*/  LOP3.LUT R4, R17, 0xffff, RZ, 0xc0, !PT ;  /* 0x0000ffff11047812 */ /* 0x010fe400078ec0ff */
[----:B------:R-:W-:Y:S02]  /*51fc0*/  LOP3.LUT R5, R24, 0xffff, RZ, 0xc0, !PT ;  /* 0x0000ffff18057812 */ /* 0x000fe400078ec0ff */
[----:B------:R-:W-:Y:S01]  /*51fd0*/  LOP3.LUT R9, R20, 0xffff, RZ, 0xc0, !PT ;  /* 0x0000ffff14097812 */ /* 0x000fe200078ec0ff */
[----:B------:R1:W-:Y:S04]  /*51fe0*/  STL [R1+0x144], R4 ;  /* 0x0001440401007387 */ /* 0x0003e80000100800 */
[----:B------:R4:W-:Y:S04]  /*51ff0*/  STL [R1+0x47c], R5 ;  /* 0x00047c0501007387 */ /* 0x0009e80000100800 */
[----:B------:R-:W-:Y:S04]  /*52000*/  STL [R1+0x478], R9 ;  /* 0x0004780901007387 */ /* 0x000fe80000100800 */
[----:B------:R-:W3:Y:S01]  /*52010*/  LDL.LU R20, [R1+0x360] ;  /* 0x0003600001147983 */ /* 0x000ee20000300800 */
[----:B0-----:R-:W-:-:S02]  /*52020*/  PRMT R3, R3, 0x3340, R0 ;  /* 0x0000334003037816 */ /* 0x001fc40000000000 */
[----:B------:R-:W-:Y:S02]  /*52030*/  PRMT R6, R6, 0x3340, R16 ;  /* 0x0000334006067816 */ /* 0x000fe40000000010 */
[----:B------:R-:W-:Y:S02]  /*52040*/  PRMT R7, R7, 0x3340, R10 ;  /* 0x0000334007077816 */ /* 0x000fe4000000000a */
[----:B------:R-:W-:Y:S01]  /*52050*/  PRMT R8, R8, 0x3340, R9 ;  /* 0x0000334008087816 */ /* 0x000fe20000000009 */
[----:B------:R-:W3:Y:S01]  /*52060*/  LDL.LU R24, [R1+0x10f8] ;  /* 0x0010f80001187983 */ /* 0x000ee20000300800 */
[----:B------:R-:W-:Y:S02]  /*52070*/  PRMT R3, R6, 0x5410, R3 ;  /* 0x0000541006037816 */ /* 0x000fe40000000003 */
[--C-:B-1----:R-:W-:Y:S02]  /*52080*/  PRMT R4, R4, 0x3340, R0.reuse ;  /* 0x0000334004047816 */ /* 0x102fe40000000000 */
[----:B----4-:R-:W-:-:S02]  /*52090*/  PRMT R5, R5, 0x3340, R0 ;  /* 0x0000334005057816 */ /* 0x010fc40000000000 */
[----:B------:R-:W-:Y:S01]  /*520a0*/  PRMT R4, R7, 0x5410, R4 ;  /* 0x0000541007047816 */ /* 0x000fe20000000004 */
[----:B------:R0:W-:Y:S01]  /*520b0*/  STL [R1+0xce0], R3 ;  /* 0x000ce00301007387 */ /* 0x0001e20000100800 */
[----:B--2---:R-:W-:Y:S02]  /*520c0*/  LOP3.LUT R6, R26, 0xffff, RZ, 0xc0, !PT ;  /* 0x0000ffff1a067812 */ /* 0x004fe400078ec0ff */
[----:B------:R-:W-:Y:S01]  /*520d0*/  LOP3.LUT R7, R14, 0xffff, RZ, 0xc0, !PT ;  /* 0x0000ffff0e077812 */ /* 0x000fe200078ec0ff */
[----:B------:R-:W-:Y:S01]  /*520e0*/  STL [R1+0xc50], R4 ;  /* 0x000c500401007387 */ /* 0x000fe20000100800 */
[----:B0-----:R-:W-:Y:S02]  /*520f0*/  PRMT R3, R8, 0x5410, R5 ;  /* 0x0000541008037816 */ /* 0x001fe40000000005 */
[----:B------:R-:W-:Y:S02]  /*52100*/  LOP3.LUT R8, R12, 0xffff, RZ, 0xc0, !PT ;  /* 0x0000ffff0c087812 */ /* 0x000fe400078ec0ff */
[----:B------:R-:W-:Y:S01]  /*52110*/  LOP3.LUT R14, R15, 0xffff, RZ, 0xc0, !PT ;  /* 0x0000ffff0f0e7812 */ /* 0x000fe200078ec0ff */
[----:B------:R0:W-:Y:S04]  /*52120*/  STL [R1+0xc20], R3 ;  /* 0x000c200301007387 */ /* 0x0001e80000100800 */
[----:B------:R-:W2:Y:S04]  /*52130*/  LDL.LU R18, [R1+0x10f4] ;  /* 0x0010f40001127983 */ /* 0x000ea80000300800 */
[----:B------:R-:W-:Y:S04]  /*52140*/  STL [R1+0x474], R6 ;  /* 0x0004740601007387 */ /* 0x000fe80000100800 */
[----:B------:R-:W4:Y:S04]  /*52150*/  LDL.LU R12, [R1+0xf40] ;  /* 0x000f4000010c7983 */ /* 0x000f280000300800 */
[----:B------:R-:W-:Y:S01]  /*52160*/  STL [R1+0x4a8], R7 ;  /* 0x0004a80701007387 */ /* 0x000fe20000100800 */
[----:B---3--:R-:W-:-:S03]  /*52170*/  LOP3.LUT R10, R27, 0xffff, RZ, 0xc0, !PT ;  /* 0x0000ffff1b0a7812 */ /* 0x008fc600078ec0ff */
[----:B------:R-:W-:Y:S04]  /*52180*/  STL [R1+0x48c], R8 ;  /* 0x00048c0801007387 */ /* 0x000fe80000100800 */
[----:B------:R-:W3:Y:S04]  /*52190*/  LDL.LU R15, [R1+0xd54] ;  /* 0x000d5400010f7983 */ /* 0x000ee80000300800 */
[----:B------:R-:W-:Y:S04]  /*521a0*/  STL [R1+0x470], R14 ;  /* 0x0004700e01007387 */ /* 0x000fe80000100800 */
[----:B------:R-:W3:Y:S01]  /*521b0*/  LDL.LU R17, [R1+0xd50] ;  /* 0x000d500001117983 */ /* 0x000ee20000300800 */
[----:B0-----:R-:W-:-:S02]  /*521c0*/  LOP3.LUT R3, R23, 0xffff, RZ, 0xc0, !PT ;  /* 0x0000ffff17037812 */ /* 0x001fc400078ec0ff */
[----:B------:R-:W-:Y:S01]  /*521d0*/  LOP3.LUT R4, R11, 0xffff, RZ, 0xc0, !PT ;  /* 0x0000ffff0b047812 */ /* 0x000fe200078ec0ff */
[----:B------:R-:W-:Y:S04]  /*521e0*/  STL [R1+0x4a0], R10 ;  /* 0x0004a00a01007387 */ /* 0x000fe80000100800 */
[----:B------:R-:W3:Y:S04]  /*521f0*/  LDL.LU R27, [R1+0x264] ;  /* 0x00026400011b7983 */ /* 0x000ee80000300800 */
[----:B------:R0:W-:Y:S04]  /*52200*/  STL [R1+0x84], R3 ;  /* 0x0000840301007387 */ /* 0x0001e80000100800 */
[----:B------:R-:W3:Y:S04]  /*52210*/  LDL.LU R23, [R1+0x260] ;  /* 0x0002600001177983 */ /* 0x000ee80000300800 */
[----:B------:R1:W-:Y:S01]  /*52220*/  STL [R1+0x49c], R4 ;  /* 0x00049c0401007387 */ /* 0x0003e20000100800 */
[----:B------:R-:W-:-:S03]  /*52230*/  LOP3.LUT R5, R2, 0xffff, RZ, 0xc0, !PT ;  /* 0x0000ffff02057812 */ /* 0x000fc600078ec0ff */
[----:B------:R-:W3:Y:S04]  /*52240*/  LDL.LU R2, [R1+0x23f8] ;  /* 0x0023f80001027983 */ /* 0x000ee80000300800 */
[----:B------:R-:W3:Y:S01]  /*52250*/  LDL.LU R11, [R1+0xa4] ;  /* 0x0000a400010b7983 */ /* 0x000ee20000300800 */
[----:B------:R-:W-:-:S03]  /*52260*/  LOP3.LUT R9, R20, 0xffff, RZ, 0xc0, !PT ;  /* 0x0000ffff14097812 */ /* 0x000fc600078ec0ff */
[----:B------:R-:W3:Y:S01]  /*52270*/  LDL.LU R20, [R1+0xb80] ;  /* 0x000b800001147983 */ /* 0x000ee20000300800 */
        /* <DEDUP_REMOVED lines=9> */
[----:B------:R-:W-:Y:S03]  /*52310*/  STL [R1+0x480], R9 ;  /* 0x0004800901007387 */ /* 0x000fe60000100800 */
[----:B------:R-:W-:Y:S01]  /*52320*/  PRMT R3, R8, 0x5410, R5 ;  /* 0x0000541008037816 */ /* 0x000fe20000000005 */
[----:B------:R0:W-:Y:S04]  /*52330*/  STL [R1+0xc14], R6 ;  /* 0x000c140601007387 */ /* 0x0001e80000100800 */
[----:B------:R-:W-:Y:S04]  /*52340*/  STL [R1+0xc10], R4 ;  /* 0x000c100401007387 */ /* 0x000fe80000100800 */
[----:B------:R1:W-:Y:S04]  /*52350*/  STL [R1+0xbf0], R3 ;  /* 0x000bf00301007387 */ /* 0x0003e80000100800 */
[----:B------:R-:W3:Y:S04]  /*52360*/  LDL.LU R16, [R1+0x10fc] ;  /* 0x0010fc0001107983 */ /* 0x000ee80000300800 */
[----:B------:R-:W3:Y:S04]  /*52370*/  LDL.LU R26, [R1+0xf44] ;  /* 0x000f4400011a7983 */ /* 0x000ee80000300800 */
[----:B------:R-:W3:Y:S01]  /*52380*/  LDL.LU R14, [R1+0xe50] ;  /* 0x000e5000010e7983 */ /* 0x000ee20000300800 */
[----:B0-----:R-:W-:-:S02]  /*52390*/  LOP3.LUT R6, R24, 0xffff, RZ, 0xc0, !PT ;  /* 0x0000ffff18067812 */ /* 0x001fc400078ec0ff */
[----:B--2---:R-:W-:Y:S02]  /*523a0*/  LOP3.LUT R7, R18, 0xffff, RZ, 0xc0, !PT ;  /* 0x0000ffff12077812 */ /* 0x004fe400078ec0ff */
[----:B----4-:R-:W-:Y:S02]  /*523b0*/  LOP3.LUT R8, R12, 0xffff, RZ, 0xc0, !PT ;  /* 0x0000ffff0c087812 */ /* 0x010fe400078ec0ff */
[----:B---3--:R-:W-:Y:S01]  /*523c0*/  LOP3.LUT R15, R15, 0xffff, RZ, 0xc0, !PT ;  /* 0x0000ffff0f0f7812 */ /* 0x008fe200078ec0ff */
[----:B------:R-:W-:Y:S04]  /*523d0*/  STL [R1+0x4b0], R6 ;  /* 0x0004b00601007387 */ /* 0x000fe80000100800 */
[----:B------:R-:W2:Y:S01]  /*523e0*/  LDL.LU R24, [R1+0xd60] ;  /* 0x000d600001187983 */ /* 0x000ea20000300800 */
[----:B------:R-:W-:-:S03]  /*523f0*/  LOP3.LUT R10, R17, 0xffff, RZ, 0xc0, !PT ;  /* 0x0000ffff110a7812 */ /* 0x000fc600078ec0ff */
[----:B------:R-:W3:Y:S04]  /*52400*/  LDL.LU R12, [R1+0xb84] ;  /* 0x000b8400010c7983 */ /* 0x000ee80000300800 */
[----:B------:R-:W-:Y:S01]  /*52410*/  STL [R1+0x494], R7 ;  /* 0x0004940701007387 */ /* 0x000fe20000100800 */
[----:B-1----:R-:W-:-:S03]  /*52420*/  LOP3.LUT R3, R27, 0xffff, RZ, 0xc0, !PT ;  /* 0x0000ffff1b037812 */ /* 0x002fc600078ec0ff */
[----:B------:R-:W-:Y:S01]  /*52430*/  STL [R1+0x4c8], R8 ;  /* 0x0004c80801007387 */ /* 0x000fe20000100800 */
[----:B------:R-:W-:-:S03]  /*52440*/  LOP3.LUT R4, R23, 0xffff, RZ, 0xc0, !PT ;  /* 0x0000ffff17047812 */ /* 0x000fc600078ec0ff */
[----:B------:R-:W-:Y:S04]  /*52450*/  STL [R1+0x4ac], R15 ;  /* 0x0004ac0f01007387 */ /* 0x000fe80000100800 */
[----:B------:R-:W-:Y:S01]  /*52460*/  STL [R1+0x490], R10 ;  /* 0x0004900a01007387 */ /* 0x000fe20000100800 */
[----:B------:R-:W-:-:S03]  /*52470*/  LOP3.LUT R5, R11, 0xffff, RZ, 0xc0, !PT ;  /* 0x0000ffff0b057812 */ /* 0x000fc600078ec0ff */
[----:B------:R0:W-:Y:S04]  /*52480*/  STL [R1+0x264], R3 ;  /* 0x0002640301007387 */ /* 0x0001e80000100800 */
[----:B------:R1:W-:Y:S04]  /*52490*/  STL [R1+0x260], R4 ;  /* 0x0002600401007387 */ /* 0x0003e80000100800 */
[----:B------:R-:W4:Y:S04]  /*524a0*/  LDL.LU R11, [R1+0xac] ;  /* 0x0000ac00010b7983 */ /* 0x000f280000300800 */
[----:B------:R0:W-:Y:S01]  /*524b0*/  STL [R1+0x4bc], R5 ;  /* 0x0004bc0501007387 */ /* 0x0001e20000100800 */
[----:B------:R-:W-:-:S05]  /*524c0*/  LOP3.LUT R9, R20, 0xffff, RZ, 0xc0, !PT ;  /* 0x0000ffff14097812 */ /* 0x000fca00078ec0ff */
[----:B------:R0:W-:Y:S04]  /*524d0*/  STL [R1+0x4b8], R9 ;  /* 0x0004b80901007387 */ /* 0x0001e80000100800 */
[----:B------:R-:W4:Y:S04]  /*524e0*/  LDL.LU R18, [R1+0x50] ;  /* 0x0000500001127983 */ /* 0x000f280000300800 */
        /* <DEDUP_REMOVED lines=12> */
[----:B------:R-:W4:Y:S04]  /*525b0*/  LDL.LU R27, [R1+0x1100] ;  /* 0x00110000011b7983 */ /* 0x000f280000300800 */
[----:B------:R-:W-:Y:S01]  /*525c0*/  STL [R1+0xb70], R4 ;  /* 0x000b700401007387 */ /* 0x000fe20000100800 */
[----:B------:R-:W-:-:S03]  /*525d0*/  LOP3.LUT R9, R16, 0xffff, RZ, 0xc0, !PT ;  /* 0x0000ffff10097812 */ /* 0x000fc600078ec0ff */
[----:B------:R-:W4:Y:S01]  /*525e0*/  LDL.LU R15, [R1+0x1034] ;  /* 0x00103400010f7983 */ /* 0x000f220000300800 */
[----:B------:R-:W-:-:S03]  /*525f0*/  LOP3.LUT R7, R14, 0xffff, RZ, 0xc0, !PT ;  /* 0x0000ffff0e077812 */ /* 0x000fc600078ec0ff */
[----:B------:R4:W-:Y:S04]  /*52600*/  STL [R1+0xb64], R3 ;  /* 0x000b640301007387 */ /* 0x0009e80000100800 */
[----:B------:R-:W4:Y:S01]  /*52610*/  LDL.LU R23, [R1+0x1030] ;  /* 0x0010300001177983 */ /* 0x000f220000300800 */
[----:B0-----:R-:W-:-:S03]  /*52620*/  LOP3.LUT R6, R26, 0xffff, RZ, 0xc0, !PT ;  /* 0x0000ffff1a067812 */ /* 0x001fc600078ec0ff */
[----:B------:R-:W-:Y:S01]  /*52630*/  STL [R1+0x5c0], R9 ;  /* 0x0005c00901007387 */ /* 0x000fe20000100800 */
[----:B--2---:R-:W-:-:S03]  /*52640*/  LOP3.LUT R8, R24, 0xffff, RZ, 0xc0, !PT ;  /* 0x0000ffff18087812 */ /* 0x004fc600078ec0ff */
[----:B------:R-:W-:Y:S01]  /*52650*/  STL [R1+0x4b4], R6 ;  /* 0x0004b40601007387 */ /* 0x000fe20000100800 */
[----:B---3--:R-:W-:-:S03]  /*52660*/  LOP3.LUT R12, R12, 0xffff, RZ, 0xc0, !PT ;  /* 0x0000ffff0c0c7812 */ /* 0x008fc600078ec0ff */
[----:B------:R-:W-:Y:S04]  /*52670*/  STL [R1+0x4cc], R7 ;  /* 0x0004cc0701007387 */ /* 0x000fe80000100800 */
[----:B------:R-:W2:Y:S04]  /*52680*/  LDL.LU R14, [R1+0xd64] ;  /* 0x000d6400010e7983 */ /* 0x000ea80000300800 */
[----:B------:R-:W-:Y:S04]  /*52690*/  STL [R1+0x598], R8 ;  /* 0x0005980801007387 */ /* 0x000fe80000100800 */
[----:B------:R-:W-:Y:S04]  /*526a0*/  STL [R1+0xa4], R12 ;  /* 0x0000a40c01007387 */ /* 0x000fe80000100800 */
[----:B------:R-:W3:Y:S04]  /*526b0*/  LDL.LU R16, [R1+0xc74] ;  /* 0x000c740001107983 */ /* 0x000ee80000300800 */
[----:B------:R-:W3:Y:S04]  /*526c0*/  LDL.LU R26, [R1+0x2f4] ;  /* 0x0002f400011a7983 */ /* 0x000ee80000300800 */
[----:B------:R-:W3:Y:S01]  /*526d0*/  LDL.LU R24, [R1+0x1c4] ;  /* 0x0001c40001187983 */ /* 0x000ee20000300800 */
[----:B----4-:R-:W-:-:S03]  /*526e0*/  LOP3.LUT R3, R11, 0xffff, RZ, 0xc0, !PT ;  /* 0x0000ffff0b037812 */ /* 0x010fc600078ec0ff */
[----:B------:R-:W4:Y:S04]  /*526f0*/  LDL.LU R11, [R1+0x1c8] ;  /* 0x0001c800010b7983 */ /* 0x000f280000300800 */
[----:B------:R0:W-:Y:S01]  /*52700*/  STL [R1+0xac], R3 ;  /* 0x0000ac0301007387 */ /* 0x0001e20000100800 */
[----:B------:R-:W-:Y:S02]  /*52710*/  LOP3.LUT R4, R18, 0xffff, RZ, 0xc0, !PT ;  /* 0x0000ffff12047812 */ /* 0x000fe400078ec0ff */
[----:B------:R-:W-:-:S03]  /*52720*/  LOP3.LUT R10, R20, 0xffff, RZ, 0xc0, !PT ;  /* 0x0000ffff140a7812 */ /* 0x000fc600078ec0ff */
[----:B------:R1:W-:Y:S04]  /*52730*/  STL [R1+0x4d0], R4 ;  /* 0x0004d00401007387 */ /* 0x0003e80000100800 */
[----:B------:R-:W4:Y:S01]  /*52740*/  LDL.LU R20, [R1+0xc70] ;  /* 0x000c700001147983 */ /* 0x000f220000300800 */
[----:B------:R-:W-:Y:S02]  /*52750*/  LOP3.LUT R5, R17, 0xffff, RZ, 0xc0, !PT ;  /* 0x0000ffff11057812 */ /* 0x000fe400078ec0ff */
[----:B0-----:R-:W-:Y:S02]  /*52760*/  PRMT R3, R3, 0x3340, R0 ;  /* 0x0000334003037816 */ /* 0x001fe40000000000 */
[----:B------:R-:W-:Y:S02]  /*52770*/  PRMT R6, R6, 0x3340, R12 ;  /* 0x0000334006067816 */ /* 0x000fe4000000000c */
[----:B------:R-:W-:-:S02]  /*52780*/  PRMT R7, R7, 0x3340, R10 ;  /* 0x0000334007077816 */ /* 0x000fc4000000000a */
[----:B------:R-:W-:Y:S01]  /*52790*/  PRMT R8, R9, 0x3340, R8 ;  /* 0x0000334009087816 */ /* 0x000fe20000000008 */
[----:B------:R0:W-:Y:S01]  /*527a0*/  STL [R1+0x4f4], R5 ;  /* 0x0004f40501007387 */ /* 0x0001e20000100800 */
[----:B------:R-:W-:Y:S02]  /*527b0*/  PRMT R6, R6, 0x5410, R3 ;  /* 0x0000541006067816 */ /* 0x000fe40000000003 */
[----:B-1----:R-:W-:Y:S01]  /*527c0*/  PRMT R4, R4, 0x3340, R0 ;  /* 0x0000334004047816 */ /* 0x002fe20000000000 */
[----:B------:R-:W-:Y:S04]  /*527d0*/  STL [R1+0x4c4], R10 ;  /* 0x0004c40a01007387 */ /* 0x000fe80000100800 */
[----:B------:R1:W-:Y:S04]  /*527e0*/  STL [R1+0xb60], R6 ;  /* 0x000b600601007387 */ /* 0x0003e80000100800 */
[----:B------:R-:W4:Y:S01]  /*527f0*/  LDL.LU R12, [R1+0xf54] ;  /* 0x000f5400010c7983 */ /* 0x000f220000300800 */
[----:B------:R-:W-:-:S02]  /*52800*/  PRMT R4, R7, 0x5410, R4 ;  /* 0x0000541007047816 */ /* 0x000fc40000000004 */
[----:B0-----:R-:W-:-:S04]  /*52810*/  PRMT R5, R5, 0x3340, R0 ;  /* 0x0000334005057816 */ /* 0x001fc80000000000 */
[----:B------:R-:W-:Y:S02]  /*52820*/  PRMT R3, R8, 0x5410, R5 ;  /* 0x0000541008037816 */ /* 0x000fe40000000005 */
[----:B-1----:R-:W-:Y:S01]  /*52830*/  LOP3.LUT R6, R27, 0xffff, RZ, 0xc0, !PT ;  /* 0x0000ffff1b067812 */ /* 0x002fe200078ec0ff */
[----:B------:R-:W-:Y:S04]  /*52840*/  STL [R1+0xb54], R4 ;  /* 0x000b540401007387 */ /* 0x000fe80000100800 */
[----:B------:R0:W-:Y:S01]  /*52850*/  STL [R1+0xb50], R3 ;  /* 0x000b500301007387 */ /* 0x0001e20000100800 */
[----:B------:R-:W-:-:S03]  /*52860*/  LOP3.LUT R8, R15, 0xffff, RZ, 0xc0, !PT ;  /* 0x0000ffff0f087812 */ /* 0x000fc600078ec0ff */
[----:B------:R-:W4:Y:S01]  /*52870*/  LDL.LU R27, [R1+0xf50] ;  /* 0x000f5000011b7983 */ /* 0x000f220000300800 */
[----:B------:R-:W-:-:S03]  /*52880*/  LOP3.LUT R7, R23, 0xffff, RZ, 0xc0, !PT ;  /* 0x0000ffff17077812 */ /* 0x000fc600078ec0ff */
[----:B------:R-:W-:Y:S01]  /*52890*/  STL [R1+0x4e4], R6 ;  /* 0x0004e40601007387 */ /* 0x000fe20000100800 */
[----:B--2---:R-:W-:-:S03]  /*528a0*/  LOP3.LUT R14, R14, 0xffff, RZ, 0xc0, !PT ;  /* 0x0000ffff0e0e7812 */ /* 0x004fc600078ec0ff */
[----:B------:R-:W2:Y:S04]  /*528b0*/  LDL.LU R15, [R1+0xe60] ;  /* 0x000e6000010f7983 */ /* 0x000ea80000300800 */
[----:B------:R-:W2:Y:S01]  /*528c0*/  LDL.LU R23, [R1+0xb94] ;  /* 0x000b940001177983 */ /* 0x000ea20000300800 */
[----:B---3--:R-:W-:Y:S02]  /*528d0*/  LOP3.LUT R9, R16, 0xffff, RZ, 0xc0, !PT ;  /* 0x0000ffff10097812 */ /* 0x008fe400078ec0ff */
[----:B0-----:R-:W-:Y:S01]  /*528e0*/  LOP3.LUT R3, R26, 0xffff, RZ, 0xc0, !PT ;  /* 0x0000ffff1a037812 */ /* 0x001fe200078ec0ff */
[----:B------:R-:W-:Y:S01]  /*528f0*/  STL [R1+0x4ec], R8 ;  /* 0x0004ec0801007387 */ /* 0x000fe20000100800 */
[----:B------:R-:W-:-:S03]  /*52900*/  LOP3.LUT R4, R24, 0xffff, RZ, 0xc0, !PT ;  /* 0x0000ffff18047812 */ /* 0x000fc600078ec0ff */
[----:B------:R-:W-:Y:S04]  /*52910*/  STL [R1+0x640], R7 ;  /* 0x0006400701007387 */ /* 0x000fe80000100800 */
[----:B------:R-:W-:Y:S01]  /*52920*/  STL [R1+0x4d8], R14 ;  /* 0x0004d80e01007387 */ /* 0x000fe20000100800 */
[----:B----4-:R-:W-:-:S03]  /*52930*/  LOP3.LUT R5, R11, 0xffff, RZ, 0xc0, !PT ;  /* 0x0000ffff0b057812 */ /* 0x010fc600078ec0ff */
[----:B------:R0:W-:Y:S04]  /*52940*/  STL [R1+0x5e8], R3 ;  /* 0x0005e80301007387 */ /* 0x0001e80000100800 */
[----:B------:R-:W-:Y:S04]  /*52950*/  STL [R1+0x4dc], R9 ;  /* 0x0004dc0901007387 */ /* 0x000fe80000100800 */
[----:B------:R1:W-:Y:S04]  /*52960*/  STL [R1+0xb18], R4 ;  /* 0x000b180401007387 */ /* 0x0003e80000100800 */
[----:B------:R-:W3:Y:S04]  /*52970*/  LDL.LU R24, [R1+0xb90] ;  /* 0x000b900001187983 */ /* 0x000ee80000300800 */
[----:B------:R4:W-:Y:S04]  /*52980*/  STL [R1+0x564], R5 ;  /* 0x0005640501007387 */ /* 0x0009e80000100800 */
[----:B------:R-:W3:Y:S04]  /*52990*/  LDL.LU R18, [R1+0xf4] ;  /* 0x0000f40001127983 */ /* 0x000ee80000300800 */
[----:B------:R-:W3:Y:S01]  /*529a0*/  LDL.LU R26, [R1+0xf0] ;  /* 0x0000f000011a7983 */ /* 0x000ee20000300800 */
[----:B------:R-:W-:-:S05]  /*529b0*/  LOP3.LUT R10, R20, 0xffff, RZ, 0xc0, !PT ;  /* 0x0000ffff140a7812 */ /* 0x000fca00078ec0ff */
[----:B------:R-:W-:Y:S04]  /*529c0*/  STL [R1+0x5f4], R10 ;  /* 0x0005f40a01007387 */ /* 0x000fe80000100800 */
[----:B------:R-:W3:Y:S04]  /*529d0*/  LDL.LU R11, [R1+0x5c] ;  /* 0x00005c00010b7983 */ /* 0x000ee80000300800 */
[----:B------:R-:W3:Y:S01]  /*529e0*/  LDL.LU R20, [R1+0xaa0] ;  /* 0x000aa00001147983 */ /* 0x000ee20000300800 */
[----:B0-----:R-:W-:Y:S02]  /*529f0*/  PRMT R3, R3, 0x3340, R0 ;  /* 0x0000334003037816 */ /* 0x001fe40000000000 */
[----:B------:R-:W-:-:S02]  /*52a00*/  PRMT R6, R6, 0x3340, R14 ;  /* 0x0000334006067816 */ /* 0x000fc4000000000e */
[----:B-1----:R-:W-:Y:S02]  /*52a10*/  PRMT R4, R4, 0x3340, R0 ;  /* 0x0000334004047816 */ /* 0x002fe40000000000 */
[----:B------:R-:W-:Y:S02]  /*52a20*/  PRMT R7, R7, 0x3340, R10 ;  /* 0x0000334007077816 */ /* 0x000fe4000000000a */
[----:B----4-:R-:W-:Y:S02]  /*52a30*/  PRMT R5, R5, 0x3340, R0 ;  /* 0x0000334005057816 */ /* 0x010fe40000000000 */
[----:B------:R-:W-:Y:S02]  /*52a40*/  PRMT R3, R6, 0x5410, R3 ;  /* 0x0000541006037816 */ /* 0x000fe40000000003 */
[----:B------:R-:W-:Y:S01]  /*52a50*/  PRMT R8, R8, 0x3340, R9 ;  /* 0x0000334008087816 */ /* 0x000fe20000000009 */
[----:B------:R-:W4:Y:S01]  /*52a60*/  LDL.LU R14, [R1+0x1108] ;  /* 0x00110800010e7983 */ /* 0x000f220000300800 */
[----:B------:R-:W-:-:S03]  /*52a70*/  PRMT R4, R7, 0x5410, R4 ;  /* 0x0000541007047816 */ /* 0x000fc60000000004 */
[----:B------:R0:W-:Y:S01]  /*52a80*/  STL [R1+0xb40], R3 ;  /* 0x000b400301007387 */ /* 0x0001e20000100800 */
[----:B------:R-:W-:-:S03]  /*52a90*/  LOP3.LUT R6, R12, 0xffff, RZ, 0xc0, !PT ;  /* 0x0000ffff0c067812 */ /* 0x000fc600078ec0ff */
[----:B------:R-:W-:Y:S01]  /*52aa0*/  STL [R1+0xb44], R4 ;  /* 0x000b440401007387 */ /* 0x000fe20000100800 */
[----:B0-----:R-:W-:Y:S02]  /*52ab0*/  PRMT R3, R8, 0x5410, R5 ;  /* 0x0000541008037816 */ /* 0x001fe40000000005 */
[----:B------:R-:W-:-:S03]  /*52ac0*/  LOP3.LUT R7, R27, 0xffff, RZ, 0xc0, !PT ;  /* 0x0000ffff1b077812 */ /* 0x000fc600078ec0ff */
[----:B------:R0:W-:Y:S04]  /*52ad0*/  STL [R1+0xb3c], R3 ;  /* 0x000b3c0301007387 */ /* 0x0001e80000100800 */
[----:B------:R-:W4:Y:S04]  /*52ae0*/  LDL.LU R16, [R1+0x1104] ;  /* 0x0011040001107983 */ /* 0x000f280000300800 */
[----:B------:R-:W4:Y:S04]  /*52af0*/  LDL.LU R12, [R1+0xe64] ;  /* 0x000e6400010c7983 */ /* 0x000f280000300800 */
[----:B------:R-:W-:Y:S01]  /*52b00*/  STL [R1+0x61c], R6 ;  /* 0x00061c0601007387 */ /* 0x000fe20000100800 */
[----:B--2---:R-:W-:-:S03]  /*52b10*/  LOP3.LUT R17, R23, 0xffff, RZ, 0xc0, !PT ;  /* 0x0000ffff17117812 */ /* 0x004fc600078ec0ff */
[----:B------:R-:W2:Y:S01]  /*52b20*/  LDL.LU R27, [R1+0xd74] ;  /* 0x000d7400011b7983 */ /* 0x000ea20000300800 */
[----:B------:R-:W-:-:S03]  /*52b30*/  LOP3.LUT R8, R15, 0xffff, RZ, 0xc0, !PT ;  /* 0x0000ffff0f087812 */ /* 0x000fc600078ec0ff */
[----:B------:R-:W-:Y:S04]  /*52b40*/  STL [R1+0x504], R7 ;  /* 0x0005040701007387 */ /* 0x000fe80000100800 */
[----:B------:R-:W2:Y:S04]  /*52b50*/  LDL.LU R15, [R1+0xd70] ;  /* 0x000d7000010f7983 */ /* 0x000ea80000300800 */
[----:B------:R-:W2:Y:S01]  /*52b60*/  LDL.LU R23, [R1+0x60] ;  /* 0x0000600001177983 */ /* 0x000ea20000300800 */
[----:B---3--:R-:W-:-:S03]  /*52b70*/  LOP3.LUT R10, R24, 0xffff, RZ, 0xc0, !PT ;  /* 0x0000ffff180a7812 */ /* 0x008fc600078ec0ff */
[----:B------:R-:W-:Y:S01]  /*52b80*/  STL [R1+0x5f0], R17 ;  /* 0x0005f01101007387 */ /* 0x000fe20000100800 */
[----:B0-----:R-:W-:Y:S02]  /*52b90*/  LOP3.LUT R3, R18, 0xffff, RZ, 0xc0, !PT ;  /* 0x0000ffff12037812 */ /* 0x001fe400078ec0ff */
[----:B------:R-:W-:Y:S01]  /*52ba0*/  LOP3.LUT R4, R26, 0xffff, RZ, 0xc0, !PT ;  /* 0x0000ffff1a047812 */ /* 0x000fe200078ec0ff */
[----:B------:R-:W-:Y:S04]  /*52bb0*/  STL [R1+0x6bc], R8 ;  /* 0x0006bc0801007387 */ /* 0x000fe80000100800 */
[----:B------:R-:W3:Y:S04]  /*52bc0*/  LDL.LU R24, [R1+0x2fc] ;  /* 0x0002fc0001187983 */ /* 0x000ee80000300800 */
[----:B------:R-:W-:Y:S04]  /*52bd0*/  STL [R1+0x4f8], R10 ;  /* 0x0004f80a01007387 */ /* 0x000fe80000100800 */
[----:B------:R0:W-:Y:S04]  /*52be0*/  STL [R1+0x618], R3 ;  /* 0x0006180301007387 */ /* 0x0001e80000100800 */
[----:B------:R1:W-:Y:S01]  /*52bf0*/  STL [R1+0x664], R4 ;  /* 0x0006640401007387 */ /* 0x0003e20000100800 */
[----:B------:R-:W-:-:S02]  /*52c00*/  LOP3.LUT R5, R11, 0xffff, RZ, 0xc0, !PT ;  /* 0x0000ffff0b057812 */ /* 0x000fc400078ec0ff */
[----:B------:R-:W-:-:S03]  /*52c10*/  LOP3.LUT R9, R20, 0xffff, RZ, 0xc0, !PT ;  /* 0x0000ffff14097812 */ /* 0x000fc600078ec0ff */
[----:B------:R0:W-:Y:S04]  /*52c20*/  STL [R1+0x6c4], R5 ;  /* 0x0006c40501007387 */ /* 0x0001e80000100800 */
[----:B------:R-:W-:Y:S04]  /*52c30*/  STL [R1+0x698], R9 ;  /* 0x0006980901007387 */ /* 0x000fe80000100800 */
[----:B------:R-:W3:Y:S04]  /*52c40*/  LDL.LU R11, [R1+0x2f8] ;  /* 0x0002f800010b7983 */ /* 0x000ee80000300800 */
[----:B------:R-:W3:Y:S01]  /*52c50*/  LDL.LU R20, [R1+0xaa4] ;  /* 0x000aa40001147983 */ /* 0x000ee20000300800 */
        /* <DEDUP_REMOVED lines=8> */
[----:B------:R-:W-:Y:S02]  /*52ce0*/  PRMT R3, R8, 0x5410, R5 ;  /* 0x0000541008037816 */ /* 0x000fe40000000005 */
[----:B----4-:R-:W-:Y:S01]  /*52cf0*/  LOP3.LUT R7, R14, 0xffff, RZ, 0xc0, !PT ;  /* 0x0000ffff0e077812 */ /* 0x010fe200078ec0ff */
[----:B------:R0:W-:Y:S04]  /*52d00*/  STL [R1+0xad8], R6 ;  /* 0x000ad80601007387 */ /* 0x0001e80000100800 */
[----:B------:R-:W-:Y:S04]  /*52d10*/  STL [R1+0xac8], R4 ;  /* 0x000ac80401007387 */ /* 0x000fe80000100800 */
[----:B------:R1:W-:Y:S04]  /*52d20*/  STL [R1+0xab8], R3 ;  /* 0x000ab80301007387 */ /* 0x0003e80000100800 */
[----:B------:R-:W4:Y:S04]  /*52d30*/  LDL.LU R18, [R1+0x1040] ;  /* 0x0010400001127983 */ /* 0x000f280000300800 */
[----:B------:R-:W4:Y:S04]  /*52d40*/  LDL.LU R26, [R1+0xf64] ;  /* 0x000f6400011a7983 */ /* 0x000f280000300800 */
[----:B------:R-:W4:Y:S01]  /*52d50*/  LDL.LU R14, [R1+0xf60] ;  /* 0x000f6000010e7983 */ /* 0x000f220000300800 */
[----:B------:R-:W-:-:S03]  /*52d60*/  LOP3.LUT R8, R16, 0xffff, RZ, 0xc0, !PT ;  /* 0x0000ffff10087812 */ /* 0x000fc600078ec0ff */
[----:B------:R-:W-:Y:S01]  /*52d70*/  STL [R1+0xf4], R7 ;  /* 0x0000f40701007387 */ /* 0x000fe20000100800 */
[----:B0-----:R-:W-:Y:S02]  /*52d80*/  LOP3.LUT R6, R12, 0xffff, RZ, 0xc0, !PT ;  /* 0x0000ffff0c067812 */ /* 0x001fe400078ec0ff */
[----:B--2---:R-:W-:Y:S01]  /*52d90*/  LOP3.LUT R10, R27, 0xffff, RZ, 0xc0, !PT ;  /* 0x0000ffff1b0a7812 */ /* 0x004fe200078ec0ff */
[----:B------:R-:W2:Y:S04]  /*52da0*/  LDL.LU R12, [R1+0xc80] ;  /* 0x000c8000010c7983 */ /* 0x000ea80000300800 */
[----:B------:R-:W-:Y:S01]  /*52db0*/  STL [R1+0x670], R8 ;  /* 0x0006700801007387 */ /* 0x000fe20000100800 */
[----:B-1----:R-:W-:Y:S02]  /*52dc0*/  LOP3.LUT R3, R23, 0xffff, RZ, 0xc0, !PT ;  /* 0x0000ffff17037812 */ /* 0x002fe400078ec0ff */
[----:B------:R-:W-:Y:S01]  /*52dd0*/  LOP3.LUT R9, R15, 0xffff, RZ, 0xc0, !PT ;  /* 0x0000ffff0f097812 */ /* 0x000fe200078ec0ff */
[----:B------:R-:W-:Y:S04]  /*52de0*/  STL [R1+0xaa8], R6 ;  /* 0x000aa80601007387 */ /* 0x000fe80000100800 */
[----:B------:R-:W-:Y:S04]  /*52df0*/  STL [R1+0xf0], R10 ;  /* 0x0000f00a01007387 */ /* 0x000fe80000100800 */
[----:B------:R-:W2:Y:S01]  /*52e00*/  LDL.LU R27, [R1+0xba4] ;  /* 0x000ba400011b7983 */ /* 0x000ea20000300800 */
[----:B---3--:R-:W-:-:S03]  /*52e10*/  LOP3.LUT R4, R24, 0xffff, RZ, 0xc0, !PT ;  /* 0x0000ffff18047812 */ /* 0x008fc600078ec0ff */
[----:B------:R0:W-:Y:S04]  /*52e20*/  STL [R1+0xaac], R3 ;  /* 0x000aac0301007387 */ /* 0x0001e80000100800 */
[----:B------:R-:W-:Y:S04]  /*52e30*/  STL [R1+0x66c], R9 ;  /* 0x00066c0901007387 */ /* 0x000fe80000100800 */
[----:B------:R-:W3:Y:S04]  /*52e40*/  LDL.LU R15, [R1+0x208] ;  /* 0x00020800010f7983 */ /* 0x000ee80000300800 */
[----:B------:R1:W-:Y:S04]  /*52e50*/  STL [R1+0x5ec], R4 ;  /* 0x0005ec0401007387 */ /* 0x0003e80000100800 */
[----:B------:R-:W3:Y:S04]  /*52e60*/  LDL.LU R23, [R1+0x124] ;  /* 0x0001240001177983 */ /* 0x000ee80000300800 */
[----:B------:R-:W3:Y:S01]  /*52e70*/  LDL.LU R24, [R1+0x120] ;  /* 0x0001200001187983 */ /* 0x000ee20000300800 */
[----:B------:R-:W-:-:S02]  /*52e80*/  LOP3.LUT R5, R11, 0xffff, RZ, 0xc0, !PT ;  /* 0x0000ffff0b057812 */ /* 0x000fc400078ec0ff */
[----:B------:R-:W-:-:S03]  /*52e90*/  LOP3.LUT R11, R20, 0xffff, RZ, 0xc0, !PT ;  /* 0x0000ffff140b7812 */ /* 0x000fc600078ec0ff */
[----:B------:R1:W-:Y:S04]  /*52ea0*/  STL [R1+0x6c0], R5 ;  /* 0x0006c00501007387 */ /* 0x0003e80000100800 */
[----:B------:R-:W3:Y:S01]  /*52eb0*/  LDL.LU R20, [R1+0xba0] ;  /* 0x000ba00001147983 */ /* 0x000ee20000300800 */
[--C-:B0-----:R-:W-:Y:S02]  /*52ec0*/  PRMT R3, R3, 0x3340, R0.reuse ;  /* 0x0000334003037816 */ /* 0x101fe40000000000 */
[----:B------:R-:W-:Y:S02]  /*52ed0*/  PRMT R6, R6, 0x3340, R11 ;  /* 0x0000334006067816 */ /* 0x000fe4000000000b */
[----:B-1----:R-:W-:Y:S02]  /*52ee0*/  PRMT R4, R4, 0x3340, R0 ;  /* 0x0000334004047816 */ /* 0x002fe40000000000 */
[----:B------:R-:W-:-:S02]  /*52ef0*/  PRMT R7, R7, 0x3340, R10 ;  /* 0x0000334007077816 */ /* 0x000fc4000000000a */
[----:B------:R-:W-:Y:S02]  /*52f00*/  PRMT R8, R8, 0x3340, R9 ;  /* 0x0000334008087816 */ /* 0x000fe40000000009 */
[----:B------:R-:W-:Y:S02]  /*52f10*/  PRMT R6, R6, 0x5410, R3 ;  /* 0x0000541006067816 */ /* 0x000fe40000000003 */
[----:B------:R-:W-:Y:S02]  /*52f20*/  PRMT R5, R5, 0x3340, R0 ;  /* 0x0000334005057816 */ /* 0x000fe40000000000 */
[----:B------:R-:W-:Y:S01]  /*52f30*/  PRMT R4, R7, 0x5410, R4 ;  /* 0x0000541007047816 */ /* 0x000fe20000000004 */
[----:B------:R0:W-:Y:S04]  /*52f40*/  STL [R1+0xa90], R11 ;  /* 0x000a900b01007387 */ /* 0x0001e80000100800 */
[----:B------:R1:W-:Y:S01]  /*52f50*/  STL [R1+0xaa0], R6 ;  /* 0x000aa00601007387 */ /* 0x0003e20000100800 */
[----:B------:R-:W-:-:S03]  /*52f60*/  PRMT R3, R8, 0x5410, R5 ;  /* 0x0000541008037816 */ /* 0x000fc60000000005 */
[----:B------:R-:W3:Y:S04]  /*52f70*/  LDL.LU R17, [R1+0x110c] ;  /* 0x00110c0001117983 */ /* 0x000ee80000300800 */
[----:B------:R-:W-:Y:S04]  /*52f80*/  STL [R1+0xa9c], R4 ;  /* 0x000a9c0401007387 */ /* 0x000fe80000100800 */
[----:B------:R-:W3:Y:S01]  /*52f90*/  LDL.LU R16, [R1+0xe74] ;  /* 0x000e740001107983 */ /* 0x000ee20000300800 */
[----:B----4-:R-:W-:-:S03]  /*52fa0*/  LOP3.LUT R7, R26, 0xffff, RZ, 0xc0, !PT ;  /* 0x0000ffff1a077812 */ /* 0x010fc600078ec0ff */
[----:B------:R3:W-:Y:S01]  /*52fb0*/  STL [R1+0xa98], R3 ;  /* 0x000a980301007387 */ /* 0x0007e20000100800 */
[----:B------:R-:W-:-:S03]  /*52fc0*/  LOP3.LUT R8, R14, 0xffff, RZ, 0xc0, !PT ;  /* 0x0000ffff0e087812 */ /* 0x000fc600078ec0ff */
[----:B0-----:R-:W4:Y:S01]  /*52fd0*/  LDL.LU R11, [R1+0xe70] ;  /* 0x000e7000010b7983 */ /* 0x001f220000300800 */
[----:B-1----:R-:W-:-:S03]  /*52fe0*/  LOP3.LUT R6, R18, 0xffff, RZ, 0xc0, !PT ;  /* 0x0000ffff12067812 */ /* 0x002fc600078ec0ff */
[----:B------:R-:W4:Y:S01]  /*52ff0*/  LDL.LU R14, [R1+0xd80] ;  /* 0x000d8000010e7983 */ /* 0x000f220000300800 */
[----:B--2---:R-:W-:Y:S02]  /*53000*/  LOP3.LUT R18, R12, 0xffff, RZ, 0xc0, !PT ;  /* 0x0000ffff0c127812 */ /* 0x004fe400078ec0ff */
[----:B------:R-:W-:Y:S01]  /*53010*/  LOP3.LUT R10, R27, 0xffff, RZ, 0xc0, !PT ;  /* 0x0000ffff1b0a7812 */ /* 0x000fe200078ec0ff */
[----:B------:R-:W-:Y:S04]  /*53020*/  STL [R1+0x668], R6 ;  /* 0x0006680601007387 */ /* 0x000fe80000100800 */
[----:B------:R-:W-:Y:S04]  /*53030*/  STL [R1+0x6dc], R7 ;  /* 0x0006dc0701007387 */ /* 0x000fe80000100800 */
[----:B------:R-:W2:Y:S01]  /*53040*/  LDL.LU R12, [R1+0xab4] ;  /* 0x000ab400010c7983 */ /* 0x000ea20000300800 */
[----:B---3--:R-:W-:-:S03]  /*53050*/  LOP3.LUT R3, R15, 0xffff, RZ, 0xc0, !PT ;  /* 0x0000ffff0f037812 */ /* 0x008fc600078ec0ff */
[----:B------:R-:W-:Y:S04]  /*53060*/  STL [R1+0x6c8], R8 ;  /* 0x0006c80801007387 */ /* 0x000fe80000100800 */
[----:B------:R-:W-:Y:S01]  /*53070*/  STL [R1+0x644], R18 ;  /* 0x0006441201007387 */ /* 0x000fe20000100800 */
[----:B------:R-:W-:Y:S02]  /*53080*/  LOP3.LUT R4, R23, 0xffff, RZ, 0xc0, !PT ;  /* 0x0000ffff17047812 */ /* 0x000fe400078ec0ff */
[----:B------:R-:W-:Y:S01]  /*53090*/  LOP3.LUT R5, R24, 0xffff, RZ, 0xc0, !PT ;  /* 0x0000ffff18057812 */ /* 0x000fe200078ec0ff */
[----:B------:R-:W-:Y:S04]  /*530a0*/  STL [R1+0x6d4], R10 ;  /* 0x0006d40a01007387 */ /* 0x000fe80000100800 */
[----:B------:R0:W-:Y:S04]  /*530b0*/  STL [R1+0x674], R3 ;  /* 0x0006740301007387 */ /* 0x0001e80000100800 */
[----:B------:R-:W3:Y:S04]  /*530c0*/  LDL.LU R15, [R1+0x78] ;  /* 0x00007800010f7983 */ /* 0x000ee80000300800 */
[----:B------:R1:W-:Y:S04]  /*530d0*/  STL [R1+0x6d0], R4 ;  /* 0x0006d00401007387 */ /* 0x0003e80000100800 */
[----:B------:R0:W-:Y:S04]  /*530e0*/  STL [R1+0x6e8], R5 ;  /* 0x0006e80501007387 */ /* 0x0001e80000100800 */
[----:B------:R-:W3:Y:S01]  /*530f0*/  LDL.LU R23, [R1+0x74] ;  /* 0x0000740001177983 */ /* 0x000ee20000300800 */
[----:B------:R-:W-:-:S05]  /*53100*/  LOP3.LUT R9, R20, 0xffff, RZ, 0xc0, !PT ;  /* 0x0000ffff14097812 */ /* 0x000fca00078ec0ff */
[----:B------:R1:W-:Y:S04]  /*53110*/  STL [R1+0x120], R9 ;  /* 0x0001200901007387 */ /* 0x0003e80000100800 */
[----:B------:R-:W3:Y:S04]  /*53120*/  LDL.LU R24, [R1+0x330] ;  /* 0x0003300001187983 */ /* 0x000ee80000300800 */
[----:B------:R-:W3:Y:S01]  /*53130*/  LDL.LU R20, [R1+0xab0] ;  /* 0x000ab00001147983 */ /* 0x000ee20000300800 */
[----:B0-----:R-:W-:Y:S02]  /*53140*/  PRMT R3, R3, 0x3340, R0 ;  /* 0x0000334003037816 */ /* 0x001fe40000000000 */
[----:B------:R-:W-:-:S02]  /*53150*/  PRMT R6, R6, 0x3340, R18 ;  /* 0x0000334006067816 */ /* 0x000fc40000000012 */
[----:B-1----:R-:W-:Y:S02]  /*53160*/  PRMT R4, R4, 0x3340, R0 ;  /* 0x0000334004047816 */ /* 0x002fe40000000000 */
[----:B------:R-:W-:Y:S02]  /*53170*/  PRMT R7, R7, 0x3340, R10 ;  /* 0x0000334007077816 */ /* 0x000fe4000000000a */
[----:B------:R-:W-:Y:S02]  /*53180*/  PRMT R5, R5, 0x3340, R0 ;  /* 0x0000334005057816 */ /* 0x000fe40000000000 */
[----:B------:R-:W-:Y:S02]  /*53190*/  PRMT R8, R8, 0x3340, R9 ;  /* 0x0000334008087816 */ /* 0x000fe40000000009 */
[----:B------:R-:W-:Y:S02]  /*531a0*/  PRMT R6, R6, 0x5410, R3 ;  /* 0x0000541006067816 */ /* 0x000fe40000000003 */
[----:B------:R-:W-:-:S02]  /*531b0*/  PRMT R4, R7, 0x5410, R4 ;  /* 0x0000541007047816 */ /* 0x000fc40000000004 */
[----:B------:R-:W-:Y:S02]  /*531c0*/  PRMT R3, R8, 0x5410, R5 ;  /* 0x0000541008037816 */ /* 0x000fe40000000005 */
[----:B------:R-:W-:Y:S01]  /*531d0*/  LOP3.LUT R9, R17, 0xffff, RZ, 0xc0, !PT ;  /* 0x0000ffff11097812 */ /* 0x000fe200078ec0ff */
[----:B------:R0:W-:Y:S04]  /*531e0*/  STL [R1+0xa7c], R6 ;  /* 0x000a7c0601007387 */ /* 0x0001e80000100800 */
[----:B------:R-:W3:Y:S04]  /*531f0*/  LDL.LU R26, [R1+0x1110] ;  /* 0x00111000011a7983 */ /* 0x000ee80000300800 */
[----:B------:R-:W-:Y:S04]  /*53200*/  STL [R1+0xa40], R4 ;  /* 0x000a400401007387 */ /* 0x000fe80000100800 */
[----:B------:R-:W3:Y:S01]  /*53210*/  LDL.LU R27, [R1+0xf74] ;  /* 0x000f7400011b7983 */ /* 0x000ee20000300800 */
[----:B----4-:R-:W-:-:S03]  /*53220*/  LOP3.LUT R7, R11, 0xffff, RZ, 0xc0, !PT ;  /* 0x0000ffff0b077812 */ /* 0x010fc600078ec0ff */
[----:B------:R3:W-:Y:S04]  /*53230*/  STL [R1+0xa3c], R3 ;  /* 0x000a3c0301007387 */ /* 0x0007e80000100800 */
[----:B------:R-:W4:Y:S01]  /*53240*/  LDL.LU R11, [R1+0xf70] ;  /* 0x000f7000010b7983 */ /* 0x000f220000300800 */
[----:B0-----:R-:W-:-:S03]  /*53250*/  LOP3.LUT R6, R16, 0xffff, RZ, 0xc0, !PT ;  /* 0x0000ffff10067812 */ /* 0x001fc600078ec0ff */
[----:B------:R-:W-:Y:S01]  /*53260*/  STL [R1+0x700], R9 ;  /* 0x0007000901007387 */ /* 0x000fe20000100800 */
[----:B------:R-:W-:Y:S02]  /*53270*/  LOP3.LUT R8, R14, 0xffff, RZ, 0xc0, !PT ;  /* 0x0000ffff0e087812 */ /* 0x000fe400078ec0ff */
[----:B--2---:R-:W-:Y:S01]  /*53280*/  LOP3.LUT R12, R12, 0xffff, RZ, 0xc0, !PT ;  /* 0x0000ffff0c0c7812 */ /* 0x004fe200078ec0ff */
[----:B------:R-:W-:Y:S04]  /*53290*/  STL [R1+0x6e4], R6 ;  /* 0x0006e40601007387 */ /* 0x000fe80000100800 */
[----:B------:R-:W-:Y:S04]  /*532a0*/  STL [R1+0x6cc], R7 ;  /* 0x0006cc0701007387 */ /* 0x000fe80000100800 */
[----:B------:R-:W2:Y:S04]  /*532b0*/  LDL.LU R16, [R1+0xd84] ;  /* 0x000d840001107983 */ /* 0x000ea80000300800 */
[----:B------:R-:W2:Y:S04]  /*532c0*/  LDL.LU R17, [R1+0xbb4] ;  /* 0x000bb40001117983 */ /* 0x000ea80000300800 */
[----:B------:R-:W-:Y:S01]  /*532d0*/  STL [R1+0x6fc], R8 ;  /* 0x0006fc0801007387 */ /* 0x000fe20000100800 */
[----:B---3--:R-:W-:-:S03]  /*532e0*/  LOP3.LUT R3, R15, 0xffff, RZ, 0xc0, !PT ;  /* 0x0000ffff0f037812 */ /* 0x008fc600078ec0ff */
[----:B------:R-:W-:Y:S01]  /*532f0*/  STL [R1+0x6e0], R12 ;  /* 0x0006e00c01007387 */ /* 0x000fe20000100800 */
[----:B------:R-:W-:-:S03]  /*53300*/  LOP3.LUT R4, R23, 0xffff, RZ, 0xc0, !PT ;  /* 0x0000ffff17047812 */ /* 0x000fc600078ec0ff */
[----:B------:R-:W3:Y:S04]  /*53310*/  LDL.LU R15, [R1+0x33c] ;  /* 0x00033c00010f7983 */ /* 0x000ee80000300800 */
[----:B------:R-:W3:Y:S04]  /*53320*/  LDL.LU R23, [R1+0x184] ;  /* 0x0001840001177983 */ /* 0x000ee80000300800 */
[----:B------:R0:W-:Y:S04]  /*53330*/  STL [R1+0x6f8], R3 ;  /* 0x0006f80301007387 */ /* 0x0001e80000100800 */
[----:B------:R1:W-:Y:S01]  /*53340*/  STL [R1+0x6d8], R4 ;  /* 0x0006d80401007387 */ /* 0x0003e20000100800 */
[----:B------:R-:W-:-:S02]  /*53350*/  LOP3.LUT R5, R24, 0xffff, RZ, 0xc0, !PT ;  /* 0x0000ffff18057812 */ /* 0x000fc400078ec0ff */
[----:B------:R-:W-:Y:S01]  /*53360*/  LOP3.LUT R10, R20, 0xffff, RZ, 0xc0, !PT ;  /* 0x0000ffff140a7812 */ /* 0x000fe200078ec0ff */
[----:B------:R-:W3:Y:S04]  /*53370*/  LDL.LU R24, [R1+0x16c] ;  /* 0x00016c0001187983 */ /* 0x000ee80000300800 */
[----:B------:R1:W-:Y:S04]  /*53380*/  STL [R1+0x714], R5 ;  /* 0x0007140501007387 */ /* 0x0003e80000100800 */
[----:B------:R-:W-:Y:S04]  /*53390*/  STL [R1+0x124], R10 ;  /* 0x0001240a01007387 */ /* 0x000fe80000100800 */
        /* <DEDUP_REMOVED lines=8> */
[----:B------:R-:W-:Y:S01]  /*53420*/  PRMT R4, R7, 0x5410, R4 ;  /* 0x0000541007047816 */ /* 0x000fe20000000004 */
[----:B------:R-:W3:Y:S04]  /*53430*/  LDL.LU R12, [R1+0x1118] ;  /* 0x00111800010c7983 */ /* 0x000ee80000300800 */
[----:B------:R0:W-:Y:S01]  /*53440*/  STL [R1+0xa2c], R3 ;  /* 0x000a2c0301007387 */ /* 0x0001e20000100800 */
[----:B------:R-:W-:Y:S02]  /*53450*/  LOP3.LUT R6, R26, 0xffff, RZ, 0xc0, !PT ;  /* 0x0000ffff1a067812 */ /* 0x000fe400078ec0ff */
[----:B------:R-:W-:Y:S01]  /*53460*/  LOP3.LUT R7, R27, 0xffff, RZ, 0xc0, !PT ;  /* 0x0000ffff1b077812 */ /* 0x000fe200078ec0ff */
[----:B------:R3:W-:Y:S04]  /*53470*/  STL [R1+0xa24], R4 ;  /* 0x000a240401007387 */ /* 0x0007e80000100800 */
[----:B------:R-:W3:Y:S01]  /*53480*/  LDL.LU R14, [R1+0x1114] ;  /* 0x00111400010e7983 */ /* 0x000ee20000300800 */
[----:B0-----:R-:W-:-:S02]  /*53490*/  PRMT R3, R8, 0x5410, R5 ;  /* 0x0000541008037816 */ /* 0x001fc40000000005 */
[----:B----4-:R-:W-:Y:S02]  /*534a0*/  LOP3.LUT R8, R11, 0xffff, RZ, 0xc0, !PT ;  /* 0x0000ffff0b087812 */ /* 0x010fe400078ec0ff */
[----:B--2---:R-:W-:Y:S01]  /*534b0*/  LOP3.LUT R16, R16, 0xffff, RZ, 0xc0, !PT ;  /* 0x0000ffff10107812 */ /* 0x004fe200078ec0ff */
[----:B------:R0:W-:Y:S04]  /*534c0*/  STL [R1+0xa1c], R3 ;  /* 0x000a1c0301007387 */ /* 0x0001e80000100800 */
[----:B------:R-:W2:Y:S04]  /*534d0*/  LDL.LU R26, [R1+0xe80] ;  /* 0x000e8000011a7983 */ /* 0x000ea80000300800 */
[----:B------:R-:W4:Y:S04]  /*534e0*/  LDL.LU R27, [R1+0xd94] ;  /* 0x000d9400011b7983 */ /* 0x000f280000300800 */
[----:B------:R-:W-:Y:S01]  /*534f0*/  STL [R1+0x6f4], R6 ;  /* 0x0006f40601007387 */ /* 0x000fe20000100800 */
[----:B------:R-:W-:-:S03]  /*53500*/  LOP3.LUT R10, R17, 0xffff, RZ, 0xc0, !PT ;  /* 0x0000ffff110a7812 */ /* 0x000fc600078ec0ff */
[----:B------:R-:W-:Y:S04]  /*53510*/  STL [R1+0x710], R7 ;  /* 0x0007100701007387 */ /* 0x000fe80000100800 */
[----:B------:R-:W4:Y:S04]  /*53520*/  LDL.LU R11, [R1+0xd90] ;  /* 0x000d9000010b7983 */ /* 0x000f280000300800 */
[----:B------:R-:W-:Y:S01]  /*53530*/  STL [R1+0x724], R8 ;  /* 0x0007240801007387 */ /* 0x000fe20000100800 */
[----:B---3--:R-:W-:Y:S02]  /*53540*/  LOP3.LUT R4, R23, 0xffff, RZ, 0xc0, !PT ;  /* 0x0000ffff17047812 */ /* 0x008fe400078ec0ff */
[----:B0-----:R-:W-:Y:S01]  /*53550*/  LOP3.LUT R3, R15, 0xffff, RZ, 0xc0, !PT ;  /* 0x0000ffff0f037812 */ /* 0x001fe200078ec0ff */
[----:B------:R-:W-:Y:S04]  /*53560*/  STL [R1+0x6f0], R16 ;  /* 0x0006f01001007387 */ /* 0x000fe80000100800 */
[----:B------:R-:W-:Y:S04]  /*53570*/  STL [R1+0x70c], R10 ;  /* 0x00070c0a01007387 */ /* 0x000fe80000100800 */
[----:B------:R0:W-:Y:S04]  /*53580*/  STL [R1+0x6ec], R3 ;  /* 0x0006ec0301007387 */ /* 0x0001e80000100800 */
[----:B------:R-:W3:Y:S04]  /*53590*/  LDL.LU R15, [R1+0x8c] ;  /* 0x00008c00010f7983 */ /* 0x000ee80000300800 */
[----:B------:R1:W-:Y:S04]  /*535a0*/  STL [R1+0x704], R4 ;  /* 0x0007040401007387 */ /* 0x0003e80000100800 */
[----:B------:R-:W3:Y:S01]  /*535b0*/  LDL.LU R23, [R1+0x9d0] ;  /* 0x0009d00001177983 */ /* 0x000ee20000300800 */
[----:B------:R-:W-:-:S03]  /*535c0*/  LOP3.LUT R5, R24, 0xffff, RZ, 0xc0, !PT ;  /* 0x0000ffff18057812 */ /* 0x000fc600078ec0ff */
[----:B------:R-:W3:Y:S04]  /*535d0*/  LDL.LU R24, [R1+0x37c] ;  /* 0x00037c0001187983 */ /* 0x000ee80000300800 */
[----:B------:R1:W-:Y:S01]  /*535e0*/  STL [R1+0x720], R5 ;  /* 0x0007200501007387 */ /* 0x0003e20000100800 */
[----:B------:R-:W-:-:S03]  /*535f0*/  LOP3.LUT R9, R20, 0xffff, RZ, 0xc0, !PT ;  /* 0x0000ffff14097812 */ /* 0x000fc600078ec0ff */
[----:B------:R-:W3:Y:S01]  /*53600*/  LDL.LU R20, [R1+0xac0] ;  /* 0x000ac00001147983 */ /* 0x000ee20000300800 */
[----:B0-----:R-:W-:Y:S02]  /*53610*/  PRMT R3, R3, 0x3340, R0 ;  /* 0x0000334003037816 */ /* 0x001fe40000000000 */
[----:B------:R-:W-:Y:S02]  /*53620*/  PRMT R6, R6, 0x3340, R16 ;  /* 0x0000334006067816 */ /* 0x000fe40000000010 */
[----:B-1----:R-:W-:Y:S02]  /*53630*/  PRMT R4, R4, 0x3340, R0 ;  /* 0x0000334004047816 */ /* 0x002fe40000000000 */
[----:B------:R-:W-:Y:S02]  /*53640*/  PRMT R7, R7, 0x3340, R10 ;  /* 0x0000334007077816 */ /* 0x000fe4000000000a */
[----:B------:R-:W-:Y:S02]  /*53650*/  PRMT R8, R8, 0x3340, R9 ;  /* 0x0000334008087816 */ /* 0x000fe40000000009 */
[----:B------:R-:W-:-:S02]  /*53660*/  PRMT R5, R5, 0x3340, R0 ;  /* 0x0000334005057816 */ /* 0x000fc40000000000 */
[----:B------:R-:W-:Y:S02]  /*53670*/  PRMT R6, R6, 0x5410, R3 ;  /* 0x0000541006067816 */ /* 0x000fe40000000003 */
[----:B------:R-:W-:Y:S02]  /*53680*/  PRMT R4, R7, 0x5410, R4 ;  /* 0x0000541007047816 */ /* 0x000fe40000000004 */
[----:B------:R-:W-:Y:S01]  /*53690*/  PRMT R3, R8, 0x5410, R5 ;  /* 0x0000541008037816 */ /* 0x000fe20000000005 */
[----:B------:R-:W-:Y:S04]  /*536a0*/  STL [R1+0x71c], R9 ;  /* 0x00071c0901007387 */ /* 0x000fe80000100800 */
[----:B------:R2:W-:Y:S01]  /*536b0*/  STL [R1+0xa10], R6 ;  /* 0x000a100601007387 */ /* 0x0005e20000100800 */
[----:B------:R-:W-:-:S03]  /*536c0*/  LOP3.LUT R7, R12, 0xffff, RZ, 0xc0, !PT ;  /* 0x0000ffff0c077812 */ /* 0x000fc600078ec0ff */
[----:B------:R-:W-:Y:S04]  /*536d0*/  STL [R1+0x9b0], R4 ;  /* 0x0009b00401007387 */ /* 0x000fe80000100800 */
[----:B------:R3:W-:Y:S01]  /*536e0*/  STL [R1+0x9a8], R3 ;  /* 0x0009a80301007387 */ /* 0x0007e20000100800 */
[----:B------:R-:W-:-:S03]  /*536f0*/  LOP3.LUT R8, R14, 0xffff, RZ, 0xc0, !PT ;  /* 0x0000ffff0e087812 */ /* 0x000fc600078ec0ff */
[----:B------:R-:W3:Y:S04]  /*53700*/  LDL.LU R18, [R1+0x1064] ;  /* 0x0010640001127983 */ /* 0x000ee80000300800 */
[----:B------:R-:W3:Y:S04]  /*53710*/  LDL.LU R12, [R1+0x1060] ;  /* 0x00106000010c7983 */ /* 0x000ee80000300800 */
[----:B------:R-:W-:Y:S04]  /*53720*/  STL [R1+0x74c], R7 ;  /* 0x00074c0701007387 */ /* 0x000fe80000100800 */
[----:B------:R-:W3:Y:S01]  /*53730*/  LDL.LU R14, [R1+0xf80] ;  /* 0x000f8000010e7983 */ /* 0x000ee20000300800 */
[----:B--2---:R-:W-:-:S02]  /*53740*/  LOP3.LUT R6, R26, 0xffff, RZ, 0xc0, !PT ;  /* 0x0000ffff1a067812 */ /* 0x004fc400078ec0ff */
[----:B----4-:R-:W-:Y:S01]  /*53750*/  LOP3.LUT R10, R27, 0xffff, RZ, 0xc0, !PT ;  /* 0x0000ffff1b0a7812 */ /* 0x010fe200078ec0ff */
[----:B------:R-:W-:Y:S04]  /*53760*/  STL [R1+0x75c], R8 ;  /* 0x00075c0801007387 */ /* 0x000fe80000100800 */
[----:B------:R-:W-:Y:S04]  /*53770*/  STL [R1+0x718], R6 ;  /* 0x0007180601007387 */ /* 0x000fe80000100800 */
[----:B------:R-:W2:Y:S01]  /*53780*/  LDL.LU R17, [R1+0xca4] ;  /* 0x000ca40001117983 */ /* 0x000ea20000300800 */
[----:B------:R-:W-:-:S03]  /*53790*/  LOP3.LUT R9, R11, 0xffff, RZ, 0xc0, !PT ;  /* 0x0000ffff0b097812 */ /* 0x000fc600078ec0ff */
[----:B------:R-:W-:Y:S04]  /*537a0*/  STL [R1+0x73c], R10 ;  /* 0x00073c0a01007387 */ /* 0x000fe80000100800 */
[----:B------:R-:W4:Y:S04]  /*537b0*/  LDL.LU R11, [R1+0xca0] ;  /* 0x000ca000010b7983 */ /* 0x000f280000300800 */
[----:B------:R-:W-:Y:S01]  /*537c0*/  STL [R1+0x758], R9 ;  /* 0x0007580901007387 */ /* 0x000fe20000100800 */
[----:B---3--:R-:W-:Y:S02]  /*537d0*/  LOP3.LUT R3, R15, 0xffff, RZ, 0xc0, !PT ;  /* 0x0000ffff0f037812 */ /* 0x008fe400078ec0ff */
[----:B------:R-:W-:-:S03]  /*537e0*/  LOP3.LUT R4, R23, 0xffff, RZ, 0xc0, !PT ;  /* 0x0000ffff17047812 */ /* 0x000fc600078ec0ff */
[----:B------:R0:W-:Y:S04]  /*537f0*/  STL [R1+0x728], R3 ;  /* 0x0007280301007387 */ /* 0x0001e80000100800 */
[----:B------:R-:W3:Y:S04]  /*53800*/  LDL.LU R26, [R1+0x268] ;  /* 0x00026800011a7983 */ /* 0x000ee80000300800 */
[----:B------:R1:W-:Y:S04]  /*53810*/  STL [R1+0x734], R4 ;  /* 0x0007340401007387 */ /* 0x0003e80000100800 */
[----:B------:R-:W3:Y:S01]  /*53820*/  LDL.LU R15, [R1+0x26c] ;  /* 0x00026c00010f7983 */ /* 0x000ee20000300800 */
[----:B------:R-:W-:-:S02]  /*53830*/  LOP3.LUT R5, R24, 0xffff, RZ, 0xc0, !PT ;  /* 0x0000ffff18057812 */ /* 0x000fc400078ec0ff */
[----:B------:R-:W-:-:S03]  /*53840*/  LOP3.LUT R16, R20, 0xffff, RZ, 0xc0, !PT ;  /* 0x0000ffff14107812 */ /* 0x000fc600078ec0ff */
[----:B------:R0:W-:Y:S04]  /*53850*/  STL [R1+0x770], R5 ;  /* 0x0007700501007387 */ /* 0x0001e80000100800 */
[----:B------:R1:W-:Y:S04]  /*53860*/  STL [R1+0x708], R16 ;  /* 0x0007081001007387 */ /* 0x0003e80000100800 */
        /* <DEDUP_REMOVED lines=12> */
[----:B------:R-:W3:Y:S04]  /*53930*/  LDL.LU R27, [R1+0xf84] ;  /* 0x000f8400011b7983 */ /* 0x000ee80000300800 */
[----:B------:R-:W-:Y:S01]  /*53940*/  STL [R1+0x990], R4 ;  /* 0x0009900401007387 */ /* 0x000fe20000100800 */
[----:B------:R-:W-:-:S03]  /*53950*/  LOP3.LUT R7, R18, 0xffff, RZ, 0xc0, !PT ;  /* 0x0000ffff12077812 */ /* 0x000fc600078ec0ff */
[----:B------:R-:W3:Y:S04]  /*53960*/  LDL.LU R16, [R1+0xe94] ;  /* 0x000e940001107983 */ /* 0x000ee80000300800 */
[----:B------:R3:W-:Y:S04]  /*53970*/  STL [R1+0x988], R3 ;  /* 0x0009880301007387 */ /* 0x0007e80000100800 */
[----:B------:R-:W3:Y:S01]  /*53980*/  LDL.LU R23, [R1+0xe90] ;  /* 0x000e900001177983 */ /* 0x000ee20000300800 */
[----:B------:R-:W-:Y:S02]  /*53990*/  LOP3.LUT R8, R14, 0xffff, RZ, 0xc0, !PT ;  /* 0x0000ffff0e087812 */ /* 0x000fe400078ec0ff */
[----:B0-----:R-:W-:-:S02]  /*539a0*/  LOP3.LUT R6, R12, 0xffff, RZ, 0xc0, !PT ;  /* 0x0000ffff0c067812 */ /* 0x001fc400078ec0ff */
[----:B------:R-:W3:Y:S04]  /*539b0*/  LDL.LU R12, [R1+0xbc4] ;  /* 0x000bc400010c7983 */ /* 0x000ee80000300800 */
[----:B------:R-:W-:Y:S04]  /*539c0*/  STL [R1+0x730], R7 ;  /* 0x0007300701007387 */ /* 0x000fe80000100800 */
[----:B------:R-:W-:Y:S01]  /*539d0*/  STL [R1+0x764], R6 ;  /* 0x0007640601007387 */ /* 0x000fe20000100800 */
[----:B--2---:R-:W-:-:S03]  /*539e0*/  LOP3.LUT R10, R17, 0xffff, RZ, 0xc0, !PT ;  /* 0x0000ffff110a7812 */ /* 0x004fc600078ec0ff */
[----:B------:R-:W2:Y:S01]  /*539f0*/  LDL.LU R14, [R1+0xad4] ;  /* 0x000ad400010e7983 */ /* 0x000ea20000300800 */
[----:B----4-:R-:W-:-:S03]  /*53a00*/  LOP3.LUT R17, R11, 0xffff, RZ, 0xc0, !PT ;  /* 0x0000ffff0b117812 */ /* 0x010fc600078ec0ff */
[----:B------:R-:W-:Y:S04]  /*53a10*/  STL [R1+0x784], R8 ;  /* 0x0007840801007387 */ /* 0x000fe80000100800 */
[----:B------:R-:W4:Y:S04]  /*53a20*/  LDL.LU R11, [R1+0x1c0] ;  /* 0x0001c000010b7983 */ /* 0x000f280000300800 */
[----:B------:R-:W-:Y:S04]  /*53a30*/  STL [R1+0x72c], R10 ;  /* 0x00072c0a01007387 */ /* 0x000fe80000100800 */
[----:B------:R-:W-:Y:S01]  /*53a40*/  STL [R1+0x760], R17 ;  /* 0x0007601101007387 */ /* 0x000fe20000100800 */
[----:B---3--:R-:W-:-:S02]  /*53a50*/  LOP3.LUT R3, R26, 0xffff, RZ, 0xc0, !PT ;  /* 0x0000ffff1a037812 */ /* 0x008fc400078ec0ff */
[----:B------:R-:W-:Y:S02]  /*53a60*/  LOP3.LUT R4, R15, 0xffff, RZ, 0xc0, !PT ;  /* 0x0000ffff0f047812 */ /* 0x000fe400078ec0ff */
        /* <DEDUP_REMOVED lines=22> */
[----:B------:R4:W-:Y:S01]  /*53bd0*/  STL [R1+0x928], R3 ;  /* 0x0009280301007387 */ /* 0x0009e20000100800 */
[----:B------:R-:W-:Y:S02]  /*53be0*/  LOP3.LUT R8, R23, 0xffff, RZ, 0xc0, !PT ;  /* 0x0000ffff17087812 */ /* 0x000fe400078ec0ff */
[----:B------:R-:W-:Y:S02]  /*53bf0*/  LOP3.LUT R12, R12, 0xffff, RZ, 0xc0, !PT ;  /* 0x0000ffff0c0c7812 */ /* 0x000fe400078ec0ff */
[----:B0-----:R-:W-:Y:S02]  /*53c00*/  LOP3.LUT R6, R27, 0xffff, RZ, 0xc0, !PT ;  /* 0x0000ffff1b067812 */ /* 0x001fe400078ec0ff */
[----:B------:R-:W3:Y:S04]  /*53c10*/  LDL.LU R27, [R1+0x111c] ;  /* 0x00111c00011b7983 */ /* 0x000ee80000300800 */
[----:B------:R-:W-:Y:S04]  /*53c20*/  STL [R1+0x740], R6 ;  /* 0x0007400601007387 */ /* 0x000fe80000100800 */
[----:B------:R-:W3:Y:S01]  /*53c30*/  LDL.LU R23, [R1+0x1070] ;  /* 0x0010700001177983 */ /* 0x000ee20000300800 */
[----:B--2---:R-:W-:-:S03]  /*53c40*/  LOP3.LUT R10, R14, 0xffff, RZ, 0xc0, !PT ;  /* 0x0000ffff0e0a7812 */ /* 0x004fc600078ec0ff */
[----:B------:R-:W-:Y:S01]  /*53c50*/  STL [R1+0x790], R7 ;  /* 0x0007900701007387 */ /* 0x000fe20000100800 */
[----:B----4-:R-:W-:-:S03]  /*53c60*/  LOP3.LUT R3, R11, 0xffff, RZ, 0xc0, !PT ;  /* 0x0000ffff0b037812 */ /* 0x010fc600078ec0ff */
[----:B------:R-:W-:Y:S04]  /*53c70*/  STL [R1+0x97c], R8 ;  /* 0x00097c0801007387 */ /* 0x000fe80000100800 */
[----:B------:R-:W-:Y:S04]  /*53c80*/  STL [R1+0x738], R12 ;  /* 0x0007380c01007387 */ /* 0x000fe80000100800 */
[----:B------:R-:W2:Y:S04]  /*53c90*/  LDL.LU R11, [R1+0xda4] ;  /* 0x000da400010b7983 */ /* 0x000ea80000300800 */
[----:B------:R-:W-:Y:S04]  /*53ca0*/  STL [R1+0x78c], R10 ;  /* 0x00078c0a01007387 */ /* 0x000fe80000100800 */
[----:B------:R0:W-:Y:S04]  /*53cb0*/  STL [R1+0x76c], R3 ;  /* 0x00076c0301007387 */ /* 0x0001e80000100800 */
[----:B------:R-:W4:Y:S01]  /*53cc0*/  LDL.LU R18, [R1+0xda0] ;  /* 0x000da00001127983 */ /* 0x000f220000300800 */
[----:B---3--:R-:W-:-:S03]  /*53cd0*/  LOP3.LUT R4, R15, 0xffff, RZ, 0xc0, !PT ;  /* 0x0000ffff0f047812 */ /* 0x008fc600078ec0ff */
[----:B------:R-:W3:Y:S04]  /*53ce0*/  LDL.LU R14, [R1+0x9e4] ;  /* 0x0009e400010e7983 */ /* 0x000ee80000300800 */
[----:B------:R1:W-:Y:S04]  /*53cf0*/  STL [R1+0x7a0], R4 ;  /* 0x0007a00401007387 */ /* 0x0003e80000100800 */
[----:B------:R-:W3:Y:S01]  /*53d00*/  LDL.LU R15, [R1+0x9e0] ;  /* 0x0009e000010f7983 */ /* 0x000ee20000300800 */
[----:B------:R-:W-:-:S03]  /*53d10*/  LOP3.LUT R5, R24, 0xffff, RZ, 0xc0, !PT ;  /* 0x0000ffff18057812 */ /* 0x000fc600078ec0ff */
[----:B------:R-:W3:Y:S01]  /*53d20*/  LDL.LU R24, [R1+0x2e0] ;  /* 0x0002e00001187983 */ /* 0x000ee20000300800 */
[----:B------:R-:W-:-:S03]  /*53d30*/  LOP3.LUT R9, R20, 0xffff, RZ, 0xc0, !PT ;  /* 0x0000ffff14097812 */ /* 0x000fc600078ec0ff */
[----:B------:R1:W-:Y:S04]  /*53d40*/  STL [R1+0x994], R5 ;  /* 0x0009940501007387 */ /* 0x0003e80000100800 */
[----:B------:R-:W-:Y:S04]  /*53d50*/  STL [R1+0x964], R9 ;  /* 0x0009640901007387 */ /* 0x000fe80000100800 */
        /* <DEDUP_REMOVED lines=9> */
[----:B------:R-:W-:Y:S01]  /*53df0*/  PRMT R3, R8, 0x5410, R5 ;  /* 0x0000541008037816 */ /* 0x000fe20000000005 */
[----:B------:R0:W-:Y:S04]  /*53e00*/  STL [R1+0x924], R6 ;  /* 0x0009240601007387 */ /* 0x0001e80000100800 */
[----:B------:R-:W3:Y:S04]  /*53e10*/  LDL.LU R17, [R1+0xf94] ;  /* 0x000f940001117983 */ /* 0x000ee80000300800 */
[----:B------:R-:W-:Y:S04]  /*53e20*/  STL [R1+0x920], R4 ;  /* 0x0009200401007387 */ /* 0x000fe80000100800 */
[----:B------:R-:W3:Y:S04]  /*53e30*/  LDL.LU R12, [R1+0xf90] ;  /* 0x000f9000010c7983 */ /* 0x000ee80000300800 */
[----:B------:R3:W-:Y:S04]  /*53e40*/  STL [R1+0x91c], R3 ;  /* 0x00091c0301007387 */ /* 0x0007e80000100800 */
[----:B------:R-:W3:Y:S01]  /*53e50*/  LDL.LU R16, [R1+0xea0] ;  /* 0x000ea00001107983 */ /* 0x000ee20000300800 */
[----:B------:R-:W-:-:S02]  /*53e60*/  LOP3.LUT R7, R27, 0xffff, RZ, 0xc0, !PT ;  /* 0x0000ffff1b077812 */ /* 0x000fc400078ec0ff */
[----:B0-----:R-:W-:Y:S02]  /*53e70*/  LOP3.LUT R6, R26, 0xffff, RZ, 0xc0, !PT ;  /* 0x0000ffff1a067812 */ /* 0x001fe400078ec0ff */
[----:B------:R-:W-:Y:S01]  /*53e80*/  LOP3.LUT R8, R23, 0xffff, RZ, 0xc0, !PT ;  /* 0x0000ffff17087812 */ /* 0x000fe200078ec0ff */
[----:B------:R-:W3:Y:S04]  /*53e90*/  LDL.LU R26, [R1+0xbd4] ;  /* 0x000bd400011a7983 */ /* 0x000ee80000300800 */
[----:B------:R0:W-:Y:S01]  /*53ea0*/  STL [R1+0x750], R6 ;  /* 0x0007500601007387 */ /* 0x0001e20000100800 */
[----:B--2---:R-:W-:-:S03]  /*53eb0*/  LOP3.LUT R11, R11, 0xffff, RZ, 0xc0, !PT ;  /* 0x0000ffff0b0b7812 */ /* 0x004fc600078ec0ff */
[----:B------:R-:W2:Y:S04]  /*53ec0*/  LDL.LU R27, [R1+0xbd0] ;  /* 0x000bd000011b7983 */ /* 0x000ea80000300800 */
[----:B------:R-:W-:Y:S01]  /*53ed0*/  STL [R1+0x780], R7 ;  /* 0x0007800701007387 */ /* 0x000fe20000100800 */
[----:B----4-:R-:W-:-:S03]  /*53ee0*/  LOP3.LUT R10, R18, 0xffff, RZ, 0xc0, !PT ;  /* 0x0000ffff120a7812 */ /* 0x010fc600078ec0ff */
[----:B------:R-:W4:Y:S01]  /*53ef0*/  LDL.LU R23, [R1+0x200] ;  /* 0x0002000001177983 */ /* 0x000f220000300800 */
[----:B---3--:R-:W-:-:S03]  /*53f00*/  LOP3.LUT R3, R14, 0xffff, RZ, 0xc0, !PT ;  /* 0x0000ffff0e037812 */ /* 0x008fc600078ec0ff */
[----:B------:R-:W-:Y:S04]  /*53f10*/  STL [R1+0x79c], R8 ;  /* 0x00079c0801007387 */ /* 0x000fe80000100800 */
[----:B------:R1:W-:Y:S01]  /*53f20*/  STL [R1+0x748], R11 ;  /* 0x0007480b01007387 */ /* 0x0003e20000100800 */
[----:B------:R-:W-:-:S03]  /*53f30*/  LOP3.LUT R4, R15, 0xffff, RZ, 0xc0, !PT ;  /* 0x0000ffff0f047812 */ /* 0x000fc600078ec0ff */
[----:B------:R3:W-:Y:S04]  /*53f40*/  STL [R1+0x754], R3 ;  /* 0x0007540301007387 */ /* 0x0007e80000100800 */
[----:B------:R-:W-:Y:S04]  /*53f50*/  STL [R1+0x77c], R10 ;  /* 0x00077c0a01007387 */ /* 0x000fe80000100800 */
[----:B------:R-:W4:Y:S04]  /*53f60*/  LDL.LU R15, [R1+0x1ec] ;  /* 0x0001ec00010f7983 */ /* 0x000f280000300800 */
[----:B------:R1:W-:Y:S01]  /*53f70*/  STL [R1+0x794], R4 ;  /* 0x0007940401007387 */ /* 0x0003e20000100800 */
[----:B0-----:R-:W-:-:S02]  /*53f80*/  PRMT R6, R6, 0x3340, R11 ;  /* 0x0000334006067816 */ /* 0x001fc4000000000b */
[----:B------:R-:W-:-:S05]  /*53f90*/  LOP3.LUT R5, R24, 0xffff, RZ, 0xc0, !PT ;  /* 0x0000ffff18057812 */ /* 0x000fca00078ec0ff */
[----:B------:R0:W-:Y:S04]  /*53fa0*/  STL [R1+0x7b0], R5 ;  /* 0x0007b00501007387 */ /* 0x0001e80000100800 */
[----:B------:R-:W4:Y:S01]  /*53fb0*/  LDL.LU R24, [R1+0x100] ;  /* 0x0001000001187983 */ /* 0x000f220000300800 */
[----:B------:R-:W-:-:S05]  /*53fc0*/  LOP3.LUT R9, R20, 0xffff, RZ, 0xc0, !PT ;  /* 0x0000ffff14097812 */ /* 0x000fca00078ec0ff */
[----:B------:R-:W-:Y:S04]  /*53fd0*/  STL [R1+0x788], R9 ;  /* 0x0007880901007387 */ /* 0x000fe80000100800 */
[----:B-1----:R-:W4:Y:S04]  /*53fe0*/  LDL.LU R11, [R1+0xae0] ;  /* 0x000ae000010b7983 */ /* 0x002f280000300800 */
[----:B------:R-:W4:Y:S01]  /*53ff0*/  LDL.LU R20, [R1+0x1128] ;  /* 0x0011280001147983 */ /* 0x000f220000300800 */
[--C-:B---3--:R-:W-:Y:S02]  /*54000*/  PRMT R3, R3, 0x3340, R0.reuse ;  /* 0x0000334003037816 */ /* 0x108fe40000000000 */
[----:B------:R-:W-:-:S02]  /*54010*/  PRMT R4, R4, 0x3340, R0 ;  /* 0x0000334004047816 */ /* 0x000fc40000000000 */
[----:B------:R-:W-:Y:S02]  /*54020*/  PRMT R7, R7, 0x3340, R10 ;  /* 0x0000334007077816 */ /* 0x000fe4000000000a */
[----:B------:R-:W-:Y:S02]  /*54030*/  PRMT R3, R6, 0x5410, R3 ;  /* 0x0000541006037816 */ /* 0x000fe40000000003 */
[----:B0-----:R-:W-:Y:S02]  /*54040*/  PRMT R5, R5, 0x3340, R0 ;  /* 0x0000334005057816 */ /* 0x001fe40000000000 */
[----:B------:R-:W-:Y:S02]  /*54050*/  PRMT R8, R8, 0x3340, R9 ;  /* 0x0000334008087816 */ /* 0x000fe40000000009 */
[----:B------:R-:W-:Y:S01]  /*54060*/  PRMT R4, R7, 0x5410, R4 ;  /* 0x0000541007047816 */ /* 0x000fe20000000004 */
[----:B------:R0:W-:Y:S01]  /*54070*/  STL [R1+0x910], R3 ;  /* 0x0009100301007387 */ /* 0x0001e20000100800 */
[----:B------:R-:W-:-:S03]  /*54080*/  LOP3.LUT R6, R17, 0xffff, RZ, 0xc0, !PT ;  /* 0x0000ffff11067812 */ /* 0x000fc600078ec0ff */
[----:B------:R-:W-:Y:S01]  /*54090*/  STL [R1+0x90c], R4 ;  /* 0x00090c0401007387 */ /* 0x000fe20000100800 */
[----:B------:R-:W-:-:S03]  /*540a0*/  LOP3.LUT R7, R12, 0xffff, RZ, 0xc0, !PT ;  /* 0x0000ffff0c077812 */ /* 0x000fc600078ec0ff */
[----:B------:R-:W3:Y:S01]  /*540b0*/  LDL.LU R14, [R1+0x1124] ;  /* 0x00112400010e7983 */ /* 0x000ee20000300800 */
[----:B0-----:R-:W-:Y:S02]  /*540c0*/  PRMT R3, R8, 0x5410, R5 ;  /* 0x0000541008037816 */ /* 0x001fe40000000005 */
[----:B------:R-:W-:Y:S02]  /*540d0*/  LOP3.LUT R18, R26, 0xffff, RZ, 0xc0, !PT ;  /* 0x0000ffff1a127812 */ /* 0x000fe400078ec0ff */
[----:B------:R-:W-:Y:S01]  /*540e0*/  LOP3.LUT R8, R16, 0xffff, RZ, 0xc0, !PT ;  /* 0x0000ffff10087812 */ /* 0x000fe200078ec0ff */
[----:B------:R4:W-:Y:S04]  /*540f0*/  STL [R1+0x908], R3 ;  /* 0x0009080301007387 */ /* 0x0009e80000100800 */
[----:B------:R-:W3:Y:S04]  /*54100*/  LDL.LU R12, [R1+0xea4] ;  /* 0x000ea400010c7983 */ /* 0x000ee80000300800 */
[----:B------:R0:W-:Y:S04]  /*54110*/  STL [R1+0x7cc], R6 ;  /* 0x0007cc0601007387 */ /* 0x0001e80000100800 */
[----:B------:R1:W-:Y:S01]  /*54120*/  STL [R1+0x7ac], R7 ;  /* 0x0007ac0701007387 */ /* 0x0003e20000100800 */
[----:B--2---:R-:W-:-:S03]  /*54130*/  LOP3.LUT R10, R27, 0xffff, RZ, 0xc0, !PT ;  /* 0x0000ffff1b0a7812 */ /* 0x004fc600078ec0ff */
[----:B------:R-:W-:Y:S04]  /*54140*/  STL [R1+0x7c4], R18 ;  /* 0x0007c41201007387 */ /* 0x000fe80000100800 */
[----:B------:R-:W-:Y:S01]  /*54150*/  STL [R1+0x804], R8 ;  /* 0x0008040801007387 */ /* 0x000fe20000100800 */
[----:B----4-:R-:W-:Y:S02]  /*54160*/  LOP3.LUT R3, R23, 0xffff, RZ, 0xc0, !PT ;  /* 0x0000ffff17037812 */ /* 0x010fe400078ec0ff */
[----:B------:R-:W-:Y:S01]  /*54170*/  LOP3.LUT R4, R15, 0xffff, RZ, 0xc0, !PT ;  /* 0x0000ffff0f047812 */ /* 0x000fe200078ec0ff */
[----:B------:R-:W2:Y:S04]  /*54180*/  LDL.LU R23, [R1+0xdb4] ;  /* 0x000db40001177983 */ /* 0x000ea80000300800 */
[----:B------:R4:W-:Y:S04]  /*54190*/  STL [R1+0x7c0], R3 ;  /* 0x0007c00301007387 */ /* 0x0009e80000100800 */
[----:B------:R-:W-:Y:S04]  /*541a0*/  STL [R1+0x7a8], R10 ;  /* 0x0007a80a01007387 */ /* 0x000fe80000100800 */
[----:B------:R-:W2:Y:S04]  /*541b0*/  LDL.LU R17, [R1+0xdb0] ;  /* 0x000db00001117983 */ /* 0x000ea80000300800 */
[----:B------:R-:W2:Y:S04]  /*541c0*/  LDL.LU R16, [R1+0x108] ;  /* 0x0001080001107983 */ /* 0x000ea80000300800 */
[----:B------:R4:W-:Y:S04]  /*541d0*/  STL [R1+0x7dc], R4 ;  /* 0x0007dc0401007387 */ /* 0x0009e80000100800 */
[----:B------:R-:W2:Y:S01]  /*541e0*/  LDL.LU R15, [R1+0x9f4] ;  /* 0x0009f400010f7983 */ /* 0x000ea20000300800 */
[----:B0-----:R-:W-:-:S02]  /*541f0*/  PRMT R6, R6, 0x3340, R18 ;  /* 0x0000334006067816 */ /* 0x001fc40000000012 */
[----:B-1----:R-:W-:Y:S02]  /*54200*/  PRMT R7, R7, 0x3340, R10 ;  /* 0x0000334007077816 */ /* 0x002fe4000000000a */
[--C-:B----4-:R-:W-:Y:S02]  /*54210*/  PRMT R3, R3, 0x3340, R0.reuse ;  /* 0x0000334003037816 */ /* 0x110fe40000000000 */
[----:B------:R-:W-:Y:S02]  /*54220*/  PRMT R4, R4, 0x3340, R0 ;  /* 0x0000334004047816 */ /* 0x000fe40000000000 */
[----:B------:R-:W-:Y:S02]  /*54230*/  PRMT R6, R6, 0x5410, R3 ;  /* 0x0000541006067816 */ /* 0x000fe40000000003 */
[----:B------:R-:W-:Y:S02]  /*54240*/  PRMT R4, R7, 0x5410, R4 ;  /* 0x0000541007047816 */ /* 0x000fe40000000004 */
[----:B------:R-:W-:-:S02]  /*54250*/  LOP3.LUT R5, R24, 0xffff, RZ, 0xc0, !PT ;  /* 0x0000ffff18057812 */ /* 0x000fc400078ec0ff */
[----:B------:R-:W4:Y:S04]  /*54260*/  LDL.LU R24, [R1+0x9f0] ;  /* 0x0009f00001187983 */ /* 0x000f280000300800 */
[----:B------:R0:W-:Y:S01]  /*54270*/  STL [R1+0x824], R5 ;  /* 0x0008240501007387 */ /* 0x0001e20000100800 */
[----:B------:R-:W-:-:S03]  /*54280*/  LOP3.LUT R9, R11, 0xffff, RZ, 0xc0, !PT ;  /* 0x0000ffff0b097812 */ /* 0x000fc600078ec0ff */
[----:B------:R-:W4:Y:S01]  /*54290*/  LDL.LU R11, [R1+0xae4] ;  /* 0x000ae400010b7983 */ /* 0x000f220000300800 */
[----:B0-----:R-:W-:Y:S02]  /*542a0*/  PRMT R5, R5, 0x3340, R0 ;  /* 0x0000334005057816 */ /* 0x001fe40000000000 */
[----:B------:R-:W-:Y:S01]  /*542b0*/  PRMT R8, R8, 0x3340, R9 ;  /* 0x0000334008087816 */ /* 0x000fe20000000009 */
[----:B------:R-:W-:Y:S03]  /*542c0*/  STL [R1+0x7f4], R9 ;  /* 0x0007f40901007387 */ /* 0x000fe60000100800 */
[----:B------:R-:W-:Y:S01]  /*542d0*/  PRMT R3, R8, 0x5410, R5 ;  /* 0x0000541008037816 */ /* 0x000fe20000000005 */
[----:B------:R0:W-:Y:S04]  /*542e0*/  STL [R1+0x8a0], R6 ;  /* 0x0008a00601007387 */ /* 0x0001e80000100800 */
[----:B------:R-:W-:Y:S01]  /*542f0*/  STL [R1+0x898], R4 ;  /* 0x0008980401007387 */ /* 0x000fe20000100800 */
[----:B------:R-:W-:-:S03]  /*54300*/  LOP3.LUT R7, R20, 0xffff, RZ, 0xc0, !PT ;  /* 0x0000ffff14077812 */ /* 0x000fc600078ec0ff */
[----:B------:R1:W-:Y:S04]  /*54310*/  STL [R1+0x894], R3 ;  /* 0x0008940301007387 */ /* 0x0003e80000100800 */
[----:B------:R-:W4:Y:S01]  /*54320*/  LDL.LU R20, [R1+0xfa4] ;  /* 0x000fa40001147983 */ /* 0x000f220000300800 */
[----:B---3--:R-:W-:-:S03]  /*54330*/  LOP3.LUT R8, R14, 0xffff, RZ, 0xc0, !PT ;  /* 0x0000ffff0e087812 */ /* 0x008fc600078ec0ff */
[----:B------:R-:W3:Y:S04]  /*54340*/  LDL.LU R26, [R1+0xfa0] ;  /* 0x000fa000011a7983 */ /* 0x000ee80000300800 */
[----:B------:R1:W-:Y:S04]  /*54350*/  STL [R1+0x7e4], R7 ;  /* 0x0007e40701007387 */ /* 0x0003e80000100800 */
[----:B------:R-:W3:Y:S04]  /*54360*/  LDL.LU R27, [R1+0xeb0] ;  /* 0x000eb000011b7983 */ /* 0x000ee80000300800 */
[----:B------:R1:W-:Y:S01]  /*54370*/  STL [R1+0x81c], R8 ;  /* 0x00081c0801007387 */ /* 0x0003e20000100800 */
[----:B0-----:R-:W-:-:S03]  /*54380*/  LOP3.LUT R6, R12, 0xffff, RZ, 0xc0, !PT ;  /* 0x0000ffff0c067812 */ /* 0x001fc600078ec0ff */
[----:B------:R-:W3:Y:S04]  /*54390*/  LDL.LU R12, [R1+0xbe4] ;  /* 0x000be400010c7983 */ /* 0x000ee80000300800 */
[----:B------:R-:W3:Y:S04]  /*543a0*/  LDL.LU R14, [R1+0xbe0] ;  /* 0x000be000010e7983 */ /* 0x000ee80000300800 */
[----:B------:R-:W-:Y:S01]  /*543b0*/  STL [R1+0x7b4], R6 ;  /* 0x0007b40601007387 */ /* 0x000fe20000100800 */
[----:B--2---:R-:W-:-:S03]  /*543c0*/  LOP3.LUT R10, R23, 0xffff, RZ, 0xc0, !PT ;  /* 0x0000ffff170a7812 */ /* 0x004fc600078ec0ff */
[----:B------:R-:W2:Y:S01]  /*543d0*/  LDL.LU R23, [R1+0x22c] ;  /* 0x00022c0001177983 */ /* 0x000ea20000300800 */
[----:B------:R-:W-:Y:S02]  /*543e0*/  LOP3.LUT R9, R17, 0xffff, RZ, 0xc0, !PT ;  /* 0x0000ffff11097812 */ /* 0x000fe400078ec0ff */
[----:B-1----:R-:W-:Y:S02]  /*543f0*/  LOP3.LUT R3, R16, 0xffff, RZ, 0xc0, !PT ;  /* 0x0000ffff10037812 */ /* 0x002fe400078ec0ff */
[----:B------:R-:W-:Y:S01]  /*54400*/  LOP3.LUT R4, R15, 0xffff, RZ, 0xc0, !PT ;  /* 0x0000ffff0f047812 */ /* 0x000fe200078ec0ff */
[----:B------:R-:W-:Y:S04]  /*54410*/  STL [R1+0x7e0], R10 ;  /* 0x0007e00a01007387 */ /* 0x000fe80000100800 */
[----:B------:R0:W-:Y:S04]  /*54420*/  STL [R1+0x7c8], R3 ;  /* 0x0007c80301007387 */ /* 0x0001e80000100800 */
[----:B------:R-:W-:Y:S04]  /*54430*/  STL [R1+0x810], R9 ;  /* 0x0008100901007387 */ /* 0x000fe80000100800 */
[----:B------:R1:W-:Y:S01]  /*54440*/  STL [R1+0x830], R4 ;  /* 0x0008300401007387 */ /* 0x0003e20000100800 */
[----:B------:R-:W-:-:S02]  /*54450*/  PRMT R7, R7, 0x3340, R10 ;  /* 0x0000334007077816 */ /* 0x000fc4000000000a */
[----:B------:R-:W-:Y:S02]  /*54460*/  PRMT R8, R8, 0x3340, R9 ;  /* 0x0000334008087816 */ /* 0x000fe40000000009 */
[--C-:B0-----:R-:W-:Y:S02]  /*54470*/  PRMT R3, R3, 0x3340, R0.reuse ;  /* 0x0000334003037816 */ /* 0x101fe40000000000 */
[----:B-1----:R-:W-:-:S04]  /*54480*/  PRMT R4, R4, 0x3340, R0 ;  /* 0x0000334004047816 */ /* 0x002fc80000000000 */
[----:B------:R-:W-:Y:S02]  /*54490*/  PRMT R4, R7, 0x5410, R4 ;  /* 0x0000541007047816 */ /* 0x000fe40000000004 */
[----:B----4-:R-:W-:-:S05]  /*544a0*/  LOP3.LUT R5, R24, 0xffff, RZ, 0xc0, !PT ;  /* 0x0000ffff18057812 */ /* 0x010fca00078ec0ff */
[----:B------:R0:W-:Y:S01]  /*544b0*/  STL [R1+0x808], R5 ;  /* 0x0008080501007387 */ /* 0x0001e20000100800 */
[----:B------:R-:W-:-:S05]  /*544c0*/  LOP3.LUT R11, R11, 0xffff, RZ, 0xc0, !PT ;  /* 0x0000ffff0b0b7812 */ /* 0x000fca00078ec0ff */
[----:B------:R1:W-:Y:S04]  /*544d0*/  STL [R1+0x7a4], R11 ;  /* 0x0007a40b01007387 */ /* 0x0003e80000100800 */
[----:B------:R-:W4:Y:S04]  /*544e0*/  LDL.LU R18, [R1+0x224] ;  /* 0x0002240001127983 */ /* 0x000f280000300800 */
[----:B------:R-:W4:Y:S04]  /*544f0*/  LDL.LU R17, [R1+0x140] ;  /* 0x0001400001117983 */ /* 0x000f280000300800 */
[----:B------:R-:W4:Y:S01]  /*54500*/  LDL.LU R24, [R1+0xaf0] ;  /* 0x000af00001187983 */ /* 0x000f220000300800 */
[----:B------:R-:W-:-:S02]  /*54510*/  PRMT R6, R6, 0x3340, R11 ;  /* 0x0000334006067816 */ /* 0x000fc4000000000b */
[----:B0-----:R-:W-:Y:S02]  /*54520*/  PRMT R5, R5, 0x3340, R0 ;  /* 0x0000334005057816 */ /* 0x001fe40000000000 */
[----:B------:R-:W-:Y:S02]  /*54530*/  PRMT R6, R6, 0x5410, R3 ;  /* 0x0000541006067816 */ /* 0x000fe40000000003 */
[----:B------:R-:W-:-:S03]  /*54540*/  PRMT R3, R8, 0x5410, R5 ;  /* 0x0000541008037816 */ /* 0x000fc60000000005 */
[----:B------:R0:W-:Y:S04]  /*54550*/  STL [R1+0x874], R6 ;  /* 0x0008740601007387 */ /* 0x0001e80000100800 */
[----:B------:R-:W4:Y:S04]  /*54560*/  LDL.LU R16, [R1+0x1130] ;  /* 0x0011300001107983 */ /* 0x000f280000300800 */
[----:B------:R-:W-:Y:S04]  /*54570*/  STL [R1+0x86c], R4 ;  /* 0x00086c0401007387 */ /* 0x000fe80000100800 */
[----:B------:R-:W4:Y:S04]  /*54580*/  LDL.LU R15, [R1+0x112c] ;  /* 0x00112c00010f7983 */ /* 0x000f280000300800 */
[----:B------:R2:W-:Y:S04]  /*54590*/  STL [R1+0x85c], R3 ;  /* 0x00085c0301007387 */ /* 0x0005e80000100800 */
[----:B-1----:R-:W4:Y:S01]  /*545a0*/  LDL.LU R11, [R1+0x1090] ;  /* 0x00109000010b7983 */ /* 0x002f220000300800 */
[----:B0-----:R-:W-:-:S03]  /*545b0*/  LOP3.LUT R6, R20, 0xffff, RZ, 0xc0, !PT ;  /* 0x0000ffff14067812 */ /* 0x001fc600078ec0ff */
[----:B------:R-:W4:Y:S01]  /*545c0*/  LDL.LU R20, [R1+0xdc4] ;  /* 0x000dc40001147983 */ /* 0x000f220000300800 */
[----:B---3--:R-:W-:Y:S02]  /*545d0*/  LOP3.LUT R7, R26, 0xffff, RZ, 0xc0, !PT ;  /* 0x0000ffff1a077812 */ /* 0x008fe400078ec0ff */
[----:B------:R-:W-:Y:S02]  /*545e0*/  LOP3.LUT R12, R12, 0xffff, RZ, 0xc0, !PT ;  /* 0x0000ffff0c0c7812 */ /* 0x000fe400078ec0ff */
[----:B------:R-:W-:Y:S02]  /*545f0*/  LOP3.LUT R8, R27, 0xffff, RZ, 0xc0, !PT ;  /* 0x0000ffff1b087812 */ /* 0x000fe400078ec0ff */
[----:B------:R-:W-:Y:S01]  /*54600*/  LOP3.LUT R10, R14, 0xffff, RZ, 0xc0, !PT ;  /* 0x0000ffff0e0a7812 */ /* 0x000fe200078ec0ff */
[----:B------:R0:W-:Y:S04]  /*54610*/  STL [R1+0x83c], R6 ;  /* 0x00083c0601007387 */ /* 0x0001e80000100800 */
[----:B------:R-:W-:Y:S01]  /*54620*/  STL [R1+0x82c], R7 ;  /* 0x00082c0701007387 */ /* 0x000fe20000100800 */
[----:B--2---:R-:W-:-:S03]  /*54630*/  LOP3.LUT R3, R23, 0xffff, RZ, 0xc0, !PT ;  /* 0x0000ffff17037812 */ /* 0x004fc600078ec0ff */
[----:B------:R-:W-:Y:S04]  /*54640*/  STL [R1+0x838], R12 ;  /* 0x0008380c01007387 */ /* 0x000fe80000100800 */
[----:B------:R-:W-:Y:S04]  /*54650*/  STL [R1+0x848], R8 ;  /* 0x0008480801007387 */ /* 0x000fe80000100800 */
[----:B------:R-:W-:Y:S04]  /*54660*/  STL [R1+0x828], R10 ;  /* 0x0008280a01007387 */ /* 0x000fe80000100800 */
[----:B------:R1:W-:Y:S04]  /*54670*/  STL [R1+0x834], R3 ;  /* 0x0008340301007387 */ /* 0x0003e80000100800 */
[----:B------:R-:W2:Y:S04]  /*54680*/  LDL.LU R26, [R1+0xdc0] ;  /* 0x000dc000011a7983 */ /* 0x000ea80000300800 */
[----:B------:R-:W3:Y:S04]  /*54690*/  LDL.LU R27, [R1+0xa04] ;  /* 0x000a0400011b7983 */ /* 0x000ee80000300800 */
[----:B------:R-:W3:Y:S04]  /*546a0*/  LDL.LU R14, [R1+0xa00] ;  /* 0x000a0000010e7983 */ /* 0x000ee80000300800 */
[----:B------:R-:W3:Y:S01]  /*546b0*/  LDL.LU R23, [R1+0x344] ;  /* 0x0003440001177983 */ /* 0x000ee20000300800 */
[----:B0-----:R-:W-:-:S02]  /*546c0*/  PRMT R6, R6, 0x3340, R12 ;  /* 0x0000334006067816 */ /* 0x001fc4000000000c */
[----:B-1----:R-:W-:Y:S02]  /*546d0*/  PRMT R3, R3, 0x3340, R0 ;  /* 0x0000334003037816 */ /* 0x002fe40000000000 */
[----:B------:R-:W-:Y:S02]  /*546e0*/  PRMT R7, R7, 0x3340, R10 ;  /* 0x0000334007077816 */ /* 0x000fe4000000000a */
[----:B------:R-:W-:Y:S02]  /*546f0*/  PRMT R3, R6, 0x5410, R3 ;  /* 0x0000541006037816 */ /* 0x000fe40000000003 */
[----:B----4-:R-:W-:Y:S02]  /*54700*/  LOP3.LUT R4, R18, 0xffff, RZ, 0xc0, !PT ;  /* 0x0000ffff12047812 */ /* 0x010fe400078ec0ff */
[----:B------:R-:W-:Y:S02]  /*54710*/  LOP3.LUT R5, R17, 0xffff, RZ, 0xc0, !PT ;  /* 0x0000ffff11057812 */ /* 0x000fe400078ec0ff */
[----:B------:R-:W-:Y:S01]  /*54720*/  LOP3.LUT R9, R24, 0xffff, RZ, 0xc0, !PT ;  /* 0x0000ffff18097812 */ /* 0x000fe200078ec0ff */
[----:B------:R0:W-:Y:S04]  /*54730*/  STL [R1+0x820], R4 ;  /* 0x0008200401007387 */ /* 0x0001e80000100800 */
[----:B------:R1:W-:Y:S04]  /*54740*/  STL [R1+0x844], R5 ;  /* 0x0008440501007387 */ /* 0x0003e80000100800 */
[----:B------:R-:W-:Y:S04]  /*54750*/  STL [R1+0x840], R9 ;  /* 0x0008400901007387 */ /* 0x000fe80000100800 */
[----:B------:R-:W4:Y:S01]  /*54760*/  LDL.LU R24, [R1+0xcd0] ;  /* 0x000cd00001187983 */ /* 0x000f220000300800 */
[----:B------:R-:W-:-:S03]  /*54770*/  PRMT R8, R8, 0x3340, R9 ;  /* 0x0000334008087816 */ /* 0x000fc60000000009 */
[----:B------:R-:W4:Y:S04]  /*54780*/  LDL.LU R12, [R1+0x1094] ;  /* 0x00109400010c7983 */ /* 0x000f280000300800 */
[----:B------:R1:W-:Y:S01]  /*54790*/  STL [R1+0x7f8], R3 ;  /* 0x0007f80301007387 */ /* 0x0003e20000100800 */
[--C-:B0-----:R-:W-:Y:S02]  /*547a0*/  PRMT R4, R4, 0x3340, R0.reuse ;  /* 0x0000334004047816 */ /* 0x101fe40000000000 */
[----:B-1----:R-:W-:Y:S02]  /*547b0*/  PRMT R5, R5, 0x3340, R0 ;  /* 0x0000334005057816 */ /* 0x002fe40000000000 */
[----:B------:R-:W-:Y:S02]  /*547c0*/  PRMT R4, R7, 0x5410, R4 ;  /* 0x0000541007047816 */ /* 0x000fe40000000004 */
[----:B------:R-:W-:-:S02]  /*547d0*/  PRMT R3, R8, 0x5410, R5 ;  /* 0x0000541008037816 */ /* 0x000fc40000000005 */
[----:B------:R-:W-:Y:S02]  /*547e0*/  LOP3.LUT R6, R16, 0xffff, RZ, 0xc0, !PT ;  /* 0x0000ffff10067812 */ /* 0x000fe400078ec0ff */
[----:B------:R-:W-:Y:S01]  /*547f0*/  LOP3.LUT R7, R15, 0xffff, RZ, 0xc0, !PT ;  /* 0x0000ffff0f077812 */ /* 0x000fe200078ec0ff */
[----:B------:R-:W-:Y:S04]  /*54800*/  STL [R1+0x7f0], R4 ;  /* 0x0007f00401007387 */ /* 0x000fe80000100800 */
[----:B------:R3:W-:Y:S01]  /*54810*/  STL [R1+0x7ec], R3 ;  /* 0x0007ec0301007387 */ /* 0x0007e20000100800 */
[----:B------:R-:W-:Y:S02]  /*54820*/  LOP3.LUT R8, R11, 0xffff, RZ, 0xc0, !PT ;  /* 0x0000ffff0b087812 */ /* 0x000fe400078ec0ff */
[----:B------:R-:W-:Y:S01]  /*54830*/  LOP3.LUT R18, R20, 0xffff, RZ, 0xc0, !PT ;  /* 0x0000ffff14127812 */ /* 0x000fe200078ec0ff */
[----:B------:R-:W4:Y:S04]  /*54840*/  LDL.LU R11, [R1+0x1080] ;  /* 0x00108000010b7983 */ /* 0x000f280000300800 */
[----:B------:R0:W-:Y:S04]  /*54850*/  STL [R1+0x858], R6 ;  /* 0x0008580601007387 */ /* 0x0001e80000100800 */
[----:B------:R1:W-:Y:S04]  /*54860*/  STL [R1+0x880], R7 ;  /* 0x0008800701007387 */ /* 0x0003e80000100800 */
[----:B------:R-:W4:Y:S04]  /*54870*/  LDL.LU R15, [R1+0xeb4] ;  /* 0x000eb400010f7983 */ /* 0x000f280000300800 */
[----:B------:R-:W-:Y:S04]  /*54880*/  STL [R1+0x8b4], R8 ;  /* 0x0008b40801007387 */ /* 0x000fe80000100800 */
[----:B------:R-:W-:Y:S04]  /*54890*/  STL [R1+0x850], R18 ;  /* 0x0008501201007387 */ /* 0x000fe80000100800 */
[----:B------:R-:W4:Y:S01]  /*548a0*/  LDL.LU R20, [R1+0xcd4] ;  /* 0x000cd40001147983 */ /* 0x000f220000300800 */
[----:B--2---:R-:W-:-:S02]  /*548b0*/  LOP3.LUT R10, R26, 0xffff, RZ, 0xc0, !PT ;  /* 0x0000ffff1a0a7812 */ /* 0x004fc400078ec0ff */
[----:B---3--:R-:W-:Y:S02]  /*548c0*/  LOP3.LUT R3, R27, 0xffff, RZ, 0xc0, !PT ;  /* 0x0000ffff1b037812 */ /* 0x008fe400078ec0ff */
[----:B------:R-:W-:Y:S02]  /*548d0*/  LOP3.LUT R4, R14, 0xffff, RZ, 0xc0, !PT ;  /* 0x0000ffff0e047812 */ /* 0x000fe400078ec0ff */
[----:B------:R-:W-:Y:S01]  /*548e0*/  LOP3.LUT R5, R23, 0xffff, RZ, 0xc0, !PT ;  /* 0x0000ffff17057812 */ /* 0x000fe200078ec0ff */
[----:B------:R-:W-:Y:S04]  /*548f0*/  STL [R1+0x870], R10 ;  /* 0x0008700a01007387 */ /* 0x000fe80000100800 */
[----:B------:R2:W-:Y:S04]  /*54900*/  STL [R1+0x84c], R3 ;  /* 0x00084c0301007387 */ /* 0x0005e80000100800 */
[----:B------:R-:W3:Y:S04]  /*54910*/  LDL.LU R17, [R1+0xcc0] ;  /* 0x000cc00001117983 */ /* 0x000ee80000300800 */
[----:B------:R0:W-:Y:S04]  /*54920*/  STL [R1+0x860], R4 ;  /* 0x0008600401007387 */ /* 0x0001e80000100800 */
[----:B------:R-:W3:Y:S04]  /*54930*/  LDL.LU R16, [R1+0x364] ;  /* 0x0003640001107983 */ /* 0x000ee80000300800 */
[----:B------:R1:W-:Y:S04]  /*54940*/  STL [R1+0x8a4], R5 ;  /* 0x0008a40501007387 */ /* 0x0003e80000100800 */
[----:B------:R-:W3:Y:S04]  /*54950*/  LDL.LU R27, [R1+0x180] ;  /* 0x00018000011b7983 */ /* 0x000ee80000300800 */
[----:B------:R-:W3:Y:S01]  /*54960*/  LDL.LU R14, [R1+0x35c] ;  /* 0x00035c00010e7983 */ /* 0x000ee20000300800 */
[----:B0-----:R-:W-:-:S02]  /*54970*/  PRMT R6, R6, 0x3340, R18 ;  /* 0x0000334006067816 */ /* 0x001fc40000000012 */
[----:B-1----:R-:W-:Y:S02]  /*54980*/  PRMT R7, R7, 0x3340, R10 ;  /* 0x0000334007077816 */ /* 0x002fe4000000000a */
[--C-:B--2---:R-:W-:Y:S02]  /*54990*/  PRMT R3, R3, 0x3340, R0.reuse ;  /* 0x0000334003037816 */ /* 0x104fe40000000000 */
[--C-:B------:R-:W-:Y:S02]  /*549a0*/  PRMT R4, R4, 0x3340, R0.reuse ;  /* 0x0000334004047816 */ /* 0x100fe40000000000 */
[----:B------:R-:W-:Y:S02]  /*549b0*/  PRMT R5, R5, 0x3340, R0 ;  /* 0x0000334005057816 */ /* 0x000fe40000000000 */
[----:B------:R-:W-:Y:S02]  /*549c0*/  PRMT R6, R6, 0x5410, R3 ;  /* 0x0000541006067816 */ /* 0x000fe40000000003 */
[----:B------:R-:W-:-:S02]  /*549d0*/  PRMT R4, R7, 0x5410, R4 ;  /* 0x0000541007047816 */ /* 0x000fc40000000004 */
[----:B----4-:R-:W-:Y:S02]  /*549e0*/  LOP3.LUT R9, R24, 0xffff, RZ, 0xc0, !PT ;  /* 0x0000ffff18097812 */ /* 0x010fe400078ec0ff */
[----:B------:R-:W2:Y:S02]  /*549f0*/  LDL.LU R24, [R1+0xaf4] ;  /* 0x000af40001187983 */ /* 0x000ea40000300800 */
[----:B------:R-:W-:Y:S02]  /*54a00*/  PRMT R8, R8, 0x3340, R9 ;  /* 0x0000334008087816 */ /* 0x000fe40000000009 */
[----:B------:R-:W-:Y:S02]  /*54a10*/  STL [R1+0x888], R9 ;  /* 0x0008880901007387 */ /* 0x000fe40000100800 */
[----:B------:R-:W-:Y:S02]  /*54a20*/  PRMT R3, R8, 0x5410, R5 ;  /* 0x0000541008037816 */ /* 0x000fe40000000005 */
[----:B------:R0:W-:Y:S04]  /*54a30*/  STL [R1+0x7d8], R6 ;  /* 0x0007d80601007387 */ /* 0x0001e80000100800 */
[----:B------:R-:W-:Y:S04]  /*54a40*/  STL [R1+0x7d4], R4 ;  /* 0x0007d40401007387 */ /* 0x000fe80000100800 */
[----:B------:R1:W-:Y:S04]  /*54a50*/  STL [R1+0x7d0], R3 ;  /* 0x0007d00301007387 */ /* 0x0003e80000100800 */
[----:B------:R-:W4:Y:S04]  /*54a60*/  LDL.LU R18, [R1+0x1084] ;  /* 0x0010840001127983 */ /* 0x000f280000300800 */
[----:B------:R-:W4:Y:S04]  /*54a70*/  LDL.LU R26, [R1+0x1074] ;  /* 0x00107400011a7983 */ /* 0x000f280000300800 */
[----:B------:R-:W4:Y:S01]  /*54a80*/  LDL.LU R23, [R1+0xe84] ;  /* 0x000e840001177983 */ /* 0x000f220000300800 */
[----:B0-----:R-:W-:-:S02]  /*54a90*/  LOP3.LUT R6, R12, 0xffff, RZ, 0xc0, !PT ;  /* 0x0000ffff0c067812 */ /* 0x001fc400078ec0ff */
[----:B------:R-:W-:-:S03]  /*54aa0*/  LOP3.LUT R8, R11, 0xffff, RZ, 0xc0, !PT ;  /* 0x0000ffff0b087812 */ /* 0x000fc600078ec0ff */
[----:B------:R0:W-:Y:S04]  /*54ab0*/  STL [R1+0x890], R6 ;  /* 0x0008900601007387 */ /* 0x0001e80000100800 */
[----:B------:R-:W4:Y:S04]  /*54ac0*/  LDL.LU R12, [R1+0xcc4] ;  /* 0x000cc400010c7983 */ /* 0x000f280000300800 */
[----:B------:R-:W4:Y:S01]  /*54ad0*/  LDL.LU R11, [R1+0xcb4] ;  /* 0x000cb400010b7983 */ /* 0x000f220000300800 */
[----:B------:R-:W-:Y:S02]  /*54ae0*/  LOP3.LUT R7, R15, 0xffff, RZ, 0xc0, !PT ;  /* 0x0000ffff0f077812 */ /* 0x000fe400078ec0ff */
[----:B------:R-:W-:Y:S01]  /*54af0*/  LOP3.LUT R15, R20, 0xffff, RZ, 0xc0, !PT ;  /* 0x0000ffff140f7812 */ /* 0x000fe200078ec0ff */
[----:B------:R0:W-:Y:S04]  /*54b00*/  STL [R1+0x798], R8 ;  /* 0x0007980801007387 */ /* 0x0001e80000100800 */
[----:B------:R-:W4:Y:S04]  /*54b10*/  LDL.LU R20, [R1+0x374] ;  /* 0x0003740001147983 */ /* 0x000f280000300800 */
[----:B------:R-:W-:Y:S04]  /*54b20*/  STL [R1+0x814], R7 ;  /* 0x0008140701007387 */ /* 0x000fe80000100800 */
[----:B------:R-:W-:Y:S01]  /*54b30*/  STL [R1+0x884], R15 ;  /* 0x0008840f01007387 */ /* 0x000fe20000100800 */
[----:B---3--:R-:W-:-:S02]  /*54b40*/  LOP3.LUT R9, R17, 0xffff, RZ, 0xc0, !PT ;  /* 0x0000ffff11097812 */ /* 0x008fc400078ec0ff */
[----:B-1----:R-:W-:Y:S02]  /*54b50*/  LOP3.LUT R3, R16, 0xffff, RZ, 0xc0, !PT ;  /* 0x0000ffff10037812 */ /* 0x002fe400078ec0ff */
[----:B------:R-:W-:Y:S02]  /*54b60*/  LOP3.LUT R4, R27, 0xffff, RZ, 0xc0, !PT ;  /* 0x0000ffff1b047812 */ /* 0x000fe400078ec0ff */
[----:B------:R-:W-:Y:S01]  /*54b70*/  LOP3.LUT R5, R14, 0xffff, RZ, 0xc0, !PT ;  /* 0x0000ffff0e057812 */ /* 0x000fe200078ec0ff */
[----:B------:R-:W-:Y:S04]  /*54b80*/  STL [R1+0x100], R9 ;  /* 0x0001000901007387 */ /* 0x000fe80000100800 */
[----:B------:R1:W-:Y:S04]  /*54b90*/  STL [R1+0x87c], R3 ;  /* 0x00087c0301007387 */ /* 0x0003e80000100800 */
[----:B------:R3:W-:Y:S04]  /*54ba0*/  STL [R1+0x80c], R4 ;  /* 0x00080c0401007387 */ /* 0x0007e80000100800 */
[----:B------:R3:W-:Y:S04]  /*54bb0*/  STL [R1+0x8ac], R5 ;  /* 0x0008ac0501007387 */ /* 0x0007e80000100800 */
[----:B------:R-:W4:Y:S01]  /*54bc0*/  LDL.LU R27, [R1+0x358] ;  /* 0x00035800011b7983 */ /* 0x000f220000300800 */
[----:B0-----:R-:W-:-:S02]  /*54bd0*/  PRMT R6, R6, 0x3340, R15 ;  /* 0x0000334006067816 */ /* 0x001fc4000000000f */
[----:B------:R-:W-:Y:S02]  /*54be0*/  PRMT R8, R8, 0x3340, R9 ;  /* 0x0000334008087816 */ /* 0x000fe40000000009 */
[--C-:B-1----:R-:W-:Y:S02]  /*54bf0*/  PRMT R3, R3, 0x3340, R0.reuse ;  /* 0x0000334003037816 */ /* 0x102fe40000000000 */
[--C-:B---3--:R-:W-:Y:S02]  /*54c00*/  PRMT R4, R4, 0x3340, R0.reuse ;  /* 0x0000334004047816 */ /* 0x108fe40000000000 */
[----:B------:R-:W-:Y:S02]  /*54c10*/  PRMT R5, R5, 0x3340, R0 ;  /* 0x0000334005057816 */ /* 0x000fe40000000000 */
[----:B------:R-:W-:Y:S02]  /*54c20*/  PRMT R6, R6, 0x5410, R3 ;  /* 0x0000541006067816 */ /* 0x000fe40000000003 */
[----:B------:R-:W-:-:S02]  /*54c30*/  PRMT R3, R8, 0x5410, R5 ;  /* 0x0000541008037816 */ /* 0x000fc40000000005 */
[----:B--2---:R-:W-:-:S05]  /*54c40*/  LOP3.LUT R10, R24, 0xffff, RZ, 0xc0, !PT ;  /* 0x0000ffff180a7812 */ /* 0x004fca00078ec0ff */
[----:B------:R-:W-:Y:S04]  /*54c50*/  STL [R1+0x800], R10 ;  /* 0x0008000a01007387 */ /* 0x000fe80000100800 */
[----:B------:R-:W2:Y:S04]  /*54c60*/  LDL.LU R14, [R1+0x164] ;  /* 0x00016400010e7983 */ /* 0x000ea80000300800 */
[----:B------:R-:W3:Y:S01]  /*54c70*/  LDL.LU R24, [R1+0xac4] ;  /* 0x000ac40001187983 */ /* 0x000ee20000300800 */
[----:B------:R-:W-:-:S03]  /*54c80*/  PRMT R7, R7, 0x3340, R10 ;  /* 0x0000334007077816 */ /* 0x000fc6000000000a */
[----:B------:R0:W-:Y:S04]  /*54c90*/  STL [R1+0x7bc], R6 ;  /* 0x0007bc0601007387 */ /* 0x0001e80000100800 */
[----:B------:R-:W3:Y:S01]  /*54ca0*/  LDL.LU R17, [R1+0x1054] ;  /* 0x0010540001117983 */ /* 0x000ee20000300800 */
[----:B------:R-:W-:Y:S02]  /*54cb0*/  PRMT R4, R7, 0x5410, R4 ;  /* 0x0000541007047816 */ /* 0x000fe40000000004 */
[----:B----4-:R-:W-:Y:S02]  /*54cc0*/  LOP3.LUT R7, R26, 0xffff, RZ, 0xc0, !PT ;  /* 0x0000ffff1a077812 */ /* 0x010fe400078ec0ff */
[----:B------:R-:W-:Y:S01]  /*54cd0*/  LOP3.LUT R8, R23, 0xffff, RZ, 0xc0, !PT ;  /* 0x0000ffff17087812 */ /* 0x000fe200078ec0ff */
[----:B------:R-:W-:Y:S04]  /*54ce0*/  STL [R1+0x7b8], R4 ;  /* 0x0007b80401007387 */ /* 0x000fe80000100800 */
[----:B------:R-:W4:Y:S01]  /*54cf0*/  LDL.LU R16, [R1+0x1050] ;  /* 0x0010500001107983 */ /* 0x000f220000300800 */
[----:B0-----:R-:W-:-:S03]  /*54d00*/  LOP3.LUT R6, R18, 0xffff, RZ, 0xc0, !PT ;  /* 0x0000ffff12067812 */ /* 0x001fc600078ec0ff */
[----:B------:R0:W-:Y:S04]  /*54d10*/  STL [R1+0x818], R3 ;  /* 0x0008180301007387 */ /* 0x0001e80000100800 */
[----:B------:R-:W4:Y:S01]  /*54d20*/  LDL.LU R15, [R1+0x1044] ;  /* 0x00104400010f7983 */ /* 0x000f220000300800 */
[----:B------:R-:W-:Y:S02]  /*54d30*/  LOP3.LUT R12, R12, 0xffff, RZ, 0xc0, !PT ;  /* 0x0000ffff0c0c7812 */ /* 0x000fe400078ec0ff */
[----:B------:R-:W-:Y:S01]  /*54d40*/  LOP3.LUT R10, R11, 0xffff, RZ, 0xc0, !PT ;  /* 0x0000ffff0b0a7812 */ /* 0x000fe200078ec0ff */
[----:B------:R1:W-:Y:S04]  /*54d50*/  STL [R1+0x878], R6 ;  /* 0x0008780601007387 */ /* 0x0003e80000100800 */
[----:B------:R-:W-:Y:S04]  /*54d60*/  STL [R1+0xd0], R7 ;  /* 0x0000d00701007387 */ /* 0x000fe80000100800 */
[----:B------:R-:W-:Y:S04]  /*54d70*/  STL [R1+0x864], R12 ;  /* 0x0008640c01007387 */ /* 0x000fe80000100800 */
[----:B------:R-:W-:Y:S01]  /*54d80*/  STL [R1+0x78], R8 ;  /* 0x0000780801007387 */ /* 0x000fe20000100800 */
[----:B0-----:R-:W-:-:S03]  /*54d90*/  LOP3.LUT R3, R20, 0xffff, RZ, 0xc0, !PT ;  /* 0x0000ffff14037812 */ /* 0x001fc600078ec0ff */
[----:B------:R-:W-:Y:S04]  /*54da0*/  STL [R1+0x8c], R10 ;  /* 0x00008c0a01007387 */ /* 0x000fe80000100800 */
[----:B------:R-:W4:Y:S04]  /*54db0*/  LDL.LU R11, [R1+0xc94] ;  /* 0x000c9400010b7983 */ /* 0x000f280000300800 */
[----:B------:R0:W-:Y:S04]  /*54dc0*/  STL [R1+0x88c], R3 ;  /* 0x00088c0301007387 */ /* 0x0001e80000100800 */
[----:B------:R-:W4:Y:S04]  /*54dd0*/  LDL.LU R26, [R1+0xc90] ;  /* 0x000c9000011a7983 */ /* 0x000f280000300800 */
[----:B------:R-:W4:Y:S04]  /*54de0*/  LDL.LU R23, [R1+0x354] ;  /* 0x0003540001177983 */ /* 0x000f280000300800 */
[----:B------:R-:W4:Y:S01]  /*54df0*/  LDL.LU R20, [R1+0x340] ;  /* 0x0003400001147983 */ /* 0x000f220000300800 */
[----:B-1----:R-:W-:-:S02]  /*54e00*/  PRMT R6, R6, 0x3340, R12 ;  /* 0x0000334006067816 */ /* 0x002fc4000000000c */
[----:B------:R-:W-:Y:S02]  /*54e10*/  LOP3.LUT R4, R27, 0xffff, RZ, 0xc0, !PT ;  /* 0x0000ffff1b047812 */ /* 0x000fe400078ec0ff */
[----:B0-----:R-:W-:-:S03]  /*54e20*/  PRMT R3, R3, 0x3340, R0 ;  /* 0x0000334003037816 */ /* 0x001fc60000000000 */
[----:B------:R0:W-:Y:S01]  /*54e30*/  STL [R1+0xd4], R4 ;  /* 0x0000d40401007387 */ /* 0x0001e20000100800 */
[----:B------:R-:W-:Y:S02]  /*54e40*/  PRMT R7, R7, 0x3340, R10 ;  /* 0x0000334007077816 */ /* 0x000fe4000000000a */
[----:B------:R-:W-:Y:S02]  /*54e50*/  PRMT R6, R6, 0x5410, R3 ;  /* 0x0000541006067816 */ /* 0x000fe40000000003 */
[----:B0-----:R-:W-:-:S04]  /*54e60*/  PRMT R4, R4, 0x3340, R0 ;  /* 0x0000334004047816 */ /* 0x001fc80000000000 */
[----:B------:R-:W-:Y:S02]  /*54e70*/  PRMT R3, R7, 0x5410, R4 ;  /* 0x0000541007037816 */ /* 0x000fe40000000004 */
[----:B--2---:R-:W-:Y:S02]  /*54e80*/  LOP3.LUT R5, R14, 0xffff, RZ, 0xc0, !PT ;  /* 0x0000ffff0e057812 */ /* 0x004fe400078ec0ff */
[----:B---3--:R-:W-:-:S03]  /*54e90*/  LOP3.LUT R9, R24, 0xffff, RZ, 0xc0, !PT ;  /* 0x0000ffff18097812 */ /* 0x008fc600078ec0ff */
[----:B------:R0:W-:Y:S04]  /*54ea0*/  STL [R1+0x80], R5 ;  /* 0x0000800501007387 */ /* 0x0001e80000100800 */
[----:B------:R-:W2:Y:S04]  /*54eb0*/  LDL.LU R24, [R1+0x2ec] ;  /* 0x0002ec0001187983 */ /* 0x000ea80000300800 */
[----:B------:R-:W-:Y:S04]  /*54ec0*/  STL [R1+0x74], R9 ;  /* 0x0000740901007387 */ /* 0x000fe80000100800 */
[----:B------:R-:W3:Y:S01]  /*54ed0*/  LDL.LU R27, [R1+0xc84] ;  /* 0x000c8400011b7983 */ /* 0x000ee20000300800 */
[----:B------:R-:W-:-:S03]  /*54ee0*/  PRMT R8, R8, 0x3340, R9 ;  /* 0x0000334008087816 */ /* 0x000fc60000000009 */
[----:B------:R-:W3:Y:S04]  /*54ef0*/  LDL.LU R12, [R1+0x1024] ;  /* 0x00102400010c7983 */ /* 0x000ee80000300800 */
[----:B------:R1:W-:Y:S04]  /*54f00*/  STL [R1+0x7fc], R6 ;  /* 0x0007fc0601007387 */ /* 0x0003e80000100800 */
[----:B------:R-:W3:Y:S01]  /*54f10*/  LDL.LU R14, [R1+0x1020] ;  /* 0x00102000010e7983 */ /* 0x000ee20000300800 */
[----:B0-----:R-:W-:-:S03]  /*54f20*/  PRMT R5, R5, 0x3340, R0 ;  /* 0x0000334005057816 */ /* 0x001fc60000000000 */
[----:B------:R0:W-:Y:S01]  /*54f30*/  STL [R1+0x854], R3 ;  /* 0x0008540301007387 */ /* 0x0001e20000100800 */
[----:B----4-:R-:W-:Y:S02]  /*54f40*/  LOP3.LUT R7, R16, 0xffff, RZ, 0xc0, !PT ;  /* 0x0000ffff10077812 */ /* 0x010fe400078ec0ff */
[----:B-1----:R-:W-:Y:S02]  /*54f50*/  LOP3.LUT R6, R17, 0xffff, RZ, 0xc0, !PT ;  /* 0x0000ffff11067812 */ /* 0x002fe400078ec0ff */
[----:B0-----:R-:W-:Y:S02]  /*54f60*/  PRMT R3, R8, 0x5410, R5 ;  /* 0x0000541008037816 */ /* 0x001fe40000000005 */
[----:B------:R-:W-:-:S03]  /*54f70*/  LOP3.LUT R8, R15, 0xffff, RZ, 0xc0, !PT ;  /* 0x0000ffff0f087812 */ /* 0x000fc600078ec0ff */
[----:B------:R0:W-:Y:S04]  /*54f80*/  STL [R1+0x8cc], R3 ;  /* 0x0008cc0301007387 */ /* 0x0001e80000100800 */
[----:B------:R-:W4:Y:S04]  /*54f90*/  LDL.LU R17, [R1+0xe54] ;  /* 0x000e540001117983 */ /* 0x000f280000300800 */
[----:B------:R1:W-:Y:S04]  /*54fa0*/  STL [R1+0x64], R6 ;  /* 0x0000640601007387 */ /* 0x0003e80000100800 */
[----:B------:R-:W4:Y:S04]  /*54fb0*/  LDL.LU R16, [R1+0xc64] ;  /* 0x000c640001107983 */ /* 0x000f280000300800 */
[----:B------:R0:W-:Y:S01]  /*54fc0*/  STL [R1+0x8b0], R7 ;  /* 0x0008b00701007387 */ /* 0x0001e20000100800 */
[----:B------:R-:W-:-:S03]  /*54fd0*/  LOP3.LUT R11, R11, 0xffff, RZ, 0xc0, !PT ;  /* 0x0000ffff0b0b7812 */ /* 0x000fc600078ec0ff */
[----:B------:R-:W4:Y:S04]  /*54fe0*/  LDL.LU R15, [R1+0xc60] ;  /* 0x000c6000010f7983 */ /* 0x000f280000300800 */
[----:B------:R-:W-:Y:S01]  /*54ff0*/  STL [R1+0x5c], R8 ;  /* 0x00005c0801007387 */ /* 0x000fe20000100800 */
[----:B------:R-:W-:-:S03]  /*55000*/  LOP3.LUT R4, R20, 0xffff, RZ, 0xc0, !PT ;  /* 0x0000ffff14047812 */ /* 0x000fc600078ec0ff */
[----:B------:R-:W-:Y:S04]  /*55010*/  STL [R1+0x68], R11 ;  /* 0x0000680b01007387 */ /* 0x000fe80000100800 */
[----:B------:R-:W4:Y:S01]  /*55020*/  LDL.LU R20, [R1+0x2e8] ;  /* 0x0002e80001147983 */ /* 0x000f220000300800 */
[----:B0-----:R-:W-:Y:S02]  /*55030*/  LOP3.LUT R3, R23, 0xffff, RZ, 0xc0, !PT ;  /* 0x0000ffff17037812 */ /* 0x001fe400078ec0ff */
[----:B------:R-:W-:-:S03]  /*55040*/  LOP3.LUT R10, R26, 0xffff, RZ, 0xc0, !PT ;  /* 0x0000ffff1a0a7812 */ /* 0x000fc600078ec0ff */
[----:B------:R0:W-:Y:S04]  /*55050*/  STL [R1+0x89c], R3 ;  /* 0x00089c0301007387 */ /* 0x0001e80000100800 */
[----:B------:R-:W-:Y:S04]  /*55060*/  STL [R1+0x8a8], R10 ;  /* 0x0008a80a01007387 */ /* 0x000fe80000100800 */
[----:B------:R0:W-:Y:S04]  /*55070*/  STL [R1+0x8b8], R4 ;  /* 0x0008b80401007387 */ /* 0x0001e80000100800 */
[----:B------:R-:W4:Y:S01]  /*55080*/  LDL.LU R23, [R1+0x2e4] ;  /* 0x0002e40001177983 */ /* 0x000f220000300800 */
[----:B-1----:R-:W-:-:S02]  /*55090*/  PRMT R6, R6, 0x3340, R11 ;  /* 0x0000334006067816 */ /* 0x002fc4000000000b */
[----:B------:R-:W-:Y:S02]  /*550a0*/  PRMT R7, R7, 0x3340, R10 ;  /* 0x0000334007077816 */ /* 0x000fe4000000000a */
[--C-:B0-----:R-:W-:Y:S02]  /*550b0*/  PRMT R3, R3, 0x3340, R0.reuse ;  /* 0x0000334003037816 */ /* 0x101fe40000000000 */
[----:B------:R-:W-:Y:S02]  /*550c0*/  PRMT R4, R4, 0x3340, R0 ;  /* 0x0000334004047816 */ /* 0x000fe40000000000 */
[----:B------:R-:W-:Y:S02]  /*550d0*/  PRMT R3, R6, 0x5410, R3 ;  /* 0x0000541006037816 */ /* 0x000fe40000000003 */
[----:B------:R-:W-:Y:S02]  /*550e0*/  PRMT R4, R7, 0x5410, R4 ;  /* 0x0000541007047816 */ /* 0x000fe40000000004 */
[----:B------:R-:W-:-:S02]  /*550f0*/  LOP3.LUT R21, R2, 0xffff, RZ, 0xc0, !PT ;  /* 0x0000ffff02157812 */ /* 0x000fc400078ec0ff */
[----:B--2---:R-:W-:Y:S02]  /*55100*/  LOP3.LUT R5, R24, 0xffff, RZ, 0xc0, !PT ;  /* 0x0000ffff18057812 */ /* 0x004fe400078ec0ff */
[----:B------:R-:W2:Y:S01]  /*55110*/  LDL.LU R24, [R1+0xa94] ;  /* 0x000a940001187983 */ /* 0x000ea20000300800 */
[----:B---3--:R-:W-:-:S03]  /*55120*/  LOP3.LUT R9, R27, 0xffff, RZ, 0xc0, !PT ;  /* 0x0000ffff1b097812 */ /* 0x008fc600078ec0ff */
[----:B------:R0:W-:Y:S01]  /*55130*/  STL [R1+0x60], R5 ;  /* 0x0000600501007387 */ /* 0x0001e20000100800 */
[----:B------:R-:W-:-:S03]  /*55140*/  PRMT R8, R8, 0x3340, R9 ;  /* 0x0000334008087816 */ /* 0x000fc60000000009 */
[----:B------:R-:W-:Y:S04]  /*55150*/  STL [R1+0x58], R9 ;  /* 0x0000580901007387 */ /* 0x000fe80000100800 */
[----:B------:R-:W3:Y:S04]  /*55160*/  LDL.LU R11, [R1+0x1014] ;  /* 0x00101400010b7983 */ /* 0x000ee80000300800 */
[----:B------:R1:W-:Y:S01]  /*55170*/  STL [R1+0x8e0], R3 ;  /* 0x0008e00301007387 */ /* 0x0003e20000100800 */
[----:B0-----:R-:W-:-:S03]  /*55180*/  PRMT R5, R5, 0x3340, R0 ;  /* 0x0000334005057816 */ /* 0x001fc60000000000 */
[----:B------:R0:W-:Y:S01]  /*55190*/  STL [R1+0x8dc], R4 ;  /* 0x0008dc0401007387 */ /* 0x0001e20000100800 */
[----:B-1----:R-:W-:Y:S02]  /*551a0*/  PRMT R3, R8, 0x5410, R5 ;  /* 0x0000541008037816 */ /* 0x002fe40000000005 */
[----:B------:R-:W-:-:S03]  /*551b0*/  LOP3.LUT R8, R14, 0xffff, RZ, 0xc0, !PT ;  /* 0x0000ffff0e087812 */ /* 0x000fc600078ec0ff */
[----:B------:R1:W-:Y:S04]  /*551c0*/  STL [R1+0x93c], R3 ;  /* 0x00093c0301007387 */ /* 0x0003e80000100800 */
[----:B------:R-:W3:Y:S04]  /*551d0*/  LDL.LU R27, [R1+0xff0] ;  /* 0x000ff000011b7983 */ /* 0x000ee80000300800 */
[----:B------:R-:W3:Y:S04]  /*551e0*/  LDL.LU R22, [R1+0xe24] ;  /* 0x000e240001167983 */ /* 0x000ee80000300800 */
[----:B------:R-:W3:Y:S04]  /*551f0*/  LDL.LU R26, [R1+0xc54] ;  /* 0x000c5400011a7983 */ /* 0x000ee80000300800 */
[----:B------:R0:W-:Y:S04]  /*55200*/  STL [R1+0x8c8], R8 ;  /* 0x0008c80801007387 */ /* 0x0001e80000100800 */
[----:B------:R-:W3:Y:S01]  /*55210*/  LDL.LU R14, [R1+0xc30] ;  /* 0x000c3000010e7983 */ /* 0x000ee20000300800 */
[----:B----4-:R-:W-:-:S02]  /*55220*/  LOP3.LUT R15, R15, 0xffff, RZ, 0xc0, !PT ;  /* 0x0000ffff0f0f7812 */ /* 0x010fc400078ec0ff */
[----:B------:R-:W-:Y:S01]  /*55230*/  LOP3.LUT R9, R17, 0xffff, RZ, 0xc0, !PT ;  /* 0x0000ffff11097812 */ /* 0x000fe200078ec0ff */
[----:B------:R-:W4:Y:S01]  /*55240*/  LDL.LU R2, [R1+0x23f4] ;  /* 0x0023f40001027983 */ /* 0x000f220000300800 */
[----:B------:R-:W-:-:S03]  /*55250*/  LOP3.LUT R18, R16, 0xffff, RZ, 0xc0, !PT ;  /* 0x0000ffff10127812 */ /* 0x000fc600078ec0ff */
[----:B------:R-:W4:Y:S04]  /*55260*/  LDL.LU R17, [R1+0x350] ;  /* 0x0003500001117983 */ /* 0x000f280000300800 */
[----:B------:R-:W4:Y:S04]  /*55270*/  LDL.LU R16, [R1+0x14c] ;  /* 0x00014c0001107983 */ /* 0x000f280000300800 */
[----:B------:R-:W-:Y:S01]  /*55280*/  STL [R1+0x8c0], R15 ;  /* 0x0008c00f01007387 */ /* 0x000fe20000100800 */
[----:B0-----:R-:W-:-:S03]  /*55290*/  LOP3.LUT R4, R20, 0xffff, RZ, 0xc0, !PT ;  /* 0x0000ffff14047812 */ /* 0x001fc600078ec0ff */
[----:B------:R-:W4:Y:S01]  /*552a0*/  LDL.LU R20, [R1+0xa60] ;  /* 0x000a600001147983 */ /* 0x000f220000300800 */
[----:B------:R-:W-:Y:S02]  /*552b0*/  LOP3.LUT R12, R12, 0xffff, RZ, 0xc0, !PT ;  /* 0x0000ffff0c0c7812 */ /* 0x000fe400078ec0ff */
[----:B-1----:R-:W-:Y:S02]  /*552c0*/  PRMT R3, R21, 0x3340, R0 ;  /* 0x0000334015037816 */ /* 0x002fe40000000000 */
[----:B------:R-:W-:Y:S01]  /*552d0*/  LOP3.LUT R5, R23, 0xffff, RZ, 0xc0, !PT ;  /* 0x0000ffff17057812 */ /* 0x000fe200078ec0ff */
[----:B------:R0:W-:Y:S01]  /*552e0*/  STL [R1+0x8bc], R4 ;  /* 0x0008bc0401007387 */ /* 0x0001e20000100800 */
[----:B------:R-:W-:Y:S02]  /*552f0*/  PRMT R7, R12, 0x3340, R18 ;  /* 0x000033400c077816 */ /* 0x000fe40000000012 */
[----:B------:R-:W-:Y:S01]  /*55300*/  PRMT R8, R8, 0x3340, R15 ;  /* 0x0000334008087816 */ /* 0x000fe2000000000f */
[----:B------:R1:W-:Y:S01]  /*55310*/  STL [R1+0x980], R5 ;  /* 0x0009800501007387 */ /* 0x0003e20000100800 */
[----:B0-----:R-:W-:-:S02]  /*55320*/  PRMT R4, R4, 0x3340, R0 ;  /* 0x0000334004047816 */ /* 0x001fc40000000000 */
[----:B-1----:R-:W-:Y:S02]  /*55330*/  PRMT R5, R5, 0x3340, R0 ;  /* 0x0000334005057816 */ /* 0x002fe40000000000 */
[----:B------:R-:W-:Y:S02]  /*55340*/  PRMT R4, R7, 0x5410, R4 ;  /* 0x0000541007047816 */ /* 0x000fe40000000004 */
[----:B--2---:R-:W-:-:S04]  /*55350*/  LOP3.LUT R10, R24, 0xffff, RZ, 0xc0, !PT ;  /* 0x0000ffff180a7812 */ /* 0x004fc800078ec0ff */
[----:B------:R-:W-:-:S04]  /*55360*/  PRMT R6, R9, 0x3340, R10 ;  /* 0x0000334009067816 */ /* 0x000fc8000000000a */
[----:B------:R-:W-:Y:S02]  /*55370*/  PRMT R6, R6, 0x5410, R3 ;  /* 0x0000541006067816 */ /* 0x000fe40000000003 */
[----:B------:R-:W-:-:S03]  /*55380*/  PRMT R3, R8, 0x5410, R5 ;  /* 0x0000541008037816 */ /* 0x000fc60000000005 */
[----:B------:R3:W-:Y:S04]  /*55390*/  STL [R1+0x958], R6 ;  /* 0x0009580601007387 */ /* 0x0007e80000100800 */
[----:B------:R0:W-:Y:S04]  /*553a0*/  STL [R1+0x9c0], R4 ;  /* 0x0009c00401007387 */ /* 0x0001e80000100800 */
[----:B------:R-:W-:Y:S04]  /*553b0*/  STL [R1+0x9bc], R3 ;  /* 0x0009bc0301007387 */ /* 0x000fe80000100800 */
[----:B------:R-:W2:Y:S04]  /*553c0*/  LDL.LU R15, [R1+0xff4] ;  /* 0x000ff400010f7983 */ /* 0x000ea80000300800 */
[----:B------:R-:W2:Y:S04]  /*553d0*/  LDL.LU R24, [R1+0xfe4] ;  /* 0x000fe40001187983 */ /* 0x000ea80000300800 */
[----:B------:R-:W2:Y:S01]  /*553e0*/  LDL.LU R23, [R1+0xdf8] ;  /* 0x000df80001177983 */ /* 0x000ea20000300800 */
[----:B---3--:R-:W-:-:S02]  /*553f0*/  LOP3.LUT R6, R11, 0xffff, RZ, 0xc0, !PT ;  /* 0x0000ffff0b067812 */ /* 0x008fc400078ec0ff */
[----:B------:R-:W-:Y:S02]  /*55400*/  LOP3.LUT R29, R22, 0xffff, RZ, 0xc0, !PT ;  /* 0x0000ffff161d7812 */ /* 0x000fe400078ec0ff */
[----:B------:R-:W-:Y:S01]  /*55410*/  LOP3.LUT R8, R26, 0xffff, RZ, 0xc0, !PT ;  /* 0x0000ffff1a087812 */ /* 0x000fe200078ec0ff */
[----:B------:R1:W-:Y:S04]  /*55420*/  STL [R1+0x34], R6 ;  /* 0x0000340601007387 */ /* 0x0003e80000100800 */
[----:B------:R-:W3:Y:S04]  /*55430*/  LDL.LU R11, [R1+0xc34] ;  /* 0x000c3400010b7983 */ /* 0x000ee80000300800 */
[----:B------:R-:W3:Y:S04]  /*55440*/  LDL.LU R22, [R1+0xc24] ;  /* 0x000c240001167983 */ /* 0x000ee80000300800 */
[----:B------:R-:W3:Y:S01]  /*55450*/  LDL.LU R26, [R1+0x370] ;  /* 0x00037000011a7983 */ /* 0x000ee20000300800 */
[----:B----4-:R-:W-:-:S02]  /*55460*/  LOP3.LUT R2, R2, 0xffff, RZ, 0xc0, !PT ;  /* 0x0000ffff02027812 */ /* 0x010fc400078ec0ff */
[----:B0-----:R-:W-:Y:S02]  /*55470*/  LOP3.LUT R4, R16, 0xffff, RZ, 0xc0, !PT ;  /* 0x0000ffff10047812 */ /* 0x001fe400078ec0ff */
[----:B------:R-:W-:Y:S02]  /*55480*/  LOP3.LUT R28, R14, 0xffff, RZ, 0xc0, !PT ;  /* 0x0000ffff0e1c7812 */ /* 0x000fe400078ec0ff */
[----:B------:R-:W-:Y:S01]  /*55490*/  LOP3.LUT R7, R20, 0xffff, RZ, 0xc0, !PT ;  /* 0x0000ffff14077812 */ /* 0x000fe200078ec0ff */
[----:B------:R-:W-:Y:S04]  /*554a0*/  STL [R1+0x38], R8 ;  /* 0x0000380801007387 */ /* 0x000fe80000100800 */
[----:B------:R-:W4:Y:S04]  /*554b0*/  LDL.LU R14, [R1+0x34c] ;  /* 0x00034c00010e7983 */ /* 0x000f280000300800 */
[----:B------:R0:W-:Y:S04]  /*554c0*/  STL [R1+0x30], R4 ;  /* 0x0000300401007387 */ /* 0x0001e80000100800 */
[----:B------:R0:W-:Y:S04]  /*554d0*/  STL [R1+0x2c], R7 ;  /* 0x00002c0701007387 */ /* 0x0001e80000100800 */
[----:B------:R0:W-:Y:S04]  /*554e0*/  STL [R1+0x23d0], R2 ;  /* 0x0023d00201007387 */ /* 0x0001e80000100800 */
[----:B------:R-:W4:Y:S04]  /*554f0*/  LDL.LU R16, [R1+0x148] ;  /* 0x0001480001107983 */ /* 0x000f280000300800 */
[----:B------:R-:W4:Y:S01]  /*55500*/  LDL.LU R20, [R1+0xa30] ;  /* 0x000a300001147983 */ /* 0x000f220000300800 */
[----:B------:R-:W-:-:S02]  /*55510*/  LOP3.LUT R17, R17, 0xffff, RZ, 0xc0, !PT ;  /* 0x0000ffff11117812 */ /* 0x000fc400078ec0ff */
[----:B-1----:R-:W-:Y:S02]  /*55520*/  PRMT R6, R6, 0x3340, R8 ;  /* 0x0000334006067816 */ /* 0x002fe40000000008 */
[----:B------:R-:W-:Y:S02]  /*55530*/  LOP3.LUT R27, R27, 0xffff, RZ, 0xc0, !PT ;  /* 0x0000ffff1b1b7812 */ /* 0x000fe400078ec0ff */
[--C-:B------:R-:W-:Y:S02]  /*55540*/  PRMT R3, R17, 0x3340, R0.reuse ;  /* 0x0000334011037816 */ /* 0x100fe40000000000 */
[--C-:B0-----:R-:W-:Y:S02]  /*55550*/  PRMT R4, R4, 0x3340, R0.reuse ;  /* 0x0000334004047816 */ /* 0x101fe40000000000 */
[----:B------:R-:W-:Y:S02]  /*55560*/  PRMT R7, R29, 0x3340, R7 ;  /* 0x000033401d077816 */ /* 0x000fe40000000007 */
[----:B------:R-:W-:-:S02]  /*55570*/  PRMT R5, R2, 0x3340, R0 ;  /* 0x0000334002057816 */ /* 0x000fc40000000000 */
[----:B------:R-:W-:Y:S02]  /*55580*/  PRMT R6, R6, 0x5410, R3 ;  /* 0x0000541006067816 */ /* 0x000fe40000000003 */
[----:B------:R-:W-:Y:S01]  /*55590*/  PRMT R8, R27, 0x3340, R28 ;  /* 0x000033401b087816 */ /* 0x000fe2000000001c */
[----:B------:R0:W-:Y:S01]  /*555a0*/  STL.64 [R1+0x23d8], R28 ;  /* 0x0023d81c01007387 */ /* 0x0001e20000100a00 */
[----:B------:R-:W-:-:S03]  /*555b0*/  PRMT R3, R7, 0x5410, R4 ;  /* 0x0000541007037816 */ /* 0x000fc60000000004 */
[----:B------:R-:W-:Y:S01]  /*555c0*/  STL [R1+0x9d0], R6 ;  /* 0x0009d00601007387 */ /* 0x000fe20000100800 */
[----:B------:R-:W-:-:S03]  /*555d0*/  PRMT R2, R8, 0x5410, R5 ;  /* 0x0000541008027816 */ /* 0x000fc60000000005 */
[----:B------:R-:W-:Y:S04]  /*555e0*/  STL [R1+0x9e0], R3 ;  /* 0x0009e00301007387 */ /* 0x000fe80000100800 */
[----:B------:R1:W-:Y:S01]  /*555f0*/  STL [R1+0x9f0], R2 ;  /* 0x0009f00201007387 */ /* 0x0003e20000100800 */
[----:B0-----:R-:W-:Y:S02]  /*55600*/  IMAD.MOV.U32 R29, RZ, RZ, R12 ;  /* 0x000000ffff1d7224 */ /* 0x001fe400078e000c */
[----:B------:R-:W-:Y:S02]  /*55610*/  IMAD.MOV.U32 R28, RZ, RZ, R10 ;  /* 0x000000ffff1c7224 */ /* 0x000fe400078e000a */
[----:B-1----:R-:W-:Y:S02]  /*55620*/  IMAD.MOV.U32 R2, RZ, RZ, R9 ;  /* 0x000000ffff027224 */ /* 0x002fe400078e0009 */
[----:B------:R-:W-:Y:S01]  /*55630*/  IMAD.MOV.U32 R5, RZ, RZ, R21 ;  /* 0x000000ffff057224 */ /* 0x000fe200078e0015 */
[----:B--2---:R-:W-:-:S05]  /*55640*/  LOP3.LUT R6, R15, 0xffff, RZ, 0xc0, !PT ;  /* 0x0000ffff0f067812 */ /* 0x004fca00078ec0ff */
[----:B------:R0:W-:Y:S04]  /*55650*/  STL [R1+0x8f0], R6 ;  /* 0x0008f00601007387 */ /* 0x0001e80000100800 */
[----:B------:R-:W2:Y:S01]  /*55660*/  LDL.LU R15, [R1+0xfd8] ;  /* 0x000fd800010f7983 */ /* 0x000ea20000300800 */
[----:B---3--:R-:W-:Y:S02]  /*55670*/  LOP3.LUT R7, R11, 0xffff, RZ, 0xc0, !PT ;  /* 0x0000ffff0b077812 */ /* 0x008fe400078ec0ff */
[----:B------:R-:W-:Y:S01]  /*55680*/  LOP3.LUT R3, R26, 0xffff, RZ, 0xc0, !PT ;  /* 0x0000ffff1a037812 */ /* 0x000fe200078ec0ff */
[----:B------:R-:W3:Y:S04]  /*55690*/  LDL.LU R11, [R1+0xfc4] ;  /* 0x000fc400010b7983 */ /* 0x000ee80000300800 */
[----:B------:R1:W-:Y:S04]  /*556a0*/  STL [R1+0x8ec], R7 ;  /* 0x0008ec0701007387 */ /* 0x0003e80000100800 */
[----:B------:R-:W-:Y:S04]  /*556b0*/  STL [R1+0x8e4], R3 ;  /* 0x0008e40301007387 */ /* 0x000fe80000100800 */
[----:B------:R-:W3:Y:S04]  /*556c0*/  LDL.LU R9, [R1+0xc04] ;  /* 0x000c040001097983 */ /* 0x000ee80000300800 */
[----:B------:R-:W3:Y:S04]  /*556d0*/  LDL.LU R12, [R1+0xc00] ;  /* 0x000c0000010c7983 */ /* 0x000ee80000300800 */
[----:B------:R-:W3:Y:S01]  /*556e0*/  LDL.LU R10, [R1+0x378] ;  /* 0x00037800010a7983 */ /* 0x000ee20000300800 */
[----:B----4-:R-:W-:-:S02]  /*556f0*/  LOP3.LUT R26, R14, 0xffff, RZ, 0xc0, !PT ;  /* 0x0000ffff0e1a7812 */ /* 0x010fc400078ec0ff */
[----:B------:R-:W-:Y:S02]  /*55700*/  LOP3.LUT R24, R24, 0xffff, RZ, 0xc0, !PT ;  /* 0x0000ffff18187812 */ /* 0x000fe400078ec0ff */
[----:B------:R-:W-:Y:S01]  /*55710*/  LOP3.LUT R25, R22, 0xffff, RZ, 0xc0, !PT ;  /* 0x0000ffff16197812 */ /* 0x000fe200078ec0ff */
[----:B------:R-:W4:Y:S04]  /*55720*/  LDL.LU R21, [R1+0x36c] ;  /* 0x00036c0001157983 */ /* 0x000f280000300800 */
[----:B------:R-:W4:Y:S01]  /*55730*/  LDL.LU R14, [R1+0x348] ;  /* 0x00034800010e7983 */ /* 0x000f220000300800 */
[----:B------:R-:W-:Y:S02]  /*55740*/  LOP3.LUT R22, R20, 0xffff, RZ, 0xc0, !PT ;  /* 0x0000ffff14167812 */ /* 0x000fe400078ec0ff */
[----:B0-----:R-:W-:Y:S01]  /*55750*/  PRMT R6, R6, 0x3340, R7 ;  /* 0x0000334006067816 */ /* 0x001fe20000000007 */
[----:B------:R-:W4:Y:S04]  /*55760*/  LDL.LU R20, [R1+0xbf4] ;  /* 0x000bf40001147983 */ /* 0x000f280000300800 */
[----:B------:R-:W-:Y:S01]  /*55770*/  STL.64 [R1+0x23e0], R26 ;  /* 0x0023e01a01007387 */ /* 0x000fe20000100a00 */
[----:B-1----:R-:W-:-:S03]  /*55780*/  PRMT R7, R24, 0x3340, R25 ;  /* 0x0000334018077816 */ /* 0x002fc60000000019 */
[----:B------:R0:W-:Y:S04]  /*55790*/  STL.64 [R1+0x23e8], R24 ;  /* 0x0023e81801007387 */ /* 0x0001e80000100a00 */
[----:B0-----:R-:W4:Y:S01]  /*557a0*/  LDL.LU R24, [R1+0xfb8] ;  /* 0x000fb80001187983 */ /* 0x001f220000300800 */
[----:B------:R-:W-:Y:S02]  /*557b0*/  LOP3.LUT R23, R23, 0xffff, RZ, 0xc0, !PT ;  /* 0x0000ffff17177812 */ /* 0x000fe400078ec0ff */
[----:B------:R-:W-:Y:S02]  /*557c0*/  LOP3.LUT R16, R16, 0xffff, RZ, 0xc0, !PT ;  /* 0x0000ffff10107812 */ /* 0x000fe400078ec0ff */
[--C-:B------:R-:W-:Y:S02]  /*557d0*/  PRMT R3, R3, 0x3340, R0.reuse ;  /* 0x0000334003037816 */ /* 0x100fe40000000000 */
[--C-:B------:R-:W-:Y:S01]  /*557e0*/  PRMT R4, R26, 0x3340, R0.reuse ;  /* 0x000033401a047816 */ /* 0x100fe20000000000 */
[----:B------:R-:W-:Y:S01]  /*557f0*/  IMAD.MOV.U32 R27, RZ, RZ, R5 ;  /* 0x000000ffff1b7224 */ /* 0x000fe200078e0005 */
[----:B------:R-:W-:-:S02]  /*55800*/  PRMT R5, R16, 0x3340, R0 ;  /* 0x0000334010057816 */ /* 0x000fc40000000000 */
[----:B------:R-:W-:Y:S02]  /*55810*/  PRMT R8, R23, 0x3340, R22 ;  /* 0x0000334017087816 */ /* 0x000fe40000000016 */
[----:B------:R-:W-:Y:S02]  /*55820*/  PRMT R6, R6, 0x5410, R3 ;  /* 0x0000541006067816 */ /* 0x000fe40000000003 */
[----:B------:R-:W-:Y:S02]  /*55830*/  PRMT R4, R7, 0x5410, R4 ;  /* 0x0000541007047816 */ /* 0x000fe40000000004 */
[----:B------:R-:W-:Y:S01]  /*55840*/  PRMT R3, R8, 0x5410, R5 ;  /* 0x0000541008037816 */ /* 0x000fe20000000005 */
[----:B------:R-:W-:Y:S04]  /*55850*/  STL [R1+0x9e4], R6 ;  /* 0x0009e40601007387 */ /* 0x000fe80000100800 */
[----:B------:R0:W-:Y:S04]  /*55860*/  STL [R1+0x9f4], R4 ;  /* 0x0009f40401007387 */ /* 0x0001e80000100800 */
[----:B------:R1:W-:Y:S04]  /*55870*/  STL [R1+0xa00], R3 ;  /* 0x000a000301007387 */ /* 0x0003e80000100800 */
[----:B------:R-:W4:Y:S04]  /*55880*/  LDL.LU R25, [R1+0x98] ;  /* 0x0000980001197983 */ /* 0x000f280000300800 */
[----:B------:R-:W4:Y:S01]  /*55890*/  LDL.LU R26, [R1+0x90] ;  /* 0x00009000011a7983 */ /* 0x000f220000300800 */
[----:B--2---:R-:W-:-:S02]  /*558a0*/  LOP3.LUT R15, R15, 0xffff, RZ, 0xc0, !PT ;  /* 0x0000ffff0f0f7812 */ /* 0x004fc400078ec0ff */
[----:B---3--:R-:W-:Y:S02]  /*558b0*/  LOP3.LUT R11, R11, 0xffff, RZ, 0xc0, !PT ;  /* 0x0000ffff0b0b7812 */ /* 0x008fe400078ec0ff */
[----:B------:R-:W-:Y:S02]  /*558c0*/  LOP3.LUT R12, R12, 0xffff, RZ, 0xc0, !PT ;  /* 0x0000ffff0c0c7812 */ /* 0x000fe400078ec0ff */
[----:B0-----:R-:W-:Y:S02]  /*558d0*/  LOP3.LUT R4, R10, 0xffff, RZ, 0xc0, !PT ;  /* 0x0000ffff0a047812 */ /* 0x001fe400078ec0ff */
[----:B------:R-:W-:Y:S01]  /*558e0*/  LOP3.LUT R9, R9, 0xffff, RZ, 0xc0, !PT ;  /* 0x0000ffff09097812 */ /* 0x000fe200078ec0ff */
[----:B------:R-:W-:Y:S04]  /*558f0*/  STL [R1+0x904], R11 ;  /* 0x0009040b01007387 */ /* 0x000fe80000100800 */
[----:B------:R-:W-:Y:S01]  /*55900*/  STL [R1+0x900], R12 ;  /* 0x0009000c01007387 */ /* 0x000fe20000100800 */
[----:B----4-:R-:W-:-:S03]  /*55910*/  LOP3.LUT R5, R21, 0xffff, RZ, 0xc0, !PT ;  /* 0x0000ffff15057812 */ /* 0x010fc600078ec0ff */
[----:B------:R0:W-:Y:S01]  /*55920*/  STL [R1+0x8d8], R4 ;  /* 0x0008d80401007387 */ /* 0x0001e20000100800 */
[----:B------:R-:W-:Y:S02]  /*55930*/  PRMT R10, R15, 0x3340, R9 ;  /* 0x000033400f0a7816 */ /* 0x000fe40000000009 */
[----:B-1----:R-:W-:Y:S01]  /*55940*/  LOP3.LUT R3, R14, 0xffff, RZ, 0xc0, !PT ;  /* 0x0000ffff0e037812 */ /* 0x002fe200078ec0ff */
[----:B------:R1:W-:Y:S01]  /*55950*/  STL [R1+0x8fc], R5 ;  /* 0x0008fc0501007387 */ /* 0x0003e20000100800 */
[----:B0-----:R-:W-:Y:S02]  /*55960*/  PRMT R4, R4, 0x3340, R0 ;  /* 0x0000334004047816 */ /* 0x001fe40000000000 */
[----:B------:R-:W-:Y:S02]  /*55970*/  LOP3.LUT R7, R20, 0xffff, RZ, 0xc0, !PT ;  /* 0x0000ffff14077812 */ /* 0x000fe400078ec0ff */
[----:B------:R-:W-:Y:S02]  /*55980*/  PRMT R11, R11, 0x3340, R12 ;  /* 0x000033400b0b7816 */ /* 0x000fe4000000000c */
[----:B------:R-:W-:-:S02]  /*55990*/  PRMT R4, R10, 0x5410, R4 ;  /* 0x000054100a047816 */ /* 0x000fc40000000004 */
[----:B-1----:R-:W-:Y:S02]  /*559a0*/  PRMT R5, R5, 0x3340, R0 ;  /* 0x0000334005057816 */ /* 0x002fe40000000000 */
[----:B------:R-:W-:Y:S02]  /*559b0*/  LOP3.LUT R8, R24, 0xffff, RZ, 0xc0, !PT ;  /* 0x0000ffff18087812 */ /* 0x000fe400078ec0ff */
[----:B------:R-:W2:Y:S04]  /*559c0*/  LDL.LU R24, [R1+0x114] ;  /* 0x0001140001187983 */ /* 0x000ea80000300800 */
[----:B------:R-:W3:Y:S04]  /*559d0*/  LDL.LU R21, [R1+0xcc] ;  /* 0x0000cc0001157983 */ /* 0x000ee80000300800 */
[----:B------:R-:W4:Y:S04]  /*559e0*/  LDL.LU R14, [R1+0xc8] ;  /* 0x0000c800010e7983 */ /* 0x000f280000300800 */
[----:B------:R-:W2:Y:S04]  /*559f0*/  LDL.LU R20, [R1+0xc4] ;  /* 0x0000c40001147983 */ /* 0x000ea80000300800 */
[----:B------:R-:W2:Y:S04]  /*55a00*/  LDL.LU R10, [R1+0x94] ;  /* 0x00009400010a7983 */ /* 0x000ea80000300800 */
[----:B------:R0:W-:Y:S01]  /*55a10*/  STL [R1+0xa30], R4 ;  /* 0x000a300401007387 */ /* 0x0001e20000100800 */
[----:B------:R-:W-:-:S03]  /*55a20*/  PRMT R11, R11, 0x5410, R5 ;  /* 0x000054100b0b7816 */ /* 0x000fc60000000005 */
[----:B0-----:R-:W2:Y:S04]  /*55a30*/  LDL.LU R4, [R1+0xb0] ;  /* 0x0000b00001047983 */ /* 0x001ea80000300800 */
[----:B------:R-:W3:Y:S01]  /*55a40*/  LDL.LU R5, [R1+0xb4] ;  /* 0x0000b40001057983 */ /* 0x000ee20000300800 */
[----:B------:R-:W-:Y:S02]  /*55a50*/  PRMT R6, R3, 0x3340, R0 ;  /* 0x0000334003067816 */ /* 0x000fe40000000000 */
[----:B------:R-:W-:Y:S01]  /*55a60*/  PRMT R12, R8, 0x3340, R7 ;  /* 0x00003340080c7816 */ /* 0x000fe20000000007 */
[----:B------:R0:W-:Y:S03]  /*55a70*/  STL [R1+0xa04], R11 ;  /* 0x000a040b01007387 */ /* 0x0001e60000100800 */
[----:B0-----:R-:W-:-:S05]  /*55a80*/  PRMT R11, R12, 0x5410, R6 ;  /* 0x000054100c0b7816 */ /* 0x001fca0000000006 */
[----:B------:R2:W-:Y:S04]  /*55a90*/  STL [R1+0xa60], R11 ;  /* 0x000a600b01007387 */ /* 0x0005e80000100800 */
[----:B------:R-:W4:Y:S01]  /*55aa0*/  LDL.LU R12, [R1+0xec] ;  /* 0x0000ec00010c7983 */ /* 0x000f220000300800 */
[----:B--2---:R-:W-:Y:S02]  /*55ab0*/  SHF.R.U32.HI R11, RZ, 0x8, R4 ;  /* 0x00000008ff0b7819 */ /* 0x004fe40000011604 */
[----:B---3--:R-:W-:Y:S02]  /*55ac0*/  SHF.R.U32.HI R6, RZ, 0x8, R5 ;  /* 0x00000008ff067819 */ /* 0x008fe40000011605 */
[----:B------:R-:W-:Y:S02]  /*55ad0*/  SHF.R.U32.HI R5, RZ, 0x8, R10 ;  /* 0x00000008ff057819 */ /* 0x000fe4000001160a */
[----:B------:R-:W-:-:S02]  /*55ae0*/  LOP3.LUT R11, R11, 0xffff, RZ, 0xc0, !PT ;  /* 0x0000ffff0b0b7812 */ /* 0x000fc400078ec0ff */
[----:B------:R-:W-:Y:S02]  /*55af0*/  LOP3.LUT R6, R6, 0xffff, RZ, 0xc0, !PT ;  /* 0x0000ffff06067812 */ /* 0x000fe400078ec0ff */
[----:B------:R-:W-:Y:S02]  /*55b00*/  SHF.R.U32.HI R10, RZ, 0x8, R25 ;  /* 0x00000008ff0a7819 */ /* 0x000fe40000011619 */
[----:B------:R-:W-:Y:S01]  /*55b10*/  SHF.R.U32.HI R4, RZ, 0x8, R26 ;  /* 0x00000008ff047819 */ /* 0x000fe2000001161a */
[----:B------:R-:W2:Y:S01]  /*55b20*/  LDL.LU R25, [R1+0x138] ;  /* 0x0001380001197983 */ /* 0x000ea20000300800 */
[----:B------:R-:W-:-:S03]  /*55b30*/  PRMT R6, R6, 0x3340, R11 ;  /* 0x0000334006067816 */ /* 0x000fc6000000000b */
[----:B------:R-:W3:Y:S01]  /*55b40*/  LDL.LU R26, [R1+0x13c] ;  /* 0x00013c00011a7983 */ /* 0x000ee20000300800 */
[----:B------:R-:W-:Y:S02]  /*55b50*/  LOP3.LUT R5, R5, 0xffff, RZ, 0xc0, !PT ;  /* 0x0000ffff05057812 */ /* 0x000fe400078ec0ff */
[----:B------:R-:W-:Y:S02]  /*55b60*/  LOP3.LUT R10, R10, 0xffff, RZ, 0xc0, !PT ;  /* 0x0000ffff0a0a7812 */ /* 0x000fe400078ec0ff */
[----:B------:R-:W-:Y:S01]  /*55b70*/  LOP3.LUT R4, R4, 0xffff, RZ, 0xc0, !PT ;  /* 0x0000ffff04047812 */ /* 0x000fe200078ec0ff */
[----:B------:R-:W2:Y:S04]  /*55b80*/  LDL.LU R11, [R1+0xbc] ;  /* 0x0000bc00010b7983 */ /* 0x000ea80000300800 */
[----:B------:R0:W-:Y:S01]  /*55b90*/  STL [R1+0x67c], R6 ;  /* 0x00067c0601007387 */ /* 0x0001e20000100800 */
[----:B------:R-:W-:-:S02]  /*55ba0*/  PRMT R5, R5, 0x3340, R10 ;  /* 0x0000334005057816 */ /* 0x000fc4000000000a */
[----:B------:R-:W-:Y:S02]  /*55bb0*/  PRMT R4, R4, 0x3340, R0 ;  /* 0x0000334004047816 */ /* 0x000fe40000000000 */
[----:B0-----:R-:W-:Y:S01]  /*55bc0*/  SHF.R.U32.HI R6, RZ, 0x8, R24 ;  /* 0x00000008ff067819 */ /* 0x001fe20000011618 */
[----:B------:R0:W-:Y:S03]  /*55bd0*/  STL [R1+0x660], R5 ;  /* 0x0006600501007387 */ /* 0x0001e60000100800 */
[----:B------:R-:W-:Y:S01]  /*55be0*/  LOP3.LUT R6, R6, 0xffff, RZ, 0xc0, !PT ;  /* 0x0000ffff06067812 */ /* 0x000fe200078ec0ff */
[----:B------:R1:W-:Y:S01]  /*55bf0*/  STL [R1+0x388], R4 ;  /* 0x0003880401007387 */ /* 0x0003e20000100800 */
[----:B----4-:R-:W-:-:S03]  /*55c00*/  SHF.R.U32.HI R10, RZ, 0x8, R14 ;  /* 0x00000008ff0a7819 */ /* 0x010fc6000001160e */
[----:B------:R-:W4:Y:S01]  /*55c10*/  LDL.LU R24, [R1+0x9c] ;  /* 0x00009c0001187983 */ /* 0x000f220000300800 */
[----:B------:R-:W-:Y:S02]  /*55c20*/  PRMT R14, R6, 0x3340, R0 ;  /* 0x00003340060e7816 */ /* 0x000fe40000000000 */
[----:B0-----:R-:W-:Y:S02]  /*55c30*/  SHF.R.U32.HI R5, RZ, 0x8, R21 ;  /* 0x00000008ff057819 */ /* 0x001fe40000011615 */
[----:B------:R-:W4:Y:S04]  /*55c40*/  LDL.LU R21, [R1+0xb8] ;  /* 0x0000b80001157983 */ /* 0x000f280000300800 */
[----:B------:R-:W4:Y:S01]  /*55c50*/  LDL.LU R6, [R1+0xe8] ;  /* 0x0000e80001067983 */ /* 0x000f220000300800 */
[----:B-1----:R-:W-:-:S02]  /*55c60*/  SHF.R.U32.HI R4, RZ, 0x8, R20 ;  /* 0x00000008ff047819 */ /* 0x002fc40000011614 */
[----:B------:R-:W-:Y:S02]  /*55c70*/  LOP3.LUT R10, R10, 0xffff, RZ, 0xc0, !PT ;  /* 0x0000ffff0a0a7812 */ /* 0x000fe400078ec0ff */
[----:B------:R-:W-:Y:S01]  /*55c80*/  LOP3.LUT R5, R5, 0xffff, RZ, 0xc0, !PT ;  /* 0x0000ffff05057812 */ /* 0x000fe200078ec0ff */
[----:B------:R-:W4:Y:S01]  /*55c90*/  LDL.LU R20, [R1+0x7c] ;  /* 0x00007c0001147983 */ /* 0x000f220000300800 */
[----:B------:R-:W-:-:S03]  /*55ca0*/  LOP3.LUT R4, R4, 0xffff, RZ, 0xc0, !PT ;  /* 0x0000ffff04047812 */ /* 0x000fc600078ec0ff */
[----:B------:R0:W-:Y:S01]  /*55cb0*/  STL [R1+0x36c], R14 ;  /* 0x00036c0e01007387 */ /* 0x0001e20000100800 */
[----:B------:R-:W-:Y:S01]  /*55cc0*/  PRMT R4, R5, 0x3340, R4 ;  /* 0x0000334005047816 */ /* 0x000fe20000000004 */
[----:B0-----:R-:W0:Y:S01]  /*55cd0*/  LDC R14, c[0x0][0x3b4] ;  /* 0x0000ed00ff0e7b82 */ /* 0x001e220000000800 */
[----:B--2---:R-:W-:-:S04]  /*55ce0*/  SHF.R.U32.HI R11, RZ, 0x8, R11 ;  /* 0x00000008ff0b7819 */ /* 0x004fc8000001160b */
[----:B------:R-:W-:-:S04]  /*55cf0*/  LOP3.LUT R11, R11, 0xffff, RZ, 0xc0, !PT ;  /* 0x0000ffff0b0b7812 */ /* 0x000fc800078ec0ff */
[----:B------:R-:W-:Y:S02]  /*55d00*/  PRMT R10, R11, 0x3340, R10 ;  /* 0x000033400b0a7816 */ /* 0x000fe4000000000a */
[----:B---3--:R-:W-:-:S03]  /*55d10*/  SHF.R.U32.HI R5, RZ, 0x8, R26 ;  /* 0x00000008ff057819 */ /* 0x008fc6000001161a */
[----:B------:R1:W-:Y:S04]  /*55d20*/  STL [R1+0x684], R10 ;  /* 0x0006840a01007387 */ /* 0x0003e80000100800 */
[----:B------:R2:W-:Y:S01]  /*55d30*/  STL [R1+0x678], R4 ;  /* 0x0006780401007387 */ /* 0x0005e20000100800 */
[----:B------:R-:W-:Y:S02]  /*55d40*/  LOP3.LUT R5, R5, 0xffff, RZ, 0xc0, !PT ;  /* 0x0000ffff05057812 */ /* 0x000fe400078ec0ff */
[----:B-1----:R-:W-:Y:S02]  /*55d50*/  SHF.R.U32.HI R10, RZ, 0x8, R12 ;  /* 0x00000008ff0a7819 */ /* 0x002fe4000001160c */
[----:B----4-:R-:W-:Y:S02]  /*55d60*/  SHF.R.U32.HI R6, RZ, 0x8, R6 ;  /* 0x00000008ff067819 */ /* 0x010fe40000011606 */
[----:B--2---:R-:W-:-:S02]  /*55d70*/  SHF.R.U32.HI R4, RZ, 0x8, R25 ;  /* 0x00000008ff047819 */ /* 0x004fc40000011619 */
[----:B------:R-:W-:Y:S01]  /*55d80*/  LOP3.LUT R10, R10, 0xffff, RZ, 0xc0, !PT ;  /* 0x0000ffff0a0a7812 */ /* 0x000fe200078ec0ff */
[----:B------:R-:W2:Y:S01]  /*55d90*/  LDL R12, [R1+0x10a4] ;  /* 0x0010a400010c7983 */ /* 0x000ea20000100800 */
[----:B------:R-:W-:Y:S02]  /*55da0*/  LOP3.LUT R6, R6, 0xffff, RZ, 0xc0, !PT ;  /* 0x0000ffff06067812 */ /* 0x000fe400078ec0ff */
[----:B------:R-:W-:Y:S01]  /*55db0*/  LOP3.LUT R4, R4, 0xffff, RZ, 0xc0, !PT ;  /* 0x0000ffff04047812 */ /* 0x000fe200078ec0ff */
[----:B------:R-:W3:Y:S01]  /*55dc0*/  LDL.LU R26, [R1+0x134] ;  /* 0x00013400011a7983 */ /* 0x000ee20000300800 */
[--C-:B------:R-:W-:Y:S02]  /*55dd0*/  PRMT R11, R6, 0x3340, R0.reuse ;  /* 0x00003340060b7816 */ /* 0x100fe40000000000 */
[----:B------:R-:W-:Y:S02]  /*55de0*/  PRMT R6, R10, 0x3340, R0 ;  /* 0x000033400a067816 */ /* 0x000fe40000000000 */
[----:B------:R-:W-:Y:S01]  /*55df0*/  PRMT R4, R4, 0x3340, R5 ;  /* 0x0000334004047816 */ /* 0x000fe20000000005 */
[----:B------:R-:W-:Y:S01]  /*55e00*/  IMAD.MOV.U32 R25, RZ, RZ, R18 ;  /* 0x000000ffff197224 */ /* 0x000fe200078e0012 */
[----:B------:R1:W-:Y:S04]  /*55e10*/  STL [R1+0x358], R11 ;  /* 0x0003580b01007387 */ /* 0x0003e80000100800 */
[----:B------:R-:W4:Y:S04]  /*55e20*/  LDL.LU R18, [R1+0x128] ;  /* 0x0001280001127983 */ /* 0x000f280000300800 */
[----:B------:R-:W-:Y:S04]  /*55e30*/  STL [R1+0x354], R6 ;  /* 0x0003540601007387 */ /* 0x000fe80000100800 */
[----:B------:R0:W-:Y:S01]  /*55e40*/  STL [R1+0x6b8], R4 ;  /* 0x0006b80401007387 */ /* 0x0001e20000100800 */
[----:B------:R-:W-:-:S02]  /*55e50*/  SHF.R.U32.HI R5, RZ, 0x8, R24 ;  /* 0x00000008ff057819 */ /* 0x000fc40000011618 */
[----:B------:R-:W-:Y:S01]  /*55e60*/  SHF.R.U32.HI R10, RZ, 0x8, R20 ;  /* 0x00000008ff0a7819 */ /* 0x000fe20000011614 */
[----:B-1----:R-:W1:Y:S01]  /*55e70*/  LDC R11, c[0x0][0x3b4] ;  /* 0x0000ed00ff0b7b82 */ /* 0x002e620000000800 */
[----:B0-----:R-:W-:Y:S02]  /*55e80*/  SHF.R.U32.HI R4, RZ, 0x8, R13 ;  /* 0x00000008ff047819 */ /* 0x001fe4000001160d */
[----:B------:R-:W3:Y:S01]  /*55e90*/  LDL.LU R13, [R1+0x23f0] ;  /* 0x0023f000010d7983 */ /* 0x000ee20000300800 */
[----:B------:R-:W-:Y:S02]  /*55ea0*/  SHF.R.U32.HI R6, RZ, 0x8, R21 ;  /* 0x00000008ff067819 */ /* 0x000fe40000011615 */
[----:B------:R-:W-:Y:S02]  /*55eb0*/  LOP3.LUT R5, R5, 0xffff, RZ, 0xc0, !PT ;  /* 0x0000ffff05057812 */ /* 0x000fe400078ec0ff */
[----:B------:R-:W-:Y:S02]  /*55ec0*/  LOP3.LUT R6, R6, 0xffff, RZ, 0xc0, !PT ;  /* 0x0000ffff06067812 */ /* 0x000fe400078ec0ff */
[----:B------:R-:W-:-:S02]  /*55ed0*/  LOP3.LUT R10, R10, 0xffff, RZ, 0xc0, !PT ;  /* 0x0000ffff0a0a7812 */ /* 0x000fc400078ec0ff */
[----:B------:R-:W-:Y:S02]  /*55ee0*/  PRMT R5, R5, 0x3340, R6 ;  /* 0x0000334005057816 */ /* 0x000fe40000000006 */
[----:B------:R-:W-:-:S03]  /*55ef0*/  LOP3.LUT R4, R4, 0xffff, RZ, 0xc0, !PT ;  /* 0x0000ffff04047812 */ /* 0x000fc600078ec0ff */
[----:B------:R0:W-:Y:S01]  /*55f00*/  STL [R1+0x680], R5 ;  /* 0x0006800501007387 */ /* 0x0001e20000100800 */
[--C-:B------:R-:W-:Y:S02]  /*55f10*/  PRMT R4, R4, 0x3340, R0.reuse ;  /* 0x0000334004047816 */ /* 0x100fe40000000000 */
[----:B0-----:R-:W-:Y:S02]  /*55f20*/  PRMT R5, R10, 0x3340, R0 ;  /* 0x000033400a057816 */ /* 0x001fe40000000000 */
[----:B------:R-:W4:Y:S04]  /*55f30*/  LDL.LU R10, [R1+0xe0] ;  /* 0x0000e000010a7983 */ /* 0x000f280000300800 */
[----:B------:R0:W-:Y:S01]  /*55f40*/  STL [R1+0x350], R5 ;  /* 0x0003500501007387 */ /* 0x0001e20000100800 */
[----:B--2---:R-:W-:Y:S01]  /*55f50*/  IMAD R20, R12, UR25, RZ ;  /* 0x000000190c147c24 */ /* 0x004fe2000f8e02ff */
[----:B------:R-:W-:-:S02]  /*55f60*/  SHF.R.U32.HI R8, RZ, 0x8, R8 ;  /* 0x00000008ff087819 */ /* 0x000fc40000011608 */
[----:B------:R-:W2:Y:S01]  /*55f70*/  LDL.LU R12, [R1+0xc0] ;  /* 0x0000c000010c7983 */ /* 0x000ea20000300800 */
[----:B---3--:R-:W-:Y:S01]  /*55f80*/  IMAD R24, R13, UR77, RZ ;  /* 0x0000004d0d187c24 */ /* 0x008fe2000f8e02ff */
[----:B------:R-:W-:Y:S01]  /*55f90*/  IADD3 R21, P1, PT, R20, UR42, RZ ;  /* 0x0000002a14157c10 */ /* 0x000fe2000ff3e0ff */
[----:B------:R-:W-:Y:S01]  /*55fa0*/  IMAD R14, R14, 0x40, R20 ;  /* 0x000000400e0e7824 */ /* 0x000fe200078e0214 */
[----:B------:R3:W-:Y:S01]  /*55fb0*/  STL [R1+0x34c], R4 ;  /* 0x00034c0401007387 */ /* 0x0007e20000100800 */
[----:B0-----:R-:W-:Y:S02]  /*55fc0*/  SHF.R.U32.HI R5, RZ, 0x8, R26 ;  /* 0x00000008ff057819 */ /* 0x001fe4000001161a */
[----:B------:R-:W-:Y:S01]  /*55fd0*/  LEA.HI.X.SX32 R20, R20, UR43, 0x1, P1 ;  /* 0x0000002b14147c11 */ /* 0x000fe200088f0eff */
[----:B------:R-:W-:Y:S01]  /*55fe0*/  STL [R1+0x688], R24 ;  /* 0x0006881801007387 */ /* 0x000fe20000100800 */
[----:B----4-:R-:W-:Y:S02]  /*55ff0*/  SHF.R.U32.HI R6, RZ, 0x8, R18 ;  /* 0x00000008ff067819 */ /* 0x010fe40000011612 */
[----:B------:R-:W-:-:S02]  /*56000*/  SHF.R.U32.HI R7, RZ, 0x8, R7 ;  /* 0x00000008ff077819 */ /* 0x000fc40000011607 */
[----:B------:R-:W-:Y:S02]  /*56010*/  SHF.R.U32.HI R3, RZ, 0x8, R3 ;  /* 0x00000008ff037819 */ /* 0x000fe40000011603 */
[----:B------:R-:W-:Y:S02]  /*56020*/  LOP3.LUT R8, R8, 0xffff, RZ, 0xc0, !PT ;  /* 0x0000ffff08087812 */ /* 0x000fe400078ec0ff */
[----:B------:R-:W-:Y:S02]  /*56030*/  SHF.R.U32.HI R15, RZ, 0x8, R15 ;  /* 0x00000008ff0f7819 */ /* 0x000fe4000001160f */
[----:B------:R-:W-:Y:S02]  /*56040*/  SHF.R.U32.HI R9, RZ, 0x8, R9 ;  /* 0x00000008ff097819 */ /* 0x000fe40000011609 */
[----:B---3--:R-:W-:Y:S02]  /*56050*/  SHF.R.U32.HI R4, RZ, 0x8, R19 ;  /* 0x00000008ff047819 */ /* 0x008fe40000011613 */
[----:B------:R-:W-:-:S02]  /*56060*/  IADD3 R19, P1, PT, R14, UR36, RZ ;  /* 0x000000240e137c10 */ /* 0x000fc4000ff3e0ff */
[----:B------:R-:W-:Y:S02]  /*56070*/  LOP3.LUT R5, R5, 0xffff, RZ, 0xc0, !PT ;  /* 0x0000ffff05057812 */ /* 0x000fe400078ec0ff */
[----:B------:R-:W-:Y:S02]  /*56080*/  LOP3.LUT R6, R6, 0xffff, RZ, 0xc0, !PT ;  /* 0x0000ffff06067812 */ /* 0x000fe400078ec0ff */
[----:B------:R-:W-:Y:S01]  /*56090*/  LOP3.LUT R4, R4, 0xffff, RZ, 0xc0, !PT ;  /* 0x0000ffff04047812 */ /* 0x000fe200078ec0ff */
[----:B------:R-:W-:Y:S01]  /*560a0*/  VIADD R26, R24, UR52 ;  /* 0x00000034181a7c36 */ /* 0x000fe20008000000 */
[----:B------:R0:W-:Y:S01]  /*560b0*/  STL [R1+0x23b4], R19 ;  /* 0x0023b41301007387 */ /* 0x0001e20000100800 */
[----:B------:R-:W-:Y:S02]  /*560c0*/  LEA.HI.X.SX32 R18, R14, UR37, 0x1, P1 ;  /* 0x000000250e127c11 */ /* 0x000fe400088f0eff */
[----:B------:R-:W-:Y:S02]  /*560d0*/  PRMT R5, R5, 0x3340, R6 ;  /* 0x0000334005057816 */ /* 0x000fe40000000006 */
[----:B------:R-:W-:Y:S01]  /*560e0*/  PRMT R4, R4, 0x3340, R0 ;  /* 0x0000334004047816 */ /* 0x000fe20000000000 */
[----:B------:R-:W3:Y:S01]  /*560f0*/  LDCU.64 UR42, c[0x0][0x390] ;  /* 0x00007200ff2a77ac */ /* 0x000ee20008000a00 */
[----:B------:R-:W-:-:S02]  /*56100*/  LOP3.LUT R7, R7, 0xffff, RZ, 0xc0, !PT ;  /* 0x0000ffff07077812 */ /* 0x000fc400078ec0ff */
[----:B------:R-:W-:Y:S02]  /*56110*/  LOP3.LUT R3, R3, 0xffff, RZ, 0xc0, !PT ;  /* 0x0000ffff03037812 */ /* 0x000fe400078ec0ff */
[----:B------:R-:W-:Y:S02]  /*56120*/  LOP3.LUT R15, R15, 0xffff, RZ, 0xc0, !PT ;  /* 0x0000ffff0f0f7812 */ /* 0x000fe400078ec0ff */
[----:B------:R-:W-:Y:S02]  /*56130*/  LOP3.LUT R9, R9, 0xffff, RZ, 0xc0, !PT ;  /* 0x0000ffff09097812 */ /* 0x000fe400078ec0ff */
[----:B------:R-:W-:Y:S01]  /*56140*/  SHF.R.U32.HI R23, RZ, 0x8, R23 ;  /* 0x00000008ff177819 */ /* 0x000fe20000011617 */
[----:B0-----:R-:W4:Y:S04]  /*56150*/  LDL.LU R19, [R1+0xe4] ;  /* 0x0000e40001137983 */ /* 0x001f280000300800 */
[----:B------:R0:W-:Y:S04]  /*56160*/  STL [R1+0x23b8], R18 ;  /* 0x0023b81201007387 */ /* 0x0001e80000100800 */
[----:B------:R2:W-:Y:S04]  /*56170*/  STL [R1+0x6b4], R5 ;  /* 0x0006b40501007387 */ /* 0x0005e80000100800 */
[----:B------:R4:W-:Y:S01]  /*56180*/  STL [R1+0x348], R4 ;  /* 0x0003480401007387 */ /* 0x0009e20000100800 */
[----:B------:R-:W-:Y:S01]  /*56190*/  SHF.R.U32.HI R6, RZ, 0x8, R10 ;  /* 0x00000008ff067819 */ /* 0x000fe2000001160a */
[----:B------:R-:W-:-:S02]  /*561a0*/  IMAD.MOV.U32 R10, RZ, RZ, R28 ;  /* 0x000000ffff0a7224 */ /* 0x000fc400078e001c */
[----:B------:R-:W-:Y:S01]  /*561b0*/  VIADD R28, R26, UR50 ;  /* 0x000000321a1c7c36 */ /* 0x000fe20008000000 */
[----:B------:R-:W-:Y:S01]  /*561c0*/  STL [R1+0x628], R26 ;  /* 0x0006281a01007387 */ /* 0x000fe20000100800 */
[----:B------:R-:W-:Y:S01]  /*561d0*/  LOP3.LUT R6, R6, 0xffff, RZ, 0xc0, !PT ;  /* 0x0000ffff06067812 */ /* 0x000fe200078ec0ff */
[----:B-1----:R-:W-:Y:S01]  /*561e0*/  IMAD R14, R11, 0x40, R14 ;  /* 0x000000400b0e7824 */ /* 0x002fe200078e020e */
[----:B------:R-:W-:Y:S01]  /*561f0*/  PRMT R7, R8, 0x3340, R7 ;  /* 0x0000334008077816 */ /* 0x000fe20000000007 */
[----:B0-----:R-:W3:Y:S01]  /*56200*/  LDL.LU R18, [R1+0x174] ;  /* 0x0001740001127983 */ /* 0x001ee20000300800 */
[----:B------:R-:W-:Y:S01]  /*56210*/  VIADD R11, R28, UR29 ;  /* 0x0000001d1c0b7c36 */ /* 0x000fe20008000000 */
[----:B------:R-:W-:Y:S02]  /*56220*/  PRMT R3, R3, 0x3340, R0 ;  /* 0x0000334003037816 */ /* 0x000fe40000000000 */
[----:B------:R-:W-:Y:S02]  /*56230*/  SHF.R.U32.HI R22, RZ, 0x8, R22 ;  /* 0x00000008ff167819 */ /* 0x000fe40000011616 */
[----:B------:R-:W-:Y:S01]  /*56240*/  LOP3.LUT R23, R23, 0xffff, RZ, 0xc0, !PT ;  /* 0x0000ffff17177812 */ /* 0x000fe200078ec0ff */
[----:B------:R-:W0:Y:S01]  /*56250*/  LDCU UR25, c[0x0][0x398] ;  /* 0x00007300ff1977ac */ /* 0x000e220008000800 */
[----:B------:R-:W1:Y:S01]  /*56260*/  LDCU UR36, c[0x0][0x398] ;  /* 0x00007300ff2477ac */ /* 0x000e620008000800 */
[----:B------:R-:W0:Y:S01]  /*56270*/  LDCU UR37, c[0x0][0x398] ;  /* 0x00007300ff2577ac */ /* 0x000e220008000800 */
[----:B------:R-:W0:Y:S01]  /*56280*/  LDCU UR52, c[0x0][0x398] ;  /* 0x00007300ff3477ac */ /* 0x000e220008000800 */
[----:B------:R-:W0:Y:S01]  /*56290*/  LDCU UR77, c[0x0][0x398] ;  /* 0x00007300ff4d77ac */ /* 0x000e220008000800 */
[----:B--2---:R-:W-:Y:S01]  /*562a0*/  SHF.R.U32.HI R5, RZ, 0x8, R12 ;  /* 0x00000008ff057819 */ /* 0x004fe2000001160c */
[----:B------:R-:W-:-:S02]  /*562b0*/  IMAD.MOV.U32 R12, RZ, RZ, R27 ;  /* 0x000000ffff0c7224 */ /* 0x000fc400078e001b */
[----:B------:R-:W-:Y:S01]  /*562c0*/  IMAD.MOV.U32 R27, RZ, RZ, R2 ;  /* 0x000000ffff1b7224 */ /* 0x000fe200078e0002 */
[----:B------:R-:W2:Y:S01]  /*562d0*/  LDCU UR50, c[0x0][0x398] ;  /* 0x00007300ff3277ac */ /* 0x000ea20008000800 */
[----:B------:R-:W-:Y:S02]  /*562e0*/  LOP3.LUT R5, R5, 0xffff, RZ, 0xc0, !PT ;  /* 0x0000ffff05057812 */ /* 0x000fe400078ec0ff */
[----:B----4-:R-:W-:Y:S01]  /*562f0*/  SHF.R.U32.HI R4, RZ, 0x8, R19 ;  /* 0x00000008ff047819 */ /* 0x010fe20000011613 */
[----:B------:R-:W4:Y:S01]  /*56300*/  LDCU UR29, c[0x0][0x398] ;  /* 0x00007300ff1d77ac */ /* 0x000f220008000800 */
[----:B------:R-:W2:Y:S02]  /*56310*/  LDL.LU R19, [R1+0x150] ;  /* 0x0001500001137983 */ /* 0x000ea40000300800 */
[----:B------:R-:W-:Y:S02]  /*56320*/  LOP3.LUT R4, R4, 0xffff, RZ, 0xc0, !PT ;  /* 0x0000ffff04047812 */ /* 0x000fe400078ec0ff */
[----:B------:R-:W-:Y:S02]  /*56330*/  STL [R1+0x604], R28 ;  /* 0x0006041c01007387 */ /* 0x000fe40000100800 */
[----:B------:R-:W-:-:S02]  /*56340*/  PRMT R2, R4, 0x3340, R6 ;  /* 0x0000334004027816 */ /* 0x000fc40000000006 */
[----:B------:R-:W2:Y:S04]  /*56350*/  LDL.LU R4, [R1+0x130] ;  /* 0x0001300001047983 */ /* 0x000ea80000300800 */
[----:B------:R-:W4:Y:S04]  /*56360*/  LDL.LU R6, [R1+0x118] ;  /* 0x0001180001067983 */ /* 0x000f280000300800 */
[----:B------:R0:W-:Y:S04]  /*56370*/  STL [R1+0x6ac], R2 ;  /* 0x0006ac0201007387 */ /* 0x0001e80000100800 */
[----:B------:R-:W-:Y:S01]  /*56380*/  STL [R1+0x5fc], R11 ;  /* 0x0005fc0b01007387 */ /* 0x000fe20000100800 */
[----:B0-----:R-:W-:Y:S01]  /*56390*/  IMAD.MOV.U32 R2, RZ, RZ, R17 ;  /* 0x000000ffff027224 */ /* 0x001fe200078e0011 */
[----:B------:R-:W-:-:S02]  /*563a0*/  PRMT R17, R5, 0x3340, R0 ;  /* 0x0000334005117816 */ /* 0x000fc40000000000 */
[----:B------:R-:W4:Y:S04]  /*563b0*/  LDL.LU R5, [R1+0x110] ;  /* 0x0001100001057983 */ /* 0x000f280000300800 */
[----:B------:R3:W-:Y:S02]  /*563c0*/  STL [R1+0x344], R17 ;  /* 0x0003441101007387 */ /* 0x0007e40000100800 */
[----:B---3--:R-:W-:Y:S01]  /*563d0*/  IADD3 R17, P1, PT, R14, UR42, RZ ;  /* 0x0000002a0e117c10 */ /* 0x008fe2000ff3e0ff */
[----:B------:R-:W-:Y:S01]  /*563e0*/  VIADD R11, R11, UR67 ;  /* 0x000000430b0b7c36 */ /* 0x000fe20008000000 */
[----:B------:R-:W-:Y:S01]  /*563f0*/  LOP3.LUT R22, R22, 0xffff, RZ, 0xc0, !PT ;  /* 0x0000ffff16167812 */ /* 0x000fe200078ec0ff */
[----:B------:R-:W0:Y:S01]  /*56400*/  LDCU UR42, c[0x0][0x398] ;  /* 0x00007300ff2a77ac */ /* 0x000e220008000800 */
[----:B------:R-:W3:Y:S01]  /*56410*/  LDCU UR67, c[0x0][0x398] ;  /* 0x00007300ff4377ac */ /* 0x000ee20008000800 */
[----:B------:R1:W-:Y:S04]  /*56420*/  STL [R1+0x23bc], R17 ;  /* 0x0023bc1101007387 */ /* 0x0003e80000100800 */
[----:B-1----:R-:W3:Y:S04]  /*56430*/  LDL.LU R17, [R1+0x170] ;  /* 0x0001700001117983 */ /* 0x002ee80000300800 */
[----:B------:R1:W-:Y:S02]  /*56440*/  STL [R1+0x5d8], R11 ;  /* 0x0005d80b01007387 */ /* 0x0003e40000100800 */
[----:B-1----:R-:W-:Y:S01]  /*56450*/  VIADD R11, R11, UR15 ;  /* 0x0000000f0b0b7c36 */ /* 0x002fe20008000000 */
[----:B------:R-:W1:Y:S04]  /*56460*/  LDCU UR15, c[0x0][0x398] ;  /* 0x00007300ff0f77ac */ /* 0x000e680008000800 */
[----:B------:R0:W-:Y:S02]  /*56470*/  STL [R1+0x5d0], R11 ;  /* 0x0005d00b01007387 */ /* 0x0001e40000100800 */
[----:B0-----:R-:W-:Y:S01]  /*56480*/  VIADD R11, R11, UR16 ;  /* 0x000000100b0b7c36 */ /* 0x001fe20008000000 */
[----:B------:R-:W0:Y:S01]  /*56490*/  LDCU UR16, c[0x0][0x398] ;  /* 0x00007300ff1077ac */ /* 0x000e220008000800 */
[----:B--2---:R-:W-:-:S02]  /*564a0*/  SHF.R.U32.HI R4, RZ, 0x8, R4 ;  /* 0x00000008ff047819 */ /* 0x004fc40000011604 */
[----:B----4-:R-:W-:Y:S02]  /*564b0*/  SHF.R.U32.HI R6, RZ, 0x8, R6 ;  /* 0x00000008ff067819 */ /* 0x010fe40000011606 */
[----:B------:R-:W-:Y:S02]  /*564c0*/  LOP3.LUT R4, R4, 0xffff, RZ, 0xc0, !PT ;  /* 0x0000ffff04047812 */ /* 0x000fe400078ec0ff */
[----:B------:R-:W-:Y:S02]  /*564d0*/  LOP3.LUT R6, R6, 0xffff, RZ, 0xc0, !PT ;  /* 0x0000ffff06067812 */ /* 0x000fe400078ec0ff */
[----:B------:R-:W-:Y:S02]  /*564e0*/  SHF.R.U32.HI R5, RZ, 0x8, R5 ;  /* 0x00000008ff057819 */ /* 0x000fe40000011605 */
[----:B------:R-:W-:Y:S02]  /*564f0*/  PRMT R6, R4, 0x3340, R6 ;  /* 0x0000334004067816 */ /* 0x000fe40000000006 */
[----:B------:R-:W-:-:S04]  /*56500*/  LOP3.LUT R5, R5, 0xffff, RZ, 0xc0, !PT ;  /* 0x0000ffff05057812 */ /* 0x000fc800078ec0ff */
[----:B------:R-:W-:Y:S01]  /*56510*/  PRMT R4, R5, 0x3340, R0 ;  /* 0x0000334005047816 */ /* 0x000fe20000000000 */
[----:B------:R2:W-:Y:S01]  /*56520*/  STL [R1+0x6a8], R6 ;  /* 0x0006a80601007387 */ /* 0x0005e20000100800 */
[----:B------:R-:W-:-:S03]  /*56530*/  SHF.R.U32.HI R5, RZ, 0x8, R19 ;  /* 0x00000008ff057819 */ /* 0x000fc60000011613 */
[----:B------:R-:W-:Y:S04]  /*56540*/  STL [R1+0x340], R4 ;  /* 0x0003400401007387 */ /* 0x000fe80000100800 */
[----:B------:R4:W-:Y:S01]  /*56550*/  STL [R1+0x5c8], R11 ;  /* 0x0005c80b01007387 */ /* 0x0009e20000100800 */
[----:B--2---:R-:W-:Y:S01]  /*56560*/  SHF.R.U32.HI R6, RZ, 0x8, R18 ;  /* 0x00000008ff067819 */ /* 0x004fe20000011612 */
[----:B----4-:R-:W-:Y:S01]  /*56570*/  VIADD R11, R11, UR9 ;  /* 0x000000090b0b7c36 */ /* 0x010fe20008000000 */
[----:B---3--:R-:W-:Y:S02]  /*56580*/  SHF.R.U32.HI R4, RZ, 0x8, R17 ;  /* 0x00000008ff047819 */ /* 0x008fe40000011611 */
[----:B------:R-:W-:Y:S01]  /*56590*/  LOP3.LUT R6, R6, 0xffff, RZ, 0xc0, !PT ;  /* 0x0000ffff06067812 */ /* 0x000fe200078ec0ff */
[----:B------:R-:W2:Y:S01]  /*565a0*/  LDL.LU R17, [R1+0x158] ;  /* 0x0001580001117983 */ /* 0x000ea20000300800 */
[----:B------:R-:W-:-:S02]  /*565b0*/  LOP3.LUT R5, R5, 0xffff, RZ, 0xc0, !PT ;  /* 0x0000ffff05057812 */ /* 0x000fc400078ec0ff */
[----:B------:R-:W-:Y:S01]  /*565c0*/  LOP3.LUT R4, R4, 0xffff, RZ, 0xc0, !PT ;  /* 0x0000ffff04047812 */ /* 0x000fe200078ec0ff */
[----:B------:R3:W-:Y:S04]  /*565d0*/  STL [R1+0x5cc], R11 ;  /* 0x0005cc0b01007387 */ /* 0x0007e80000100800 */
[----:B------:R-:W4:Y:S04]  /*565e0*/  LDL.LU R18, [R1+0x15c] ;  /* 0x00015c0001127983 */ /* 0x000f280000300800 */
[----:B------:R-:W2:Y:S01]  /*565f0*/  LDL.LU R19, [R1+0x4c] ;  /* 0x00004c0001137983 */ /* 0x000ea20000300800 */
[----:B------:R-:W-:-:S02]  /*56600*/  PRMT R6, R4, 0x3340, R6 ;  /* 0x0000334004067816 */ /* 0x000fc40000000006 */
[----:B------:R-:W-:Y:S01]  /*56610*/  PRMT R5, R5, 0x3340, R0 ;  /* 0x0000334005057816 */ /* 0x000fe20000000000 */
[----:B------:R-:W2:Y:S01]  /*56620*/  LDL.LU R4, [R1+0x11c] ;  /* 0x00011c0001047983 */ /* 0x000ea20000300800 */
[----:B------:R-:W0:Y:S01]  /*56630*/  LDCU UR9, c[0x0][0x398] ;  /* 0x00007300ff0977ac */ /* 0x000e220008000800 */
[----:B---3--:R-:W-:Y:S01]  /*56640*/  VIADD R11, R11, UR54 ;  /* 0x000000360b0b7c36 */ /* 0x008fe20008000000 */
[----:B------:R-:W3:Y:S04]  /*56650*/  LDCU UR54, c[0x0][0x398] ;  /* 0x00007300ff3677ac */ /* 0x000ee80008000800 */
[----:B------:R-:W-:Y:S04]  /*56660*/  STL [R1+0x5c4], R11 ;  /* 0x0005c40b01007387 */ /* 0x000fe80000100800 */
[----:B------:R0:W-:Y:S04]  /*56670*/  STL [R1+0x624], R6 ;  /* 0x0006240601007387 */ /* 0x0001e80000100800 */
[----:B0-----:R-:W3:Y:S04]  /*56680*/  LDL.LU R6, [R1+0x12c] ;  /* 0x00012c0001067983 */ /* 0x001ee80000300800 */
[----:B------:R0:W-:Y:S04]  /*56690*/  STL [R1+0x31c], R5 ;  /* 0x00031c0501007387 */ /* 0x0001e80000100800 */
[----:B0-----:R-:W4:Y:S01]  /*566a0*/  LDL.LU R5, [R1+0xa0] ;  /* 0x0000a00001057983 */ /* 0x001f220000300800 */
[----:B------:R-:W-:Y:S01]  /*566b0*/  VIADD R11, R11, UR64 ;  /* 0x000000400b0b7c36 */ /* 0x000fe20008000000 */
[----:B------:R-:W0:Y:S04]  /*566c0*/  LDCU UR64, c[0x0][0x398] ;  /* 0x00007300ff4077ac */ /* 0x000e280008000800 */
[----:B------:R1:W-:Y:S02]  /*566d0*/  STL [R1+0x5b8], R11 ;  /* 0x0005b80b01007387 */ /* 0x0003e40000100800 */
[----:B-1----:R-:W-:Y:S01]  /*566e0*/  VIADD R11, R11, UR62 ;  /* 0x0000003e0b0b7c36 */ /* 0x002fe20008000000 */
[----:B------:R-:W1:Y:S04]  /*566f0*/  LDCU UR62, c[0x0][0x3b8] ;  /* 0x00007700ff3e77ac */ /* 0x000e680008000800 */
[----:B------:R0:W-:Y:S02]  /*56700*/  STL [R1+0x5bc], R11 ;  /* 0x0005bc0b01007387 */ /* 0x0001e40000100800 */
[----:B0-----:R-:W-:Y:S01]  /*56710*/  VIADD R11, R11, UR27 ;  /* 0x0000001b0b0b7c36 */ /* 0x001fe20008000000 */
[----:B------:R-:W0:Y:S04]  /*56720*/  LDCU UR27, c[0x0][0x398] ;  /* 0x00007300ff1b77ac */ /* 0x000e280008000800 */
[----:B------:R1:W-:Y:S02]  /*56730*/  STL [R1+0x5b4], R11 ;  /* 0x0005b40b01007387 */ /* 0x0003e40000100800 */
[----:B-1----:R-:W-:Y:S01]  /*56740*/  VIADD R11, R11, UR31 ;  /* 0x0000001f0b0b7c36 */ /* 0x002fe20008000000 */
[----:B------:R-:W1:Y:S01]  /*56750*/  LDCU UR31, c[0x0][0x3b8] ;  /* 0x00007700ff1f77ac */ /* 0x000e620008000800 */
[----:B--2---:R-:W-:-:S04]  /*56760*/  SHF.R.U32.HI R4, RZ, 0x8, R4 ;  /* 0x00000008ff047819 */ /* 0x004fc80000011604 */
[----:B------:R-:W-:Y:S02]  /*56770*/  LOP3.LUT R4, R4, 0xffff, RZ, 0xc0, !PT ;  /* 0x0000ffff04047812 */ /* 0x000fe400078ec0ff */
[----:B---3--:R-:W-:-:S04]  /*56780*/  SHF.R.U32.HI R6, RZ, 0x8, R6 ;  /* 0x00000008ff067819 */ /* 0x008fc80000011606 */
[----:B------:R-:W-:Y:S02]  /*56790*/  LOP3.LUT R6, R6, 0xffff, RZ, 0xc0, !PT ;  /* 0x0000ffff06067812 */ /* 0x000fe400078ec0ff */
[----:B----4-:R-:W-:Y:S02]  /*567a0*/  SHF.R.U32.HI R5, RZ, 0x8, R5 ;  /* 0x00000008ff057819 */ /* 0x010fe40000011605 */
[----:B------:R-:W-:Y:S02]  /*567b0*/  PRMT R6, R4, 0x3340, R6 ;  /* 0x0000334004067816 */ /* 0x000fe40000000006 */
[----:B------:R-:W-:-:S04]  /*567c0*/  LOP3.LUT R5, R5, 0xffff, RZ, 0xc0, !PT ;  /* 0x0000ffff05057812 */ /* 0x000fc800078ec0ff */
[----:B------:R-:W-:Y:S01]  /*567d0*/  PRMT R4, R5, 0x3340, R0 ;  /* 0x0000334005047816 */ /* 0x000fe20000000000 */
[----:B------:R2:W-:Y:S04]  /*567e0*/  STL [R1+0x438], R6 ;  /* 0x0004380601007387 */ /* 0x0005e80000100800 */
[----:B------:R3:W-:Y:S04]  /*567f0*/  STL [R1+0x318], R4 ;  /* 0x0003180401007387 */ /* 0x0007e80000100800 */
[----:B------:R4:W-:Y:S01]  /*56800*/  STL [R1+0x5ac], R11 ;  /* 0x0005ac0b01007387 */ /* 0x0009e20000100800 */
[----:B--2---:R-:W-:-:S02]  /*56810*/  SHF.R.U32.HI R6, RZ, 0x8, R18 ;  /* 0x00000008ff067819 */ /* 0x004fc40000011612 */
[----:B---3--:R-:W-:Y:S01]  /*56820*/  SHF.R.U32.HI R4, RZ, 0x8, R17 ;  /* 0x00000008ff047819 */ /* 0x008fe20000011611 */
[----:B----4-:R-:W-:Y:S01]  /*56830*/  VIADD R11, R11, UR26 ;  /* 0x0000001a0b0b7c36 */ /* 0x010fe20008000000 */
[----:B------:R-:W-:Y:S02]  /*56840*/  LOP3.LUT R6, R6, 0xffff, RZ, 0xc0, !PT ;  /* 0x0000ffff06067812 */ /* 0x000fe400078ec0ff */
[----:B------:R-:W-:Y:S02]  /*56850*/  SHF.R.U32.HI R5, RZ, 0x8, R19 ;  /* 0x00000008ff057819 */ /* 0x000fe40000011613 */
[----:B------:R-:W-:Y:S01]  /*56860*/  LOP3.LUT R4, R4, 0xffff, RZ, 0xc0, !PT ;  /* 0x0000ffff04047812 */ /* 0x000fe200078ec0ff */
[----:B------:R-:W2:Y:S01]  /*56870*/  LDCU UR26, c[0x0][0x398] ;  /* 0x00007300ff1a77ac */ /* 0x000ea20008000800 */
[----:B------:R3:W-:Y:S01]  /*56880*/  STL [R1+0x5b0], R11 ;  /* 0x0005b00b01007387 */ /* 0x0007e20000100800 */
[----:B------:R-:W-:Y:S02]  /*56890*/  LOP3.LUT R5, R5, 0xffff, RZ, 0xc0, !PT ;  /* 0x0000ffff05057812 */ /* 0x000fe400078ec0ff */
[----:B------:R-:W-:Y:S01]  /*568a0*/  PRMT R18, R4, 0x3340, R6 ;  /* 0x0000334004127816 */ /* 0x000fe20000000006 */
[----:B------:R-:W4:Y:S04]  /*568b0*/  LDL.LU R17, [R1+0x198] ;  /* 0x0001980001117983 */ /* 0x000f280000300800 */
[----:B------:R-:W2:Y:S04]  /*568c0*/  LDL.LU R6, [R1+0x17c] ;  /* 0x00017c0001067983 */ /* 0x000ea80000300800 */
[----:B------:R-:W4:Y:S04]  /*568d0*/  LDL.LU R4, [R1+0x19c] ;  /* 0x00019c0001047983 */ /* 0x000f280000300800 */
[----:B------:R0:W-:Y:S01]  /*568e0*/  STL [R1+0x434], R18 ;  /* 0x0004341201007387 */ /* 0x0001e20000100800 */
[----:B---3--:R-:W-:Y:S01]  /*568f0*/  VIADD R11, R11, UR22 ;  /* 0x000000160b0b7c36 */ /* 0x008fe20008000000 */
[----:B------:R-:W3:Y:S04]  /*56900*/  LDCU UR22, c[0x0][0x398] ;  /* 0x00007300ff1677ac */ /* 0x000ee80008000800 */
[----:B------:R1:W-:Y:S01]  /*56910*/  STL [R1+0x5a8], R11 ;  /* 0x0005a80b01007387 */ /* 0x0003e20000100800 */
[----:B0-----:R-:W-:-:S03]  /*56920*/  PRMT R18, R5, 0x3340, R0 ;  /* 0x0000334005127816 */ /* 0x001fc60000000000 */
[----:B------:R-:W3:Y:S04]  /*56930*/  LDL.LU R5, [R1+0x194] ;  /* 0x0001940001057983 */ /* 0x000ee80000300800 */
[----:B------:R0:W-:Y:S01]  /*56940*/  STL [R1+0x314], R18 ;  /* 0x0003141201007387 */ /* 0x0001e20000100800 */
[----:B-1----:R-:W-:-:S05]  /*56950*/  VIADD R11, R11, UR47 ;  /* 0x0000002f0b0b7c36 */ /* 0x002fca0008000000 */
[----:B------:R1:W-:Y:S04]  /*56960*/  STL [R1+0x5a4], R11 ;  /* 0x0005a40b01007387 */ /* 0x0003e80000100800 */
[----:B0-----:R-:W3:Y:S04]  /*56970*/  LDL.LU R18, [R1+0x1b0] ;  /* 0x0001b00001127983 */ /* 0x001ee80000300800 */
[----:B------:R-:W3:Y:S01]  /*56980*/  LDL.LU R19, [R1+0x1a0] ;  /* 0x0001a00001137983 */ /* 0x000ee20000300800 */
[----:B-1----:R-:W-:Y:S01]  /*56990*/  VIADD R11, R11, UR23 ;  /* 0x000000170b0b7c36 */ /* 0x002fe20008000000 */
[----:B------:R-:W0:Y:S04]  /*569a0*/  LDCU UR23, c[0x0][0x398] ;  /* 0x00007300ff1777ac */ /* 0x000e280008000800 */
[----:B------:R1:W-:Y:S02]  /*569b0*/  STL [R1+0x5a0], R11 ;  /* 0x0005a00b01007387 */ /* 0x0003e40000100800 */
[----:B-1----:R-:W-:-:S05]  /*569c0*/  VIADD R11, R11, UR31 ;  /* 0x0000001f0b0b7c36 */ /* 0x002fca0008000000 */
[----:B------:R1:W-:Y:S04]  /*569d0*/  STL [R1+0x59c], R11 ;  /* 0x00059c0b01007387 */ /* 0x0003e80000100800 */
[----:B------:R0:W-:Y:S04]  /*569e0*/  STL [R1+0x430], R7 ;  /* 0x0004300701007387 */ /* 0x0001e80000100800 */
[----:B------:R-:W-:Y:S01]  /*569f0*/  STL [R1+0x310], R3 ;  /* 0x0003100301007387 */ /* 0x000fe20000100800 */
[----:B-1----:R-:W-:Y:S01]  /*56a00*/  VIADD R11, R11, UR5 ;  /* 0x000000050b0b7c36 */ /* 0x002fe20008000000 */
[----:B------:R-:W1:Y:S04]  /*56a10*/  LDCU UR5, c[0x0][0x398] ;  /* 0x00007300ff0577ac */ /* 0x000e680008000800 */
[----:B------:R0:W-:Y:S04]  /*56a20*/  STL [R1+0x68c], R11 ;  /* 0x00068c0b01007387 */ /* 0x0001e80000100800 */
[----:B------:R-:W3:Y:S04]  /*56a30*/  LDL.LU R8, [R1+0xa8] ;  /* 0x0000a80001087983 */ /* 0x000ee80000300800 */
[----:B0-----:R-:W3:Y:S01]  /*56a40*/  LDL.LU R7, [R1+0x190] ;  /* 0x0001900001077983 */ /* 0x001ee20000300800 */
[----:B------:R-:W-:Y:S01]  /*56a50*/  VIADD R11, R11, UR65 ;  /* 0x000000410b0b7c36 */ /* 0x000fe20008000000 */
[----:B------:R-:W0:Y:S01]  /*56a60*/  LDCU UR65, c[0x0][0x3b8] ;  /* 0x00007700ff4177ac */ /* 0x000e220008000800 */
[----:B--2---:R-:W-:-:S02]  /*56a70*/  SHF.R.U32.HI R6, RZ, 0x8, R6 ;  /* 0x00000008ff067819 */ /* 0x004fc40000011606 */
[----:B----4-:R-:W-:Y:S02]  /*56a80*/  SHF.R.U32.HI R3, RZ, 0x8, R4 ;  /* 0x00000008ff037819 */ /* 0x010fe40000011604 */
[----:B------:R-:W-:Y:S02]  /*56a90*/  LOP3.LUT R6, R6, 0xffff, RZ, 0xc0, !PT ;  /* 0x0000ffff06067812 */ /* 0x000fe400078ec0ff */
[----:B------:R-:W-:Y:S02]  /*56aa0*/  SHF.R.U32.HI R4, RZ, 0x8, R17 ;  /* 0x00000008ff047819 */ /* 0x000fe40000011611 */
[----:B------:R-:W2:Y:S01]  /*56ab0*/  LDL.LU R17, [R1+0x18c] ;  /* 0x00018c0001117983 */ /* 0x000ea20000300800 */
[----:B---3--:R-:W-:-:S04]  /*56ac0*/  SHF.R.U32.HI R5, RZ, 0x8, R5 ;  /* 0x00000008ff057819 */ /* 0x008fc80000011605 */
[----:B------:R-:W-:Y:S01]  /*56ad0*/  LOP3.LUT R5, R5, 0xffff, RZ, 0xc0, !PT ;  /* 0x0000ffff05057812 */ /* 0x000fe200078ec0ff */
[----:B------:R-:W-:Y:S03]  /*56ae0*/  STL [R1+0x62c], R11 ;  /* 0x00062c0b01007387 */ /* 0x000fe60000100800 */
[----:B------:R-:W-:Y:S02]  /*56af0*/  PRMT R5, R5, 0x3340, R6 ;  /* 0x0000334005057816 */ /* 0x000fe40000000006 */
[----:B------:R-:W3:Y:S01]  /*56b00*/  LDL.LU R6, [R1+0x178] ;  /* 0x0001780001067983 */ /* 0x000ee20000300800 */
[----:B------:R-:W-:Y:S02]  /*56b10*/  LOP3.LUT R3, R3, 0xffff, RZ, 0xc0, !PT ;  /* 0x0000ffff03037812 */ /* 0x000fe400078ec0ff */
[----:B------:R-:W-:Y:S01]  /*56b20*/  LOP3.LUT R4, R4, 0xffff, RZ, 0xc0, !PT ;  /* 0x0000ffff04047812 */ /* 0x000fe200078ec0ff */
[----:B------:R4:W-:Y:S03]  /*56b30*/  STL [R1+0x620], R5 ;  /* 0x0006200501007387 */ /* 0x0009e60000100800 */
[----:B------:R-:W-:Y:S01]  /*56b40*/  PRMT R3, R3, 0x3340, R4 ;  /* 0x0000334003037816 */ /* 0x000fe20000000004 */
[----:B----4-:R-:W-:-:S04]  /*56b50*/  VIADD R5, R11, UR46 ;  /* 0x0000002e0b057c36 */ /* 0x010fc80008000000 */
[----:B------:R4:W-:Y:S01]  /*56b60*/  STL [R1+0x43c], R3 ;  /* 0x00043c0301007387 */ /* 0x0009e20000100800 */
[----:B------:R-:W-:Y:S01]  /*56b70*/  SHF.R.U32.HI R4, RZ, 0x8, R18 ;  /* 0x00000008ff047819 */ /* 0x000fe20000011612 */
[----:B------:R-:W0:Y:S02]  /*56b80*/  LDCU.64 UR46, c[0x0][0x398] ;  /* 0x00007300ff2e77ac */ /* 0x000e240008000a00 */
[----:B------:R1:W-:Y:S01]  /*56b90*/  STL [R1+0x600], R5 ;  /* 0x0006000501007387 */ /* 0x0003e20000100800 */
[----:B----4-:R-:W-:-:S03]  /*56ba0*/  SHF.R.U32.HI R3, RZ, 0x8, R19 ;  /* 0x00000008ff037819 */ /* 0x010fc60000011613 */
[----:B------:R-:W4:Y:S01]  /*56bb0*/  LDL.LU R19, [R1+0x1b8] ;  /* 0x0001b80001137983 */ /* 0x000f220000300800 */
[----:B-1----:R-:W-:Y:S01]  /*56bc0*/  VIADD R5, R5, UR72 ;  /* 0x0000004805057c36 */ /* 0x002fe20008000000 */
[----:B------:R-:W-:Y:S02]  /*56bd0*/  LOP3.LUT R4, R4, 0xffff, RZ, 0xc0, !PT ;  /* 0x0000ffff04047812 */ /* 0x000fe400078ec0ff */
[----:B------:R-:W-:Y:S01]  /*56be0*/  LOP3.LUT R3, R3, 0xffff, RZ, 0xc0, !PT ;  /* 0x0000ffff03037812 */ /* 0x000fe200078ec0ff */
[----:B------:R-:W1:Y:S01]  /*56bf0*/  LDCU UR72, c[0x0][0x398] ;  /* 0x00007300ff4877ac */ /* 0x000e620008000800 */
[----:B------:R0:W-:Y:S04]  /*56c00*/  STL [R1+0x5f8], R5 ;  /* 0x0005f80501007387 */ /* 0x0001e80000100800 */
[----:B------:R-:W4:Y:S01]  /*56c10*/  LDL.LU R11, [R1+0x1b4] ;  /* 0x0001b400010b7983 */ /* 0x000f220000300800 */
[----:B------:R-:W-:-:S02]  /*56c20*/  PRMT R4, R4, 0x3340, R0 ;  /* 0x0000334004047816 */ /* 0x000fc40000000000 */
[----:B------:R-:W-:Y:S01]  /*56c30*/  PRMT R3, R3, 0x3340, R0 ;  /* 0x0000334003037816 */ /* 0x000fe20000000000 */
[----:B0-----:R-:W-:Y:S01]  /*56c40*/  VIADD R5, R5, UR58 ;  /* 0x0000003a05057c36 */ /* 0x001fe20008000000 */
[----:B------:R-:W0:Y:S03]  /*56c50*/  LDCU UR58, c[0x0][0x398] ;  /* 0x00007300ff3a77ac */ /* 0x000e260008000800 */
[----:B------:R-:W-:Y:S01]  /*56c60*/  VIADD R18, R5, UR20 ;  /* 0x0000001405127c36 */ /* 0x000fe20008000000 */
[----:B------:R-:W-:Y:S04]  /*56c70*/  STL [R1+0x5d4], R5 ;  /* 0x0005d40501007387 */ /* 0x000fe80000100800 */
[----:B------:R-:W-:Y:S04]  /*56c80*/  STL [R1+0x304], R4 ;  /* 0x0003040401007387 */ /* 0x000fe80000100800 */
[----:B------:R0:W-:Y:S04]  /*56c90*/  STL [R1+0x300], R3 ;  /* 0x0003000301007387 */ /* 0x0001e80000100800 */
[----:B------:R1:W-:Y:S01]  /*56ca0*/  STL [R1+0x594], R18 ;  /* 0x0005941201007387 */ /* 0x0003e20000100800 */
[----:B0-----:R-:W-:-:S04]  /*56cb0*/  SHF.R.U32.HI R3, RZ, 0x8, R7 ;  /* 0x00000008ff037819 */ /* 0x001fc80000011607 */
[----:B------:R-:W-:Y:S01]  /*56cc0*/  LOP3.LUT R3, R3, 0xffff, RZ, 0xc0, !PT ;  /* 0x0000ffff03037812 */ /* 0x000fe200078ec0ff */
[----:B-1----:R-:W-:Y:S01]  /*56cd0*/  VIADD R18, R18, UR24 ;  /* 0x0000001812127c36 */ /* 0x002fe20008000000 */
[----:B--2---:R-:W-:Y:S02]  /*56ce0*/  SHF.R.U32.HI R4, RZ, 0x8, R17 ;  /* 0x00000008ff047819 */ /* 0x004fe40000011611 */
[----:B---3--:R-:W-:Y:S02]  /*56cf0*/  SHF.R.U32.HI R5, RZ, 0x8, R6 ;  /* 0x00000008ff057819 */ /* 0x008fe40000011606 */
[----:B------:R-:W-:Y:S02]  /*56d00*/  SHF.R.U32.HI R6, RZ, 0x8, R8 ;  /* 0x00000008ff067819 */ /* 0x000fe40000011608 */
[----:B------:R-:W2:Y:S01]  /*56d10*/  LDL.LU R8, [R1+0x1d0] ;  /* 0x0001d00001087983 */ /* 0x000ea20000300800 */
[----:B------:R-:W-:Y:S02]  /*56d20*/  LOP3.LUT R5, R5, 0xffff, RZ, 0xc0, !PT ;  /* 0x0000ffff05057812 */ /* 0x000fe400078ec0ff */
[----:B------:R-:W-:Y:S01]  /*56d30*/  LOP3.LUT R6, R6, 0xffff, RZ, 0xc0, !PT ;  /* 0x0000ffff06067812 */ /* 0x000fe200078ec0ff */
[----:B------:R-:W3:Y:S04]  /*56d40*/  LDL.LU R7, [R1+0x1d8] ;  /* 0x0001d80001077983 */ /* 0x000ee80000300800 */
[----:B------:R-:W2:Y:S01]  /*56d50*/  LDL.LU R17, [R1+0x1d4] ;  /* 0x0001d40001117983 */ /* 0x000ea20000300800 */
[----:B------:R-:W-:-:S03]  /*56d60*/  PRMT R5, R5, 0x3340, R6 ;  /* 0x0000334005057816 */ /* 0x000fc60000000006 */
[----:B------:R-:W2:Y:S01]  /*56d70*/  LDL.LU R6, [R1+0x1bc] ;  /* 0x0001bc0001067983 */ /* 0x000ea20000300800 */
[----:B------:R-:W-:-:S03]  /*56d80*/  LOP3.LUT R4, R4, 0xffff, RZ, 0xc0, !PT ;  /* 0x0000ffff04047812 */ /* 0x000fc600078ec0ff */
[----:B------:R0:W-:Y:S01]  /*56d90*/  STL [R1+0x410], R5 ;  /* 0x0004100501007387 */ /* 0x0001e20000100800 */
[----:B------:R-:W-:-:S03]  /*56da0*/  PRMT R3, R3, 0x3340, R4 ;  /* 0x0000334003037816 */ /* 0x000fc60000000004 */
[----:B------:R1:W-:Y:S04]  /*56db0*/  STL [R1+0x590], R18 ;  /* 0x0005901201007387 */ /* 0x0003e80000100800 */
[----:B------:R4:W-:Y:S01]  /*56dc0*/  STL [R1+0x40c], R3 ;  /* 0x00040c0301007387 */ /* 0x0009e20000100800 */
[----:B0-----:R-:W-:Y:S01]  /*56dd0*/  VIADD R5, R18, UR17 ;  /* 0x0000001112057c36 */ /* 0x001fe20008000000 */
[----:B------:R-:W0:Y:S02]  /*56de0*/  LDCU UR17, c[0x0][0x398] ;  /* 0x00007300ff1177ac */ /* 0x000e240008000800 */
[----:B-1----:R-:W2:Y:S01]  /*56df0*/  LDL.LU R18, [R1+0x1cc] ;  /* 0x0001cc0001127983 */ /* 0x002ea20000300800 */
[----:B----4-:R-:W-:-:S03]  /*56e00*/  SHF.R.U32.HI R4, RZ, 0x8, R19 ;  /* 0x00000008ff047819 */ /* 0x010fc60000011613 */
[----:B------:R-:W4:Y:S04]  /*56e10*/  LDL.LU R19, [R1+0x1e0] ;  /* 0x0001e00001137983 */ /* 0x000f280000300800 */
[----:B------:R1:W-:Y:S01]  /*56e20*/  STL [R1+0x588], R5 ;  /* 0x0005880501007387 */ /* 0x0003e20000100800 */
[----:B------:R-:W-:Y:S02]  /*56e30*/  LOP3.LUT R4, R4, 0xffff, RZ, 0xc0, !PT ;  /* 0x0000ffff04047812 */ /* 0x000fe400078ec0ff */
[----:B------:R-:W-:Y:S01]  /*56e40*/  SHF.R.U32.HI R3, RZ, 0x8, R11 ;  /* 0x00000008ff037819 */ /* 0x000fe2000001160b */
[----:B-1----:R-:W-:Y:S01]  /*56e50*/  VIADD R5, R5, UR70 ;  /* 0x0000004605057c36 */ /* 0x002fe20008000000 */
[--C-:B------:R-:W-:Y:S02]  /*56e60*/  PRMT R4, R4, 0x3340, R0.reuse ;  /* 0x0000334004047816 */ /* 0x100fe40000000000 */
[----:B------:R-:W-:Y:S01]  /*56e70*/  LOP3.LUT R3, R3, 0xffff, RZ, 0xc0, !PT ;  /* 0x0000ffff03037812 */ /* 0x000fe200078ec0ff */
[----:B------:R-:W1:Y:S01]  /*56e80*/  LDCU UR70, c[0x0][0x398] ;  /* 0x00007300ff4677ac */ /* 0x000e620008000800 */
[----:B------:R0:W-:Y:S04]  /*56e90*/  STL [R1+0x58c], R5 ;  /* 0x00058c0501007387 */ /* 0x0001e80000100800 */
[----:B------:R-:W-:Y:S01]  /*56ea0*/  STL [R1+0x2ec], R4 ;  /* 0x0002ec0401007387 */ /* 0x000fe20000100800 */
[----:B------:R-:W-:Y:S01]  /*56eb0*/  PRMT R3, R3, 0x3340, R0 ;  /* 0x0000334003037816 */ /* 0x000fe20000000000 */
[----:B0-----:R-:W-:-:S04]  /*56ec0*/  VIADD R5, R5, UR34 ;  /* 0x0000002205057c36 */ /* 0x001fc80008000000 */
[----:B------:R-:W-:Y:S01]  /*56ed0*/  VIADD R11, R5, UR28 ;  /* 0x0000001c050b7c36 */ /* 0x000fe20008000000 */
[----:B------:R-:W-:Y:S04]  /*56ee0*/  STL [R1+0x584], R5 ;  /* 0x0005840501007387 */ /* 0x000fe80000100800 */
[----:B------:R-:W-:Y:S04]  /*56ef0*/  STL [R1+0x2e8], R3 ;  /* 0x0002e80301007387 */ /* 0x000fe80000100800 */
[----:B------:R0:W-:Y:S02]  /*56f00*/  STL [R1+0x580], R11 ;  /* 0x0005800b01007387 */ /* 0x0001e40000100800 */
[----:B0-----:R-:W-:Y:S01]  /*56f10*/  VIADD R11, R11, UR60 ;  /* 0x0000003c0b0b7c36 */ /* 0x001fe20008000000 */
[----:B------:R-:W0:Y:S01]  /*56f20*/  LDCU UR60, c[0x0][0x398] ;  /* 0x00007300ff3c77ac */ /* 0x000e220008000800 */
[----:B---3--:R-:W-:-:S02]  /*56f30*/  SHF.R.U32.HI R3, RZ, 0x8, R7 ;  /* 0x00000008ff037819 */ /* 0x008fc40000011607 */
[----:B--2---:R-:W-:Y:S02]  /*56f40*/  SHF.R.U32.HI R5, RZ, 0x8, R6 ;  /* 0x00000008ff057819 */ /* 0x004fe40000011606 */
[----:B------:R-:W-:Y:S02]  /*56f50*/  SHF.R.U32.HI R6, RZ, 0x8, R8 ;  /* 0x00000008ff067819 */ /* 0x000fe40000011608 */
[----:B------:R-:W-:Y:S01]  /*56f60*/  SHF.R.U32.HI R4, RZ, 0x8, R17 ;  /* 0x00000008ff047819 */ /* 0x000fe20000011611 */
[----:B------:R-:W2:Y:S01]  /*56f70*/  LDL.LU R8, [R1+0xdc] ;  /* 0x0000dc0001087983 */ /* 0x000ea20000300800 */
[----:B------:R-:W-:Y:S02]  /*56f80*/  LOP3.LUT R5, R5, 0xffff, RZ, 0xc0, !PT ;  /* 0x0000ffff05057812 */ /* 0x000fe400078ec0ff */
[----:B------:R-:W-:Y:S01]  /*56f90*/  LOP3.LUT R6, R6, 0xffff, RZ, 0xc0, !PT ;  /* 0x0000ffff06067812 */ /* 0x000fe200078ec0ff */
[----:B------:R-:W3:Y:S01]  /*56fa0*/  LDL.LU R7, [R1+0xd8] ;  /* 0x0000d80001077983 */ /* 0x000ee20000300800 */
[----:B------:R-:W-:-:S02]  /*56fb0*/  LOP3.LUT R3, R3, 0xffff, RZ, 0xc0, !PT ;  /* 0x0000ffff03037812 */ /* 0x000fc400078ec0ff */
[----:B------:R-:W-:Y:S02]  /*56fc0*/  LOP3.LUT R4, R4, 0xffff, RZ, 0xc0, !PT ;  /* 0x0000ffff04047812 */ /* 0x000fe400078ec0ff */
[----:B------:R-:W-:Y:S01]  /*56fd0*/  PRMT R5, R5, 0x3340, R6 ;  /* 0x0000334005057816 */ /* 0x000fe20000000006 */
[----:B------:R-:W-:Y:S01]  /*56fe0*/  STL [R1+0x57c], R11 ;  /* 0x00057c0b01007387 */ /* 0x000fe20000100800 */
[----:B------:R-:W-:-:S03]  /*56ff0*/  PRMT R3, R3, 0x3340, R4 ;  /* 0x0000334003037816 */ /* 0x000fc60000000004 */
[----:B------:R0:W-:Y:S04]  /*57000*/  STL [R1+0x408], R5 ;  /* 0x0004080501007387 */ /* 0x0001e80000100800 */
[----:B------:R4:W-:Y:S04]  /*57010*/  STL [R1+0x404], R3 ;  /* 0x0004040301007387 */ /* 0x0009e80000100800 */
[----:B------:R-:W3:Y:S01]  /*57020*/  LDL.LU R17, [R1+0x1dc] ;  /* 0x0001dc0001117983 */ /* 0x000ee20000300800 */
[----:B------:R-:W-:Y:S01]  /*57030*/  SHF.R.U32.HI R4, RZ, 0x8, R18 ;  /* 0x00000008ff047819 */ /* 0x000fe20000011612 */
[----:B0-----:R-:W-:-:S03]  /*57040*/  VIADD R5, R11, UR10 ;  /* 0x0000000a0b057c36 */ /* 0x001fc60008000000 */
[----:B------:R-:W-:Y:S02]  /*57050*/  LOP3.LUT R4, R4, 0xffff, RZ, 0xc0, !PT ;  /* 0x0000ffff04047812 */ /* 0x000fe400078ec0ff */
[----:B----4-:R-:W-:Y:S02]  /*57060*/  SHF.R.U32.HI R3, RZ, 0x8, R19 ;  /* 0x00000008ff037819 */ /* 0x010fe40000011613 */
[----:B------:R-:W-:Y:S01]  /*57070*/  PRMT R6, R15, 0x3340, R9 ;  /* 0x000033400f067816 */ /* 0x000fe20000000009 */
[----:B------:R-:W0:Y:S01]  /*57080*/  LDCU UR10, c[0x0][0x398] ;  /* 0x00007300ff0a77ac */ /* 0x000e220008000800 */
[----:B------:R4:W-:Y:S04]  /*57090*/  STL [R1+0x574], R5 ;  /* 0x0005740501007387 */ /* 0x0009e80000100800 */
[----:B------:R-:W3:Y:S04]  /*570a0*/  LDL.LU R11, [R1+0x1f4] ;  /* 0x0001f400010b7983 */ /* 0x000ee80000300800 */
[----:B------:R-:W3:Y:S01]  /*570b0*/  LDL.LU R18, [R1+0x1f0] ;  /* 0x0001f00001127983 */ /* 0x000ee20000300800 */
[----:B------:R-:W-:Y:S01]  /*570c0*/  PRMT R4, R4, 0x3340, R0 ;  /* 0x0000334004047816 */ /* 0x000fe20000000000 */
[----:B----4-:R-:W-:-:S05]  /*570d0*/  VIADD R5, R5, UR6 ;  /* 0x0000000605057c36 */ /* 0x010fca0008000000 */
[----:B------:R4:W-:Y:S02]  /*570e0*/  STL [R1+0x578], R5 ;  /* 0x0005780501007387 */ /* 0x0009e40000100800 */
[----:B----4-:R-:W-:Y:S01]  /*570f0*/  VIADD R5, R5, UR68 ;  /* 0x0000004405057c36 */ /* 0x010fe20008000000 */
[----:B------:R-:W-:Y:S01]  /*57100*/  LOP3.LUT R3, R3, 0xffff, RZ, 0xc0, !PT ;  /* 0x0000ffff03037812 */ /* 0x000fe200078ec0ff */
[----:B------:R-:W4:Y:S03]  /*57110*/  LDCU UR68, c[0x0][0x398] ;  /* 0x00007300ff4477ac */ /* 0x000f260008000800 */
[----:B------:R0:W-:Y:S04]  /*57120*/  STL [R1+0x570], R5 ;  /* 0x0005700501007387 */ /* 0x0001e80000100800 */
[----:B------:R-:W-:Y:S04]  /*57130*/  STL [R1+0x2e4], R4 ;  /* 0x0002e40401007387 */ /* 0x000fe80000100800 */
[----:B------:R-:W4:Y:S01]  /*57140*/  LDL.LU R19, [R1+0x1f8] ;  /* 0x0001f80001137983 */ /* 0x000f220000300800 */
[----:B------:R-:W-:Y:S01]  /*57150*/  PRMT R3, R3, 0x3340, R0 ;  /* 0x0000334003037816 */ /* 0x000fe20000000000 */
[----:B0-----:R-:W-:-:S04]  /*57160*/  VIADD R5, R5, UR12 ;  /* 0x0000000c05057c36 */ /* 0x001fc80008000000 */
[----:B------:R-:W-:Y:S04]  /*57170*/  STL [R1+0x2e0], R3 ;  /* 0x0002e00301007387 */ /* 0x000fe80000100800 */
[----:B------:R0:W-:Y:S02]  /*57180*/  STL [R1+0x56c], R5 ;  /* 0x00056c0501007387 */ /* 0x0001e40000100800 */
[----:B0-----:R-:W-:Y:S01]  /*57190*/  VIADD R5, R5, UR49 ;  /* 0x0000003105057c36 */ /* 0x001fe20008000000 */
[----:B------:R-:W0:Y:S04]  /*571a0*/  LDCU UR49, c[0x0][0x398] ;  /* 0x00007300ff3177ac */ /* 0x000e280008000800 */
[----:B------:R1:W-:Y:S04]  /*571b0*/  STL [R1+0x568], R5 ;  /* 0x0005680501007387 */ /* 0x0003e80000100800 */
[----:B------:R0:W-:Y:S01]  /*571c0*/  STL [R1+0x6b0], R6 ;  /* 0x0006b00601007387 */ /* 0x0001e20000100800 */
[----:B-1----:R-:W-:Y:S01]  /*571d0*/  VIADD R5, R5, UR53 ;  /* 0x0000003505057c36 */ /* 0x002fe20008000000 */
[----:B------:R-:W1:Y:S03]  /*571e0*/  LDCU UR53, c[0x0][0x398] ;  /* 0x00007300ff3577ac */ /* 0x000e660008000800 */
[----:B0-----:R-:W-:Y:S01]  /*571f0*/  VIADD R6, R5, UR21 ;  /* 0x0000001505067c36 */ /* 0x001fe20008000000 */
[----:B------:R0:W-:Y:S01]  /*57200*/  STL [R1+0x560], R5 ;  /* 0x0005600501007387 */ /* 0x0001e20000100800 */
[----:B------:R-:W0:Y:S01]  /*57210*/  LDCU.64 UR20, c[0x0][0x398] ;  /* 0x00007300ff1477ac */ /* 0x000e220008000a00 */
[----:B--2---:R-:W-:-:S02]  /*57220*/  SHF.R.U32.HI R3, RZ, 0x8, R8 ;  /* 0x00000008ff037819 */ /* 0x004fc40000011608 */
[----:B---3--:R-:W-:Y:S02]  /*57230*/  SHF.R.U32.HI R4, RZ, 0x8, R7 ;  /* 0x00000008ff047819 */ /* 0x008fe40000011607 */
[----:B------:R-:W-:Y:S02]  /*57240*/  LOP3.LUT R3, R3, 0xffff, RZ, 0xc0, !PT ;  /* 0x0000ffff03037812 */ /* 0x000fe400078ec0ff */
[----:B------:R-:W-:-:S04]  /*57250*/  LOP3.LUT R4, R4, 0xffff, RZ, 0xc0, !PT ;  /* 0x0000ffff04047812 */ /* 0x000fc800078ec0ff */
[----:B------:R-:W-:Y:S02]  /*57260*/  PRMT R4, R3, 0x3340, R4 ;  /* 0x0000334003047816 */ /* 0x000fe40000000004 */
[----:B------:R-:W-:-:S03]  /*57270*/  SHF.R.U32.HI R3, RZ, 0x8, R17 ;  /* 0x00000008ff037819 */ /* 0x000fc60000011611 */
[----:B------:R2:W-:Y:S04]  /*57280*/  STL [R1+0x3fc], R4 ;  /* 0x0003fc0401007387 */ /* 0x0005e80000100800 */
[----:B------:R-:W3:Y:S04]  /*57290*/  LDL.LU R7, [R1+0x20c] ;  /* 0x00020c0001077983 */ /* 0x000ee80000300800 */
[----:B------:R1:W-:Y:S01]  /*572a0*/  STL [R1+0x55c], R6 ;  /* 0x00055c0601007387 */ /* 0x0003e20000100800 */
[----:B------:R-:W-:Y:S02]  /*572b0*/  LOP3.LUT R3, R3, 0xffff, RZ, 0xc0, !PT ;  /* 0x0000ffff03037812 */ /* 0x000fe400078ec0ff */
[----:B0-----:R-:W-:-:S02]  /*572c0*/  SHF.R.U32.HI R5, RZ, 0x8, R11 ;  /* 0x00000008ff057819 */ /* 0x001fc4000001160b */
[----:B--2---:R-:W-:Y:S01]  /*572d0*/  SHF.R.U32.HI R4, RZ, 0x8, R18 ;  /* 0x00000008ff047819 */ /* 0x004fe20000011612 */
[----:B-1----:R-:W-:Y:S01]  /*572e0*/  VIADD R6, R6, UR48 ;  /* 0x0000003006067c36 */ /* 0x002fe20008000000 */
[----:B------:R-:W2:Y:S01]  /*572f0*/  LDL.LU R18, [R1+0x1fc] ;  /* 0x0001fc0001127983 */ /* 0x000ea20000300800 */
[----:B------:R-:W-:Y:S02]  /*57300*/  LOP3.LUT R5, R5, 0xffff, RZ, 0xc0, !PT ;  /* 0x0000ffff05057812 */ /* 0x000fe400078ec0ff */
[----:B------:R-:W-:Y:S02]  /*57310*/  LOP3.LUT R4, R4, 0xffff, RZ, 0xc0, !PT ;  /* 0x0000ffff04047812 */ /* 0x000fe400078ec0ff */
[----:B------:R-:W-:Y:S01]  /*57320*/  PRMT R3, R3, 0x3340, R0 ;  /* 0x0000334003037816 */ /* 0x000fe20000000000 */
[----:B------:R0:W-:Y:S01]  /*57330*/  STL [R1+0x558], R6 ;  /* 0x0005580601007387 */ /* 0x0001e20000100800 */
[----:B------:R-:W1:Y:S01]  /*57340*/  LDCU UR48, c[0x0][0x398] ;  /* 0x00007300ff3077ac */ /* 0x000e620008000800 */
[----:B------:R-:W-:-:S02]  /*57350*/  PRMT R4, R5, 0x3340, R4 ;  /* 0x0000334005047816 */ /* 0x000fc40000000004 */
[----:B------:R-:W-:Y:S01]  /*57360*/  STL [R1+0x2dc], R3 ;  /* 0x0002dc0301007387 */ /* 0x000fe20000100800 */
[----:B0-----:R-:W-:Y:S01]  /*57370*/  VIADD R6, R6, UR71 ;  /* 0x0000004706067c36 */ /* 0x001fe20008000000 */
[----:B------:R-:W-:Y:S01]  /*57380*/  PRMT R5, R23, 0x3340, R22 ;  /* 0x0000334017057816 */ /* 0x000fe20000000016 */
[----:B------:R-:W0:Y:S03]  /*57390*/  LDCU UR71, c[0x0][0x398] ;  /* 0x00007300ff4777ac */ /* 0x000e260008000800 */
[----:B------:R-:W-:Y:S04]  /*573a0*/  STL [R1+0x554], R6 ;  /* 0x0005540601007387 */ /* 0x000fe80000100800 */
[----:B------:R1:W-:Y:S02]  /*573b0*/  STL [R1+0x3f8], R4 ;  /* 0x0003f80401007387 */ /* 0x0003e40000100800 */
[----:B-1----:R-:W-:Y:S01]  /*573c0*/  VIADD R4, R6, UR35 ;  /* 0x0000002306047c36 */ /* 0x002fe20008000000 */
[----:B----4-:R-:W-:Y:S01]  /*573d0*/  SHF.R.U32.HI R3, RZ, 0x8, R19 ;  /* 0x00000008ff037819 */ /* 0x010fe20000011613 */
[----:B------:R-:W1:Y:S03]  /*573e0*/  LDCU.64 UR34, c[0x0][0x398] ;  /* 0x00007300ff2277ac */ /* 0x000e660008000a00 */
[----:B------:R4:W-:Y:S04]  /*573f0*/  STL [R1+0x550], R4 ;  /* 0x0005500401007387 */ /* 0x0009e80000100800 */
[----:B------:R-:W2:Y:S04]  /*57400*/  LDL.LU R17, [R1+0x218] ;  /* 0x0002180001117983 */ /* 0x000ea80000300800 */
[----:B------:R-:W2:Y:S04]  /*57410*/  LDL.LU R11, [R1+0x210] ;  /* 0x00021000010b7983 */ /* 0x000ea80000300800 */
[----:B------:R-:W2:Y:S01]  /*57420*/  LDL.LU R19, [R1+0x214] ;  /* 0x0002140001137983 */ /* 0x000ea20000300800 */
[----:B------:R-:W-:Y:S01]  /*57430*/  LOP3.LUT R3, R3, 0xffff, RZ, 0xc0, !PT ;  /* 0x0000ffff03037812 */ /* 0x000fe200078ec0ff */
[----:B----4-:R-:W-:-:S03]  /*57440*/  VIADD R4, R4, UR66 ;  /* 0x0000004204047c36 */ /* 0x010fc60008000000 */
[----:B------:R-:W-:Y:S01]  /*57450*/  PRMT R3, R3, 0x3340, R0 ;  /* 0x0000334003037816 */ /* 0x000fe20000000000 */
[----:B------:R-:W4:Y:S01]  /*57460*/  LDCU UR66, c[0x0][0x398] ;  /* 0x00007300ff4277ac */ /* 0x000f220008000800 */
[----:B------:R0:W-:Y:S04]  /*57470*/  STL [R1+0x54c], R4 ;  /* 0x00054c0401007387 */ /* 0x0001e80000100800 */
[----:B------:R1:W-:Y:S01]  /*57480*/  STL [R1+0x2d8], R3 ;  /* 0x0002d80301007387 */ /* 0x0003e20000100800 */
[----:B0-----:R-:W-:Y:S01]  /*57490*/  VIADD R4, R4, UR61 ;  /* 0x0000003d04047c36 */ /* 0x001fe20008000000 */
[----:B-1----:R-:W-:Y:S01]  /*574a0*/  SHF.R.U32.HI R3, RZ, 0x8, R16 ;  /* 0x00000008ff037819 */ /* 0x002fe20000011610 */
[----:B------:R-:W0:Y:S02]  /*574b0*/  LDCU UR61, c[0x0][0x398] ;  /* 0x00007300ff3d77ac */ /* 0x000e240008000800 */
[----:B------:R-:W-:Y:S01]  /*574c0*/  VIADD R6, R4, UR7 ;  /* 0x0000000704067c36 */ /* 0x000fe20008000000 */
[----:B------:R-:W-:Y:S04]  /*574d0*/  STL [R1+0x548], R4 ;  /* 0x0005480401007387 */ /* 0x000fe80000100800 */
[----:B------:R-:W-:Y:S01]  /*574e0*/  STL [R1+0x3f4], R5 ;  /* 0x0003f40501007387 */ /* 0x000fe20000100800 */
[----:B------:R-:W-:-:S02]  /*574f0*/  LOP3.LUT R3, R3, 0xffff, RZ, 0xc0, !PT ;  /* 0x0000ffff03037812 */ /* 0x000fc400078ec0ff */
[----:B------:R-:W-:Y:S01]  /*57500*/  LEA.HI.X.SX32 R16, R14, UR43, 0x1, P1 ;  /* 0x0000002b0e107c11 */ /* 0x000fe200088f0eff */
[----:B------:R1:W-:Y:S04]  /*57510*/  STL [R1+0x544], R6 ;  /* 0x0005440601007387 */ /* 0x0003e80000100800 */
[----:B------:R-:W4:Y:S01]  /*57520*/  LDL.LU R9, [R1+0x21c] ;  /* 0x00021c0001097983 */ /* 0x000f220000300800 */
[----:B------:R-:W-:Y:S01]  /*57530*/  PRMT R3, R3, 0x3340, R0 ;  /* 0x0000334003037816 */ /* 0x000fe20000000000 */
[----:B------:R-:W0:Y:S01]  /*57540*/  LDCU.64 UR6, c[0x0][0x390] ;  /* 0x00007200ff0677ac */ /* 0x000e220008000a00 */
[----:B-1----:R-:W-:Y:S01]  /*57550*/  VIADD R6, R6, UR13 ;  /* 0x0000000d06067c36 */ /* 0x002fe20008000000 */
[----:B------:R-:W1:Y:S04]  /*57560*/  LDCU.64 UR12, c[0x0][0x398] ;  /* 0x00007300ff0c77ac */ /* 0x000e680008000a00 */
[----:B------:R-:W-:Y:S04]  /*57570*/  STL [R1+0x540], R6 ;  /* 0x0005400601007387 */ /* 0x000fe80000100800 */
[----:B------:R-:W4:Y:S01]  /*57580*/  LDL.LU R8, [R1+0x204] ;  /* 0x0002040001087983 */ /* 0x000f220000300800 */
[----:B---3--:R-:W-:-:S02]  /*57590*/  SHF.R.U32.HI R5, RZ, 0x8, R7 ;  /* 0x00000008ff057819 */ /* 0x008fc40000011607 */
[----:B------:R-:W3:Y:S02]  /*575a0*/  LDC R7, c[0x0][0x3b4] ;  /* 0x0000ed00ff077b82 */ /* 0x000ee40000000800 */
[----:B------:R-:W-:Y:S02]  /*575b0*/  LOP3.LUT R5, R5, 0xffff, RZ, 0xc0, !PT ;  /* 0x0000ffff05057812 */ /* 0x000fe400078ec0ff */
[----:B--2---:R-:W-:Y:S02]  /*575c0*/  SHF.R.U32.HI R4, RZ, 0x8, R18 ;  /* 0x00000008ff047819 */ /* 0x004fe40000011612 */
[----:B------:R-:W2:Y:S04]  /*575d0*/  LDL.LU R18, [R1+0x104] ;  /* 0x0001040001127983 */ /* 0x000ea80000300800 */
[----:B------:R0:W-:Y:S01]  /*575e0*/  STL [R1+0x2d4], R3 ;  /* 0x0002d40301007387 */ /* 0x0001e20000100800 */
[----:B------:R-:W-:-:S04]  /*575f0*/  LOP3.LUT R4, R4, 0xffff, RZ, 0xc0, !PT ;  /* 0x0000ffff04047812 */ /* 0x000fc800078ec0ff */
[----:B------:R-:W-:Y:S01]  /*57600*/  PRMT R4, R5, 0x3340, R4 ;  /* 0x0000334005047816 */ /* 0x000fe20000000004 */
[----:B0-----:R-:W-:Y:S02]  /*57610*/  VIADD R3, R6, UR57 ;  /* 0x0000003906037c36 */ /* 0x001fe40008000000 */
[----:B---3--:R-:W-:Y:S01]  /*57620*/  IMAD R14, R7, 0x40, R14 ;  /* 0x00000040070e7824 */ /* 0x008fe200078e020e */
[----:B------:R-:W0:Y:S01]  /*57630*/  LDCU UR57, c[0x0][0x398] ;  /* 0x00007300ff3977ac */ /* 0x000e220008000800 */
[----:B------:R-:W-:Y:S01]  /*57640*/  VIADD R6, R3, UR69 ;  /* 0x0000004503067c36 */ /* 0x000fe20008000000 */
[----:B------:R-:W-:Y:S04]  /*57650*/  STL [R1+0x53c], R3 ;  /* 0x00053c0301007387 */ /* 0x000fe80000100800 */
[----:B------:R-:W-:Y:S01]  /*57660*/  STL [R1+0x3f0], R4 ;  /* 0x0003f00401007387 */ /* 0x000fe20000100800 */
[----:B------:R-:W3:Y:S03]  /*57670*/  LDCU UR69, c[0x0][0x398] ;  /* 0x00007300ff4577ac */ /* 0x000ee60008000800 */
[----:B------:R0:W-:Y:S02]  /*57680*/  STL [R1+0x534], R6 ;  /* 0x0005340601007387 */ /* 0x0001e40000100800 */
[----:B0-----:R-:W-:Y:S01]  /*57690*/  VIADD R6, R6, UR14 ;  /* 0x0000000e06067c36 */ /* 0x001fe20008000000 */
[----:B------:R-:W0:Y:S01]  /*576a0*/  LDCU UR14, c[0x0][0x398] ;  /* 0x00007300ff0e77ac */ /* 0x000e220008000800 */
[----:B------:R-:W-:-:S03]  /*576b0*/  SHF.R.U32.HI R5, RZ, 0x8, R17 ;  /* 0x00000008ff057819 */ /* 0x000fc60000011611 */
[----:B------:R0:W-:Y:S01]  /*576c0*/  STL [R1+0x538], R6 ;  /* 0x0005380601007387 */ /* 0x0001e20000100800 */
[----:B------:R-:W-:-:S03]  /*576d0*/  SHF.R.U32.HI R3, RZ, 0x8, R11 ;  /* 0x00000008ff037819 */ /* 0x000fc6000001160b */
[----:B------:R-:W3:Y:S04]  /*576e0*/  LDL.LU R17, [R1+0x234] ;  /* 0x0002340001117983 */ /* 0x000ee80000300800 */
[----:B------:R-:W3:Y:S01]  /*576f0*/  LDL.LU R11, [R1+0x10c] ;  /* 0x00010c00010b7983 */ /* 0x000ee20000300800 */
[----:B------:R-:W-:-:S03]  /*57700*/  SHF.R.U32.HI R4, RZ, 0x8, R19 ;  /* 0x00000008ff047819 */ /* 0x000fc60000011613 */
[----:B------:R-:W3:Y:S01]  /*57710*/  LDL.LU R19, [R1+0x230] ;  /* 0x0002300001137983 */ /* 0x000ee20000300800 */
[----:B------:R-:W-:Y:S02]  /*57720*/  LOP3.LUT R3, R3, 0xffff, RZ, 0xc0, !PT ;  /* 0x0000ffff03037812 */ /* 0x000fe400078ec0ff */
[----:B------:R-:W-:Y:S02]  /*57730*/  LOP3.LUT R5, R5, 0xffff, RZ, 0xc0, !PT ;  /* 0x0000ffff05057812 */ /* 0x000fe400078ec0ff */
[----:B------:R-:W-:Y:S01]  /*57740*/  LOP3.LUT R4, R4, 0xffff, RZ, 0xc0, !PT ;  /* 0x0000ffff04047812 */ /* 0x000fe200078ec0ff */
[----:B0-----:R-:W-:Y:S01]  /*57750*/  VIADD R6, R6, UR51 ;  /* 0x0000003306067c36 */ /* 0x001fe20008000000 */
[----:B------:R-:W-:Y:S01]  /*57760*/  PRMT R15, R3, 0x3340, R0 ;  /* 0x00003340030f7816 */ /* 0x000fe20000000000 */
[----:B------:R-:W0:Y:S01]  /*57770*/  LDCU UR51, c[0x0][0x398] ;  /* 0x00007300ff3377ac */ /* 0x000e220008000800 */
[----:B------:R-:W-:Y:S02]  /*57780*/  PRMT R3, R5, 0x3340, R4 ;  /* 0x0000334005037816 */ /* 0x000fe40000000004 */
[----:B------:R1:W-:Y:S04]  /*57790*/  STL [R1+0x530], R6 ;  /* 0x0005300601007387 */ /* 0x0003e80000100800 */
[----:B------:R-:W-:Y:S04]  /*577a0*/  STL [R1+0x2d0], R15 ;  /* 0x0002d00f01007387 */ /* 0x000fe80000100800 */
[----:B------:R-:W-:Y:S04]  /*577b0*/  STL [R1+0x23c0], R16 ;  /* 0x0023c01001007387 */ /* 0x000fe80000100800 */
[----:B------:R4:W-:Y:S01]  /*577c0*/  STL [R1+0x3ec], R3 ;  /* 0x0003ec0301007387 */ /* 0x0009e20000100800 */
[----:B-1----:R-:W-:Y:S01]  /*577d0*/  VIADD R6, R6, UR18 ;  /* 0x0000001206067c36 */ /* 0x002fe20008000000 */
[----:B----4-:R-:W-:-:S04]  /*577e0*/  SHF.R.U32.HI R3, RZ, 0x8, R9 ;  /* 0x00000008ff037819 */ /* 0x010fc80000011609 */
[----:B------:R1:W-:Y:S01]  /*577f0*/  STL [R1+0x52c], R6 ;  /* 0x00052c0601007387 */ /* 0x0003e20000100800 */
[----:B------:R-:W-:-:S04]  /*57800*/  LOP3.LUT R3, R3, 0xffff, RZ, 0xc0, !PT ;  /* 0x0000ffff03037812 */ /* 0x000fc800078ec0ff */
[----:B------:R-:W-:Y:S01]  /*57810*/  PRMT R3, R3, 0x3340, R0 ;  /* 0x0000334003037816 */ /* 0x000fe20000000000 */
[----:B-1----:R-:W-:Y:S01]  /*57820*/  VIADD R6, R6, UR74 ;  /* 0x0000004a06067c36 */ /* 0x002fe20008000000 */
[----:B------:R-:W-:-:S04]  /*57830*/  SHF.R.U32.HI R5, RZ, 0x8, R8 ;  /* 0x00000008ff057819 */ /* 0x000fc80000011608 */
[----:B------:R1:W-:Y:S01]  /*57840*/  STL [R1+0x528], R6 ;  /* 0x0005280601007387 */ /* 0x0003e20000100800 */
[----:B------:R-:W-:Y:S01]  /*57850*/  IADD3 R15, P1, PT, R14, UR6, RZ ;  /* 0x000000060e0f7c10 */ /* 0x000fe2000ff3e0ff */
[----:B------:R-:W4:Y:S01]  /*57860*/  LDCU UR74, c[0x0][0x3b8] ;  /* 0x00007700ff4a77ac */ /* 0x000f220008000800 */
[----:B------:R-:W-:Y:S01]  /*57870*/  LOP3.LUT R5, R5, 0xffff, RZ, 0xc0, !PT ;  /* 0x0000ffff05057812 */ /* 0x000fe200078ec0ff */
[----:B------:R0:W-:Y:S04]  /*57880*/  STL [R1+0x2cc], R3 ;  /* 0x0002cc0301007387 */ /* 0x0001e80000100800 */
[----:B------:R-:W4:Y:S01]  /*57890*/  LDL.LU R22, [R1+0x23c] ;  /* 0x00023c0001167983 */ /* 0x000f220000300800 */
[----:B-1----:R-:W-:Y:S01]  /*578a0*/  VIADD R6, R6, UR39 ;  /* 0x0000002706067c36 */ /* 0x002fe20008000000 */
[----:B--2---:R-:W-:-:S02]  /*578b0*/  SHF.R.U32.HI R4, RZ, 0x8, R18 ;  /* 0x00000008ff047819 */ /* 0x004fc40000011612 */
[----:B------:R-:W-:Y:S02]  /*578c0*/  LEA.HI.X.SX32 R14, R14, UR7, 0x1, P1 ;  /* 0x000000070e0e7c11 */ /* 0x000fe400088f0eff */
[----:B------:R1:W-:Y:S01]  /*578d0*/  STL [R1+0x524], R6 ;  /* 0x0005240601007387 */ /* 0x0003e20000100800 */
[----:B------:R-:W2:Y:S01]  /*578e0*/  LDCU.64 UR6, c[0x0][0x398] ;  /* 0x00007300ff0677ac */ /* 0x000ea20008000a00 */
[----:B------:R-:W-:Y:S01]  /*578f0*/  LOP3.LUT R4, R4, 0xffff, RZ, 0xc0, !PT ;  /* 0x0000ffff04047812 */ /* 0x000fe200078ec0ff */
[----:B------:R-:W2:Y:S03]  /*57900*/  LDCU UR39, c[0x0][0x398] ;  /* 0x00007300ff2777ac */ /* 0x000ea60008000800 */
[----:B0-----:R-:W-:-:S05]  /*57910*/  PRMT R3, R5, 0x3340, R4 ;  /* 0x0000334005037816 */ /* 0x001fca0000000004 */
[----:B------:R-:W-:Y:S04]  /*57920*/  STL [R1+0x3e8], R3 ;  /* 0x0003e80301007387 */ /* 0x000fe80000100800 */
[----:B------:R-:W2:Y:S04]  /*57930*/  LDL.LU R9, [R1+0x70] ;  /* 0x0000700001097983 */ /* 0x000ea80000300800 */
[----:B------:R-:W2:Y:S01]  /*57940*/  LDL.LU R18, [R1+0x238] ;  /* 0x0002380001127983 */ /* 0x000ea20000300800 */
[----:B-1----:R-:W-:Y:S01]  /*57950*/  VIADD R6, R6, UR63 ;  /* 0x0000003f06067c36 */ /* 0x002fe20008000000 */
[----:B------:R-:W0:Y:S04]  /*57960*/  LDCU UR63, c[0x0][0x398] ;  /* 0x00007300ff3f77ac */ /* 0x000e280008000800 */
[----:B------:R1:W-:Y:S02]  /*57970*/  STL [R1+0x51c], R6 ;  /* 0x00051c0601007387 */ /* 0x0003e40000100800 */
[----:B-1----:R-:W-:Y:S01]  /*57980*/  VIADD R6, R6, UR73 ;  /* 0x0000004906067c36 */ /* 0x002fe20008000000 */
[----:B------:R-:W1:Y:S01]  /*57990*/  LDCU UR73, c[0x0][0x398] ;  /* 0x00007300ff4977ac */ /* 0x000e620008000800 */
[----:B---3--:R-:W-:-:S02]  /*579a0*/  SHF.R.U32.HI R5, RZ, 0x8, R11 ;  /* 0x00000008ff057819 */ /* 0x008fc4000001160b */
[----:B------:R-:W-:Y:S02]  /*579b0*/  SHF.R.U32.HI R3, RZ, 0x8, R17 ;  /* 0x00000008ff037819 */ /* 0x000fe40000011611 */
[----:B------:R-:W-:Y:S02]  /*579c0*/  SHF.R.U32.HI R4, RZ, 0x8, R19 ;  /* 0x00000008ff047819 */ /* 0x000fe40000011613 */
[----:B------:R-:W-:Y:S01]  /*579d0*/  LOP3.LUT R5, R5, 0xffff, RZ, 0xc0, !PT ;  /* 0x0000ffff05057812 */ /* 0x000fe200078ec0ff */
[----:B------:R3:W-:Y:S01]  /*579e0*/  STL [R1+0x520], R6 ;  /* 0x0005200601007387 */ /* 0x0007e20000100800 */
[----:B------:R-:W-:Y:S02]  /*579f0*/  LOP3.LUT R3, R3, 0xffff, RZ, 0xc0, !PT ;  /* 0x0000ffff03037812 */ /* 0x000fe400078ec0ff */
[----:B------:R-:W-:Y:S02]  /*57a00*/  LOP3.LUT R4, R4, 0xffff, RZ, 0xc0, !PT ;  /* 0x0000ffff04047812 */ /* 0x000fe400078ec0ff */
[----:B------:R-:W-:Y:S01]  /*57a10*/  PRMT R5, R5, 0x3340, R0 ;  /* 0x0000334005057816 */ /* 0x000fe20000000000 */
[----:B------:R-:W-:Y:S01]  /*57a20*/  STL [R1+0x23c4], R15 ;  /* 0x0023c40f01007387 */ /* 0x000fe20000100800 */
[----:B------:R-:W-:Y:S01]  /*57a30*/  PRMT R3, R3, 0x3340, R4 ;  /* 0x0000334003037816 */ /* 0x000fe20000000004 */
[----:B---3--:R-:W-:-:S02]  /*57a40*/  VIADD R6, R6, UR32 ;  /* 0x0000002006067c36 */ /* 0x008fc40008000000 */
[----:B------:R-:W-:Y:S02]  /*57a50*/  IMAD.MOV.U32 R17, RZ, RZ, R25 ;  /* 0x000000ffff117224 */ /* 0x000fe400078e0019 */
[----:B------:R-:W-:Y:S01]  /*57a60*/  IMAD.MOV.U32 R11, RZ, RZ, R10 ;  /* 0x000000ffff0b7224 */ /* 0x000fe200078e000a */
[----:B------:R3:W-:Y:S04]  /*57a70*/  STL [R1+0x518], R6 ;  /* 0x0005180601007387 */ /* 0x0007e80000100800 */
[----:B------:R-:W2:Y:S04]  /*57a80*/  LDL.LU R8, [R1+0x274] ;  /* 0x0002740001087983 */ /* 0x000ea80000300800 */
[----:B------:R-:W-:Y:S04]  /*57a90*/  STL [R1+0x2c8], R5 ;  /* 0x0002c80501007387 */ /* 0x000fe80000100800 */
[----:B------:R-:W2:Y:S01]  /*57aa0*/  LDL.LU R25, [R1+0x25c] ;  /* 0x00025c0001197983 */ /* 0x000ea20000300800 */
[----:B------:R-:W-:-:S03]  /*57ab0*/  IMAD.MOV.U32 R10, RZ, RZ, R29 ;  /* 0x000000ffff0a7224 */ /* 0x000fc600078e001d */
[----:B------:R-:W-:Y:S04]  /*57ac0*/  STL [R1+0x3cc], R3 ;  /* 0x0003cc0301007387 */ /* 0x000fe80000100800 */
[----:B------:R-:W2:Y:S04]  /*57ad0*/  LDL.LU R29, [R1+0x250] ;  /* 0x00025000011d7983 */ /* 0x000ea80000300800 */
[----:B------:R-:W2:Y:S01]  /*57ae0*/  LDL R19, [R1+0x10a8] ;  /* 0x0010a80001137983 */ /* 0x000ea20000100800 */
[----:B---3--:R-:W-:Y:S01]  /*57af0*/  VIADD R6, R6, UR59 ;  /* 0x0000003b06067c36 */ /* 0x008fe20008000000 */
[----:B------:R-:W3:Y:S04]  /*57b00*/  LDCU UR59, c[0x0][0x398] ;  /* 0x00007300ff3b77ac */ /* 0x000ee80008000800 */
[----:B------:R0:W-:Y:S04]  /*57b10*/  STL [R1+0x510], R6 ;  /* 0x0005100601007387 */ /* 0x0001e80000100800 */
[----:B------:R-:W3:Y:S04]  /*57b20*/  LDL.LU R16, [R1+0x28] ;  /* 0x0000280001107983 */ /* 0x000ee80000300800 */
[----:B------:R-:W3:Y:S01]  /*57b30*/  LDL R15, [R1+0x10ac] ;  /* 0x0010ac00010f7983 */ /* 0x000ee20000100800 */
[----:B0-----:R-:W-:Y:S01]  /*57b40*/  VIADD R6, R6, UR55 ;  /* 0x0000003706067c36 */ /* 0x001fe20008000000 */
[----:B------:R-:W0:Y:S01]  /*57b50*/  LDCU UR55, c[0x0][0x398] ;  /* 0x00007300ff3777ac */ /* 0x000e220008000800 */
[----:B----4-:R-:W-:-:S04]  /*57b60*/  SHF.R.U32.HI R3, RZ, 0x8, R22 ;  /* 0x00000008ff037819 */ /* 0x010fc80000011616 */
[----:B------:R-:W-:Y:S02]  /*57b70*/  LOP3.LUT R3, R3, 0xffff, RZ, 0xc0, !PT ;  /* 0x0000ffff03037812 */ /* 0x000fe400078ec0ff */
[----:B--2---:R-:W-:Y:S02]  /*57b80*/  SHF.R.U32.HI R5, RZ, 0x8, R9 ;  /* 0x00000008ff057819 */ /* 0x004fe40000011609 */
[----:B------:R-:W-:Y:S02]  /*57b90*/  SHF.R.U32.HI R4, RZ, 0x8, R18 ;  /* 0x00000008ff047819 */ /* 0x000fe40000011612 */
[----:B------:R-:W2:Y:S01]  /*57ba0*/  LDL R18, [R1+0x10a4] ;  /* 0x0010a40001127983 */ /* 0x000ea20000100800 */
[----:B------:R-:W-:Y:S02]  /*57bb0*/  LOP3.LUT R5, R5, 0xffff, RZ, 0xc0, !PT ;  /* 0x0000ffff05057812 */ /* 0x000fe400078ec0ff */
[----:B------:R-:W-:Y:S01]  /*57bc0*/  LOP3.LUT R4, R4, 0xffff, RZ, 0xc0, !PT ;  /* 0x0000ffff04047812 */ /* 0x000fe200078ec0ff */
[----:B------:R4:W-:Y:S01]  /*57bd0*/  STL [R1+0x514], R6 ;  /* 0x0005140601007387 */ /* 0x0009e20000100800 */
[----:B------:R-:W-:-:S02]  /*57be0*/  PRMT R5, R5, 0x3340, R0 ;  /* 0x0000334005057816 */ /* 0x000fc40000000000 */
[----:B------:R-:W-:Y:S01]  /*57bf0*/  PRMT R3, R3, 0x3340, R4 ;  /* 0x0000334003037816 */ /* 0x000fe20000000004 */
[----:B----4-:R-:W-:Y:S02]  /*57c00*/  VIADD R6, R6, UR56 ;  /* 0x0000003806067c36 */ /* 0x010fe40008000000 */
[----:B------:R-:W-:Y:S01]  /*57c10*/  IMAD.MOV.U32 R9, RZ, RZ, R17 ;  /* 0x000000ffff097224 */ /* 0x000fe200078e0011 */
[----:B------:R-:W-:Y:S02]  /*57c20*/  ISETP.LT.AND P1, PT, R19, UR46, !P3 ;  /* 0x0000002e13007c0c */ /* 0x000fe4000df21270 */
[----:B------:R-:W-:Y:S04]  /*57c30*/  STL [R1+0x50c], R6 ;  /* 0x00050c0601007387 */ /* 0x000fe80000100800 */
[----:B------:R4:W-:Y:S04]  /*57c40*/  STL [R1+0x2c4], R5 ;  /* 0x0002c40501007387 */ /* 0x0009e80000100800 */
[----:B------:R0:W-:Y:S04]  /*57c50*/  STL [R1+0x41c], R3 ;  /* 0x00041c0301007387 */ /* 0x0001e80000100800 */
[----:B------:R-:W2:Y:S01]  /*57c60*/  LDL R17, [R1+0x10b0] ;  /* 0x0010b00001117983 */ /* 0x000ea20000100800 */
[----:B------:R-:W-:Y:S01]  /*57c70*/  SHF.R.U32.HI R4, RZ, 0x8, R29 ;  /* 0x00000008ff047819 */ /* 0x000fe2000001161d */
[----:B------:R-:W-:Y:S01]  /*57c80*/  VIADD R23, R6, UR41 ;  /* 0x0000002906177c36 */ /* 0x000fe20008000000 */
[----:B---3--:R-:W-:Y:S01]  /*57c90*/  LOP3.LUT R16, R16, 0xefffffff, RZ, 0xc0, !PT ;  /* 0xefffffff10107812 */ /* 0x008fe200078ec0ff */
[----:B------:R-:W-:Y:S01]  /*57ca0*/  IMAD.MOV.U32 R22, RZ, RZ, R10 ;  /* 0x000000ffff167224 */ /* 0x000fe200078e000a */
[----:B------:R-:W3:Y:S01]  /*57cb0*/  LDCU UR56, c[0x0][0x3b8] ;  /* 0x00007700ff3877ac */ /* 0x000ee20008000800 */
[----:B----4-:R-:W-:-:S02]  /*57cc0*/  SHF.R.U32.HI R5, RZ, 0x8, R8 ;  /* 0x00000008ff057819 */ /* 0x010fc40000011608 */
[----:B0-----:R-:W-:Y:S02]  /*57cd0*/  SHF.R.U32.HI R3, RZ, 0x8, R25 ;  /* 0x00000008ff037819 */ /* 0x001fe40000011619 */
[----:B------:R-:W-:Y:S02]  /*57ce0*/  LOP3.LUT R4, R4, 0xffff, RZ, 0xc0, !PT ;  /* 0x0000ffff04047812 */ /* 0x000fe400078ec0ff */
[----:B------:R-:W-:Y:S02]  /*57cf0*/  SHF.R.S32.HI R29, RZ, 0x1f, R24 ;  /* 0x0000001fff1d7819 */ /* 0x000fe40000011418 */
[----:B------:R-:W-:Y:S02]  /*57d00*/  LOP3.LUT R5, R5, 0xffff, RZ, 0xc0, !PT ;  /* 0x0000ffff05057812 */ /* 0x000fe400078ec0ff */
[----:B------:R-:W-:Y:S02]  /*57d10*/  LOP3.LUT R3, R3, 0xffff, RZ, 0xc0, !PT ;  /* 0x0000ffff03037812 */ /* 0x000fe400078ec0ff */
[----:B------:R-:W-:Y:S01]  /*57d20*/  PRMT R4, R4, 0x3340, R0 ;  /* 0x0000334004047816 */ /* 0x000fe20000000000 */
[----:B------:R-:W0:Y:S01]  /*57d30*/  LDCU UR41, c[0x0][0x398] ;  /* 0x00007300ff2977ac */ /* 0x000e220008000800 */
[----:B------:R-:W-:Y:S01]  /*57d40*/  PRMT R3, R5, 0x3340, R3 ;  /* 0x0000334005037816 */ /* 0x000fe20000000003 */
[----:B------:R-:W-:Y:S04]  /*57d50*/  STL [R1+0x508], R23 ;  /* 0x0005081701007387 */ /* 0x000fe80000100800 */
[----:B------:R-:W4:Y:S04]  /*57d60*/  LDL.LU R6, [R1+0x258] ;  /* 0x0002580001067983 */ /* 0x000f280000300800 */
[----:B------:R0:W-:Y:S04]  /*57d70*/  STL [R1+0x3c8], R3 ;  /* 0x0003c80301007387 */ /* 0x0001e80000100800 */
[----:B0-----:R-:W3:Y:S04]  /*57d80*/  LDL.LU R3, [R1+0x254] ;  /* 0x0002540001037983 */ /* 0x001ee80000300800 */
[----:B------:R0:W-:Y:S04]  /*57d90*/  STL [R1+0x2c0], R4 ;  /* 0x0002c00401007387 */ /* 0x0001e80000100800 */
[----:B------:R-:W3:Y:S04]  /*57da0*/  LDL.LU R5, [R1+0x248] ;  /* 0x0002480001057983 */ /* 0x000ee80000300800 */
[----:B------:R-:W-:Y:S04]  /*57db0*/  STL [R1+0x690], R29 ;  /* 0x0006901d01007387 */ /* 0x000fe80000100800 */
[----:B------:R-:W3:Y:S04]  /*57dc0*/  LDL.LU R7, [R1+0x244] ;  /* 0x0002440001077983 */ /* 0x000ee80000300800 */
[----:B------:R-:W3:Y:S01]  /*57dd0*/  LDL.LU R8, [R1+0x6c] ;  /* 0x00006c0001087983 */ /* 0x000ee20000300800 */
[----:B------:R-:W-:-:S02]  /*57de0*/  @P1 LOP3.LUT R16, R16, 0x10000000, RZ, 0xfc, !PT ;  /* 0x1000000010101812 */ /* 0x000fc400078efcff */
[----:B------:R-:W-:Y:S01]  /*57df0*/  ISETP.LT.AND P1, PT, R15, UR6, !P3 ;  /* 0x000000060f007c0c */ /* 0x000fe2000df21270 */
[----:B------:R-:W-:Y:S02]  /*57e00*/  IMAD.MOV.U32 R10, RZ, RZ, R27 ;  /* 0x000000ffff0a7224 */ /* 0x000fe400078e001b */
[----:B------:R-:W-:Y:S01]  /*57e10*/  VIADD R23, R23, UR33 ;  /* 0x0000002117177c36 */ /* 0x000fe20008000000 */
[----:B------:R-:W-:Y:S02]  /*57e20*/  LOP3.LUT R16, R16, 0xf7ffffff, RZ, 0xc0, !PT ;  /* 0xf7ffffff10107812 */ /* 0x000fe400078ec0ff */
[----:B0-----:R-:W-:Y:S01]  /*57e30*/  SHF.R.S32.HI R4, RZ, 0x1f, R26 ;  /* 0x0000001fff047819 */ /* 0x001fe2000001141a */
[----:B------:R-:W0:Y:S01]  /*57e40*/  LDCU.64 UR32, c[0x0][0x398] ;  /* 0x00007300ff2077ac */ /* 0x000e220008000a00 */
[----:B------:R-:W0:Y:S05]  /*57e50*/  LDCU UR6, c[0x0][0x398] ;  /* 0x00007300ff0677ac */ /* 0x000e2a0008000800 */
[----:B------:R-:W-:-:S02]  /*57e60*/  @P1 LOP3.LUT R16, R16, 0x8000000, RZ, 0xfc, !PT ;  /* 0x0800000010101812 */ /* 0x000fc400078efcff */
[----:B------:R-:W-:Y:S02]  /*57e70*/  IADD3 R24, P1, PT, R24, R21, RZ ;  /* 0x0000001518187210 */ /* 0x000fe40007f3e0ff */
[----:B------:R-:W-:-:S03]  /*57e80*/  LOP3.LUT R16, R16, 0xfbffffff, RZ, 0xc0, !PT ;  /* 0xfbffffff10107812 */ /* 0x000fc600078ec0ff */
[----:B------:R-:W-:-:S05]  /*57e90*/  IMAD.X R25, R29, 0x1, R20, P1 ;  /* 0x000000011d197824 */ /* 0x000fca00008e0614 */
[----:B------:R0:W-:Y:S04]  /*57ea0*/  STL.64 [R1+0x630], R24 ;  /* 0x0006301801007387 */ /* 0x0001e80000100a00 */
[----:B0-----:R-:W3:Y:S04]  /*57eb0*/  LDL.LU.64 R24, [R1+0x23e8] ;  /* 0x0023e80001187983 */ /* 0x001ee80000300a00 */
[----:B------:R0:W-:Y:S01]  /*57ec0*/  STL [R1+0x658], R4 ;  /* 0x0006580401007387 */ /* 0x0001e20000100800 */
[----:B--2---:R-:W-:Y:S01]  /*57ed0*/  ISETP.LT.AND P2, PT, R17, UR11, !P3 ;  /* 0x0000000b11007c0c */ /* 0x004fe2000df41270 */
[----:B------:R-:W2:-:S12]  /*57ee0*/  LDCU UR11, c[0x0][0x398] ;  /* 0x00007300ff0b77ac */ /* 0x000e980008000800 */
[----:B------:R-:W-:Y:S02]  /*57ef0*/  @P2 LOP3.LUT R16, R16, 0x4000000, RZ, 0xfc, !PT ;  /* 0x0400000010102812 */ /* 0x000fe400078efcff */
[----:B------:R-:W-:-:S05]  /*57f00*/  IADD3 R26, P2, PT, R26, R21, RZ ;  /* 0x000000151a1a7210 */ /* 0x000fca0007f5e0ff */
[----:B------:R-:W-:Y:S01]  /*57f10*/  IMAD.X R27, R4, 0x1, R20, P2 ;  /* 0x00000001041b7824 */ /* 0x000fe200010e0614 */
[----:B0-----:R-:W-:Y:S02]  /*57f20*/  SHF.R.S32.HI R4, RZ, 0x1f, R28 ;  /* 0x0000001fff047819 */ /* 0x001fe4000001141c */
[----:B------:R-:W-:Y:S02]  /*57f30*/  IADD3 R28, P1, PT, R28, R21, RZ ;  /* 0x000000151c1c7210 */ /* 0x000fe40007f3e0ff */
[----:B----4-:R-:W-:Y:S01]  /*57f40*/  SHF.R.U32.HI R6, RZ, 0x8, R6 ;  /* 0x00000008ff067819 */ /* 0x010fe20000011606 */
[----:B------:R0:W-:Y:S02]  /*57f50*/  STL.64 [R1+0x638], R26 ;  /* 0x0006381a01007387 */ /* 0x0001e40000100a00 */
[----:B------:R-:W-:Y:S01]  /*57f60*/  IMAD.X R29, R4, 0x1, R20, P1 ;  /* 0x00000001041d7824 */ /* 0x000fe200008e0614 */
[----:B------:R-:W-:Y:S02]  /*57f70*/  LOP3.LUT R6, R6, 0xffff, RZ, 0xc0, !PT ;  /* 0x0000ffff06067812 */ /* 0x000fe400078ec0ff */
[----:B---3--:R-:W-:-:S02]  /*57f80*/  SHF.R.U32.HI R5, RZ, 0x8, R5 ;  /* 0x00000008ff057819 */ /* 0x008fc40000011605 */
[----:B------:R-:W-:Y:S01]  /*57f90*/  SHF.R.U32.HI R3, RZ, 0x8, R3 ;  /* 0x00000008ff037819 */ /* 0x000fe20000011603 */
[----:B0-----:R-:W3:Y:S04]  /*57fa0*/  LDL.LU.64 R26, [R1+0x23e0] ;  /* 0x0023e000011a7983 */ /* 0x001ee80000300a00 */
[----:B------:R0:W-:Y:S01]  /*57fb0*/  STL [R1+0x614], R4 ;  /* 0x0006140401007387 */ /* 0x0001e20000100800 */
[----:B------:R-:W-:Y:S02]  /*57fc0*/  LOP3.LUT R5, R5, 0xffff, RZ, 0xc0, !PT ;  /* 0x0000ffff05057812 */ /* 0x000fe400078ec0ff */
[----:B------:R-:W-:Y:S01]  /*57fd0*/  SHF.R.U32.HI R8, RZ, 0x8, R8 ;  /* 0x00000008ff087819 */ /* 0x000fe20000011608 */
[----:B------:R-:W-:Y:S04]  /*57fe0*/  STL [R1+0x500], R23 ;  /* 0x0005001701007387 */ /* 0x000fe80000100800 */
[----:B------:R4:W-:Y:S01]  /*57ff0*/  STL.64 [R1+0x648], R28 ;  /* 0x0006481c01007387 */ /* 0x0009e20000100a00 */
[----:B------:R-:W-:-:S02]  /*58000*/  PRMT R6, R6, 0x3340, R5 ;  /* 0x0000334006067816 */ /* 0x000fc40000000005 */
[----:B0-----:R-:W-:Y:S02]  /*58010*/  SHF.R.U32.HI R4, RZ, 0x8, R7 ;  /* 0x00000008ff047819 */ /* 0x001fe40000011607 */
[----:B------:R-:W-:Y:S02]  /*58020*/  LOP3.LUT R7, R3, 0xffff, RZ, 0xc0, !PT ;  /* 0x0000ffff03077812 */ /* 0x000fe400078ec0ff */
[----:B------:R-:W-:Y:S02]  /*58030*/  LOP3.LUT R3, R4, 0xffff, RZ, 0xc0, !PT ;  /* 0x0000ffff04037812 */ /* 0x000fe400078ec0ff */
[----:B------:R-:W-:Y:S01]  /*58040*/  LOP3.LUT R4, R8, 0xffff, RZ, 0xc0, !PT ;  /* 0x0000ffff08047812 */ /* 0x000fe200078ec0ff */
[----:B----4-:R-:W4:Y:S04]  /*58050*/  LDL.LU.64 R28, [R1+0x23d8] ;  /* 0x0023d800011c7983 */ /* 0x010f280000300a00 */
[----:B------:R-:W2:Y:S04]  /*58060*/  LDL.LU R8, [R1+0x284] ;  /* 0x0002840001087983 */ /* 0x000ea80000300800 */
[----:B------:R-:W3:Y:S04]  /*58070*/  LDL.LU R5, [R1+0x270] ;  /* 0x0002700001057983 */ /* 0x000ee80000300800 */
[----:B------:R0:W-:Y:S02]  /*58080*/  STL [R1+0x3c4], R6 ;  /* 0x0003c40601007387 */ /* 0x0001e40000100800 */
[----:B0-----:R-:W-:-:S02]  /*58090*/  PRMT R6, R7, 0x3340, R3 ;  /* 0x0000334007067816 */ /* 0x001fc40000000003 */
[----:B------:R-:W4:Y:S01]  /*580a0*/  LDL.LU R7, [R1+0x280] ;  /* 0x0002800001077983 */ /* 0x000f220000300800 */
[----:B------:R-:W-:-:S03]  /*580b0*/  PRMT R3, R4, 0x3340, R0 ;  /* 0x0000334004037816 */ /* 0x000fc60000000000 */
[----:B------:R0:W-:Y:S04]  /*580c0*/  STL [R1+0x3c0], R6 ;  /* 0x0003c00601007387 */ /* 0x0001e80000100800 */
[----:B------:R2:W-:Y:S04]  /*580d0*/  STL [R1+0x2bc], R3 ;  /* 0x0002bc0301007387 */ /* 0x0005e80000100800 */
[----:B0-----:R-:W4:Y:S01]  /*580e0*/  LDL.LU R6, [R1+0x24c] ;  /* 0x00024c0001067983 */ /* 0x001f220000300800 */
[----:B------:R-:W-:Y:S02]  /*580f0*/  ISETP.LT.AND P3, PT, R18, UR34, !P3 ;  /* 0x0000002212007c0c */ /* 0x000fe4000df61270 */
[----:B------:R-:W-:-:S02]  /*58100*/  ISETP.LT.AND P2, PT, R19, UR30, !P0 ;  /* 0x0000001e13007c0c */ /* 0x000fc4000c741270 */
[----:B------:R-:W-:Y:S02]  /*58110*/  LOP3.LUT R16, R16, 0xfdffffff, RZ, 0xc0, !PT ;  /* 0xfdffffff10107812 */ /* 0x000fe400078ec0ff */
[----:B------:R-:W-:Y:S01]  /*58120*/  ISETP.LT.AND P1, PT, R15, UR19, !P0 ;  /* 0x000000130f007c0c */ /* 0x000fe2000c721270 */
[----:B------:R-:W0:Y:S01]  /*58130*/  LDCU.64 UR18, c[0x0][0x398] ;  /* 0x00007300ff1277ac */ /* 0x000e220008000a00 */
[----:B------:R-:W0:Y:S05]  /*58140*/  LDCU.64 UR30, c[0x0][0x398] ;  /* 0x00007300ff1e77ac */ /* 0x000e2a0008000a00 */
[----:B------:R-:W-:-:S04]  /*58150*/  @P3 LOP3.LUT R16, R16, 0x2000000, RZ, 0xfc, !PT ;  /* 0x0200000010103812 */ /* 0x000fc800078efcff */
[----:B------:R-:W-:-:S04]  /*58160*/  LOP3.LUT R16, R16, 0xfeffffff, RZ, 0xc0, !PT ;  /* 0xfeffffff10107812 */ /* 0x000fc800078ec0ff */
[----:B------:R-:W-:-:S04]  /*58170*/  @P2 LOP3.LUT R16, R16, 0x1000000, RZ, 0xfc, !PT ;  /* 0x0100000010102812 */ /* 0x000fc800078efcff */
[----:B------:R-:W-:Y:S02]  /*58180*/  LOP3.LUT R16, R16, 0xff7fffff, RZ, 0xc0, !PT ;  /* 0xff7fffff10107812 */ /* 0x000fe400078ec0ff */
[----:B--2---:R-:W-:Y:S02]  /*58190*/  SHF.R.U32.HI R3, RZ, 0x8, R8 ;  /* 0x00000008ff037819 */ /* 0x004fe40000011608 */
[----:B---3--:R-:W-:Y:S01]  /*581a0*/  SHF.R.U32.HI R5, RZ, 0x8, R5 ;  /* 0x00000008ff057819 */ /* 0x008fe20000011605 */
[----:B------:R-:W2:Y:S01]  /*581b0*/  LDL.LU R8, [R1+0x240] ;  /* 0x0002400001087983 */ /* 0x000ea20000300800 */
[----:B------:R-:W-:Y:S02]  /*581c0*/  LOP3.LUT R3, R3, 0xffff, RZ, 0xc0, !PT ;  /* 0x0000ffff03037812 */ /* 0x000fe400078ec0ff */
[----:B------:R-:W-:Y:S02]  /*581d0*/  LOP3.LUT R5, R5, 0xffff, RZ, 0xc0, !PT ;  /* 0x0000ffff05057812 */ /* 0x000fe400078ec0ff */
[----:B----4-:R-:W-:-:S02]  /*581e0*/  SHF.R.U32.HI R4, RZ, 0x8, R7 ;  /* 0x00000008ff047819 */ /* 0x010fc40000011607 */
[----:B------:R-:W-:Y:S02]  /*581f0*/  PRMT R5, R5, 0x3340, R0 ;  /* 0x0000334005057816 */ /* 0x000fe40000000000 */
[----:B------:R-:W-:-:S04]  /*58200*/  LOP3.LUT R4, R4, 0xffff, RZ, 0xc0, !PT ;  /* 0x0000ffff04047812 */ /* 0x000fc800078ec0ff */
[----:B------:R-:W-:Y:S01]  /*58210*/  PRMT R3, R3, 0x3340, R4 ;  /* 0x0000334003037816 */ /* 0x000fe20000000004 */
[----:B------:R-:W-:Y:S01]  /*58220*/  STL [R1+0x2b4], R5 ;  /* 0x0002b40501007387 */ /* 0x000fe20000100800 */
[----:B------:R-:W-:Y:S01]  /*58230*/  VIADD R7, R23, UR75 ;  /* 0x0000004b17077c36 */ /* 0x000fe20008000000 */
[----:B------:R-:W-:Y:S02]  /*58240*/  @P1 LOP3.LUT R16, R16, 0x800000, RZ, 0xfc, !PT ;  /* 0x0080000010101812 */ /* 0x000fe400078efcff */
[----:B------:R3:W-:Y:S04]  /*58250*/  STL [R1+0x3bc], R3 ;  /* 0x0003bc0301007387 */ /* 0x0007e80000100800 */
[----:B------:R-:W4:Y:S01]  /*58260*/  LDL.LU R23, [R1+0x168] ;  /* 0x0001680001177983 */ /* 0x000f220000300800 */
[----:B------:R-:W-:-:S02]  /*58270*/  ISETP.LT.AND P1, PT, R17, UR25, !P0 ;  /* 0x0000001911007c0c */ /* 0x000fc4000c721270 */
[----:B------:R-:W-:Y:S02]  /*58280*/  ISETP.LT.AND P0, PT, R18, UR12, !P0 ;  /* 0x0000000c12007c0c */ /* 0x000fe4000c701270 */
[----:B------:R-:W-:Y:S01]  /*58290*/  LOP3.LUT R16, R16, 0xffbfffff, RZ, 0xc0, !PT ;  /* 0xffbfffff10107812 */ /* 0x000fe200078ec0ff */
[----:B------:R-:W0:Y:S01]  /*582a0*/  LDCU UR75, c[0x0][0x398] ;  /* 0x00007300ff4b77ac */ /* 0x000e220008000800 */
[----:B---3--:R-:W-:Y:S01]  /*582b0*/  VIADD R3, R13, 0xa9 ;  /* 0x000000a90d037836 */ /* 0x008fe20000000000 */
[----:B------:R-:W-:Y:S01]  /*582c0*/  SHF.R.U32.HI R5, RZ, 0x8, R6 ;  /* 0x00000008ff057819 */ /* 0x000fe20000011606 */
[----:B------:R3:W-:Y:S04]  /*582d0*/  STL [R1+0x4fc], R7 ;  /* 0x0004fc0701007387 */ /* 0x0007e80000100800 */
[----:B------:R-:W4:Y:S01]  /*582e0*/  LDL.LU R6, [R1+0x27c] ;  /* 0x00027c0001067983 */ /* 0x000f220000300800 */
[----:B------:R-:W0:Y:S01]  /*582f0*/  LDCU.64 UR24, c[0x0][0x398] ;  /* 0x00007300ff1877ac */ /* 0x000e220008000a00 */
[----:B------:R-:W-:Y:S01]  /*58300*/  @P1 LOP3.LUT R16, R16, 0x400000, RZ, 0xfc, !PT ;  /* 0x0040000010101812 */ /* 0x000fe200078efcff */
[----:B------:R-:W0:Y:S03]  /*58310*/  LDCU UR12, c[0x0][0x398] ;  /* 0x00007300ff0c77ac */ /* 0x000e260008000800 */
[----:B------:R-:W-:-:S04]  /*58320*/  LOP3.LUT R16, R16, 0xffdfffff, RZ, 0xc0, !PT ;  /* 0xffdfffff10107812 */ /* 0x000fc800078ec0ff */
[----:B------:R-:W-:Y:S02]  /*58330*/  @P0 LOP3.LUT R16, R16, 0x200000, RZ, 0xfc, !PT ;  /* 0x0020000010100812 */ /* 0x000fe400078efcff */
[----:B------:R-:W-:Y:S02]  /*58340*/  ISETP.GE.AND P0, PT, R3, UR47, PT ;  /* 0x0000002f03007c0c */ /* 0x000fe4000bf06270 */
[----:B------:R-:W-:Y:S02]  /*58350*/  LOP3.LUT R16, R16, 0xffefffff, RZ, 0xc0, !PT ;  /* 0xffefffff10107812 */ /* 0x000fe400078ec0ff */
[----:B------:R-:W-:Y:S02]  /*58360*/  ISETP.LT.AND P3, PT, R19, UR76, !P0 ;  /* 0x0000004c13007c0c */ /* 0x000fe4000c761270 */
[----:B------:R-:W-:Y:S02]  /*58370*/  ISETP.LT.AND P2, PT, R15, UR36, !P0 ;  /* 0x000000240f007c0c */ /* 0x000fe4000c741270 */
[----:B------:R-:W-:-:S02]  /*58380*/  ISETP.LT.AND P1, PT, R17, UR37, !P0 ;  /* 0x0000002511007c0c */ /* 0x000fc4000c721270 */
[----:B------:R-:W-:Y:S01]  /*58390*/  LOP3.LUT R5, R5, 0xffff, RZ, 0xc0, !PT ;  /* 0x0000ffff05057812 */ /* 0x000fe200078ec0ff */
[----:B------:R-:W-:Y:S01]  /*583a0*/  VIADD R3, R13, 0xa8 ;  /* 0x000000a80d037836 */ /* 0x000fe20000000000 */
[----:B--2---:R-:W-:-:S05]  /*583b0*/  SHF.R.U32.HI R4, RZ, 0x8, R8 ;  /* 0x00000008ff047819 */ /* 0x004fca0000011608 */
[----:B------:R-:W-:Y:S02]  /*583c0*/  @P3 LOP3.LUT R16, R16, 0x100000, RZ, 0xfc, !PT ;  /* 0x0010000010103812 */ /* 0x000fe400078efcff */
[----:B------:R-:W-:Y:S01]  /*583d0*/  ISETP.LT.AND P0, PT, R18, UR20, !P0 ;  /* 0x0000001412007c0c */ /* 0x000fe2000c701270 */
[----:B------:R-:W2:Y:S01]  /*583e0*/  LDL.LU R8, [R1+0x288] ;  /* 0x0002880001087983 */ /* 0x000ea20000300800 */
[----:B------:R-:W-:Y:S02]  /*583f0*/  LOP3.LUT R4, R4, 0xffff, RZ, 0xc0, !PT ;  /* 0x0000ffff04047812 */ /* 0x000fe400078ec0ff */
[----:B------:R-:W-:Y:S01]  /*58400*/  LOP3.LUT R16, R16, 0xfff7ffff, RZ, 0xc0, !PT ;  /* 0xfff7ffff10107812 */ /* 0x000fe200078ec0ff */
[----:B---3--:R-:W-:Y:S01]  /*58410*/  VIADD R7, R7, UR62 ;  /* 0x0000003e07077c36 */ /* 0x008fe20008000000 */
[----:B------:R-:W3:Y:S01]  /*58420*/  LDCU.64 UR46, c[0x0][0x398] ;  /* 0x00007300ff2e77ac */ /* 0x000ee20008000a00 */
[----:B------:R-:W-:Y:S02]  /*58430*/  PRMT R4, R5, 0x3340, R4 ;  /* 0x0000334005047816 */ /* 0x000fe40000000004 */
[----:B------:R-:W-:Y:S01]  /*58440*/  @P2 LOP3.LUT R16, R16, 0x80000, RZ, 0xfc, !PT ;  /* 0x0008000010102812 */ /* 0x000fe200078efcff */
[----:B------:R-:W0:Y:S01]  /*58450*/  LDCU.64 UR36, c[0x0][0x398] ;  /* 0x00007300ff2477ac */ /* 0x000e220008000a00 */
[----:B------:R-:W0:Y:S01]  /*58460*/  LDCU UR62, c[0x0][0x398] ;  /* 0x00007300ff3e77ac */ /* 0x000e220008000800 */
[----:B------:R-:W0:Y:S01]  /*58470*/  LDCU UR76, c[0x0][0x398] ;  /* 0x00007300ff4c77ac */ /* 0x000e220008000800 */
[----:B------:R-:W-:Y:S01]  /*58480*/  LOP3.LUT R16, R16, 0xfffbffff, RZ, 0xc0, !PT ;  /* 0xfffbffff10107812 */ /* 0x000fe200078ec0ff */
[----:B------:R-:W0:Y:S03]  /*58490*/  LDCU UR20, c[0x0][0x398] ;  /* 0x00007300ff1477ac */ /* 0x000e260008000800 */
[----:B------:R-:W-:-:S04]  /*584a0*/  @P1 LOP3.LUT R16, R16, 0x40000, RZ, 0xfc, !PT ;  /* 0x0004000010101812 */ /* 0x000fc800078efcff */
[----:B------:R-:W-:Y:S01]  /*584b0*/  LOP3.LUT R16, R16, 0xfffdffff, RZ, 0xc0, !PT ;  /* 0xfffdffff10107812 */ /* 0x000fe200078ec0ff */
[----:B------:R0:W-:Y:S03]  /*584c0*/  STL [R1+0x3b8], R4 ;  /* 0x0003b80401007387 */ /* 0x0001e60000100800 */
[----:B------:R-:W-:Y:S02]  /*584d0*/  @P0 LOP3.LUT R16, R16, 0x20000, RZ, 0xfc, !PT ;  /* 0x0002000010100812 */ /* 0x000fe400078efcff */
[----:B------:R-:W-:Y:S02]  /*584e0*/  ISETP.GE.AND P0, PT, R3, UR7, PT ;  /* 0x0000000703007c0c */ /* 0x000fe4000bf06270 */
[----:B----4-:R-:W-:Y:S01]  /*584f0*/  SHF.R.U32.HI R3, RZ, 0x8, R23 ;  /* 0x00000008ff037819 */ /* 0x010fe20000011617 */
[----:B------:R-:W4:Y:S01]  /*58500*/  LDCU UR7, c[0x0][0x398] ;  /* 0x00007300ff0777ac */ /* 0x000f220008000800 */
[----:B------:R-:W3:Y:S01]  /*58510*/  LDL.LU R23, [R1+0x278] ;  /* 0x0002780001177983 */ /* 0x000ee20000300800 */
[----:B------:R-:W-:-:S02]  /*58520*/  ISETP.LT.AND P3, PT, R19, UR50, !P0 ;  /* 0x0000003213007c0c */ /* 0x000fc4000c761270 */
[----:B------:R-:W-:Y:S02]  /*58530*/  ISETP.LT.AND P2, PT, R15, UR29, !P0 ;  /* 0x0000001d0f007c0c */ /* 0x000fe4000c741270 */
[----:B------:R-:W-:Y:S02]  /*58540*/  LOP3.LUT R16, R16, 0xfffeffff, RZ, 0xc0, !PT ;  /* 0xfffeffff10107812 */ /* 0x000fe400078ec0ff */
[----:B------:R-:W-:Y:S01]  /*58550*/  ISETP.LT.AND P1, PT, R17, UR42, !P0 ;  /* 0x0000002a11007c0c */ /* 0x000fe2000c721270 */
[----:B0-----:R-:W-:Y:S01]  /*58560*/  VIADD R4, R13, 0xa7 ;  /* 0x000000a70d047836 */ /* 0x001fe20000000000 */
[----:B------:R-:W-:Y:S01]  /*58570*/  LOP3.LUT R3, R3, 0xffff, RZ, 0xc0, !PT ;  /* 0x0000ffff03037812 */ /* 0x000fe200078ec0ff */
[----:B------:R-:W0:Y:S01]  /*58580*/  LDCU.64 UR28, c[0x0][0x398] ;  /* 0x00007300ff1c77ac */ /* 0x000e220008000a00 */
[----:B------:R-:W0:Y:S03]  /*58590*/  LDCU UR50, c[0x0][0x398] ;  /* 0x00007300ff3277ac */ /* 0x000e260008000800 */
[----:B------:R-:W-:-:S02]  /*585a0*/  @P3 LOP3.LUT R16, R16, 0x10000, RZ, 0xfc, !PT ;  /* 0x0001000010103812 */ /* 0x000fc400078efcff */
[----:B------:R-:W-:Y:S01]  /*585b0*/  SHF.R.U32.HI R5, RZ, 0x8, R6 ;  /* 0x00000008ff057819 */ /* 0x000fe20000011606 */
[----:B------:R-:W0:Y:S01]  /*585c0*/  LDCU.64 UR42, c[0x0][0x398] ;  /* 0x00007300ff2a77ac */ /* 0x000e220008000a00 */
[----:B------:R-:W-:Y:S02]  /*585d0*/  LOP3.LUT R16, R16, 0xffff7fff, RZ, 0xc0, !PT ;  /* 0xffff7fff10107812 */ /* 0x000fe400078ec0ff */
[----:B------:R-:W-:Y:S02]  /*585e0*/  ISETP.LT.AND P0, PT, R18, UR18, !P0 ;  /* 0x0000001212007c0c */ /* 0x000fe4000c701270 */
[----:B------:R-:W-:Y:S02]  /*585f0*/  PRMT R3, R3, 0x3340, R0 ;  /* 0x0000334003037816 */ /* 0x000fe40000000000 */
[----:B------:R-:W-:Y:S02]  /*58600*/  LOP3.LUT R5, R5, 0xffff, RZ, 0xc0, !PT ;  /* 0x0000ffff05057812 */ /* 0x000fe400078ec0ff */
[----:B------:R-:W-:Y:S01]  /*58610*/  @P2 LOP3.LUT R16, R16, 0x8000, RZ, 0xfc, !PT ;  /* 0x0000800010102812 */ /* 0x000fe200078efcff */
[----:B------:R-:W0:Y:S03]  /*58620*/  LDCU UR18, c[0x0][0x398] ;  /* 0x00007300ff1277ac */ /* 0x000e260008000800 */
[----:B------:R-:W-:-:S04]  /*58630*/  LOP3.LUT R16, R16, 0xffffbfff, RZ, 0xc0, !PT ;  /* 0xffffbfff10107812 */ /* 0x000fc800078ec0ff */
[----:B------:R-:W-:-:S04]  /*58640*/  @P1 LOP3.LUT R16, R16, 0x4000, RZ, 0xfc, !PT ;  /* 0x0000400010101812 */ /* 0x000fc800078efcff */
[----:B------:R-:W-:-:S04]  /*58650*/  LOP3.LUT R16, R16, 0xffffdfff, RZ, 0xc0, !PT ;  /* 0xffffdfff10107812 */ /* 0x000fc800078ec0ff */
[----:B------:R-:W-:Y:S02]  /*58660*/  @P0 LOP3.LUT R16, R16, 0x2000, RZ, 0xfc, !PT ;  /* 0x0000200010100812 */ /* 0x000fe400078efcff */
[----:B------:R-:W-:Y:S02]  /*58670*/  ISETP.GE.AND P0, PT, R4, UR35, PT ;  /* 0x0000002304007c0c */ /* 0x000fe4000bf06270 */
[----:B------:R-:W-:Y:S02]  /*58680*/  LOP3.LUT R16, R16, 0xffffefff, RZ, 0xc0, !PT ;  /* 0xffffefff10107812 */ /* 0x000fe400078ec0ff */
[----:B------:R-:W-:Y:S02]  /*58690*/  ISETP.LT.AND P3, PT, R19, UR52, !P0 ;  /* 0x0000003413007c0c */ /* 0x000fe4000c761270 */
[----:B------:R-:W-:Y:S02]  /*586a0*/  ISETP.LT.AND P2, PT, R15, UR15, !P0 ;  /* 0x0000000f0f007c0c */ /* 0x000fe4000c741270 */
[----:B------:R-:W-:Y:S01]  /*586b0*/  ISETP.LT.AND P1, PT, R17, UR16, !P0 ;  /* 0x0000001011007c0c */ /* 0x000fe2000c721270 */
[----:B------:R-:W-:Y:S01]  /*586c0*/  VIADD R4, R13, 0xa6 ;  /* 0x000000a60d047836 */ /* 0x000fe20000000000 */
[----:B------:R0:W-:Y:S01]  /*586d0*/  STL [R1+0x2b0], R3 ;  /* 0x0002b00301007387 */ /* 0x0001e20000100800 */
[----:B------:R-:W1:Y:S01]  /*586e0*/  LDCU.64 UR34, c[0x0][0x398] ;  /* 0x00007300ff2277ac */ /* 0x000e620008000a00 */
[----:B------:R-:W1:Y:S05]  /*586f0*/  LDCU UR52, c[0x0][0x398] ;  /* 0x00007300ff3477ac */ /* 0x000e6a0008000800 */
[----:B------:R-:W-:Y:S01]  /*58700*/  @P3 LOP3.LUT R16, R16, 0x1000, RZ, 0xfc, !PT ;  /* 0x0000100010103812 */ /* 0x000fe200078efcff */
[----:B------:R-:W1:Y:S01]  /*58710*/  LDCU UR15, c[0x0][0x398] ;  /* 0x00007300ff0f77ac */ /* 0x000e620008000800 */
[----:B------:R-:W1:Y:S02]  /*58720*/  LDCU UR16, c[0x0][0x398] ;  /* 0x00007300ff1077ac */ /* 0x000e640008000800 */
[----:B------:R-:W-:-:S02]  /*58730*/  LOP3.LUT R16, R16, 0xfffff7ff, RZ, 0xc0, !PT ;  /* 0xfffff7ff10107812 */ /* 0x000fc400078ec0ff */
[----:B------:R-:W-:Y:S01]  /*58740*/  ISETP.LT.AND P0, PT, R18, UR30, !P0 ;  /* 0x0000001e12007c0c */ /* 0x000fe2000c701270 */
[----:B0-----:R-:W-:Y:S01]  /*58750*/  VIADD R3, R13, 0xa5 ;  /* 0x000000a50d037836 */ /* 0x001fe20000000000 */
[----:B------:R-:W-:Y:S01]  /*58760*/  STL [R1+0x4f0], R7 ;  /* 0x0004f00701007387 */ /* 0x000fe20000100800 */
[----:B------:R-:W-:Y:S01]  /*58770*/  @P2 LOP3.LUT R16, R16, 0x800, RZ, 0xfc, !PT ;  /* 0x0000080010102812 */ /* 0x000fe200078efcff */
[----:B------:R-:W0:Y:S03]  /*58780*/  LDCU UR30, c[0x0][0x398] ;  /* 0x00007300ff1e77ac */ /* 0x000e260008000800 */
[----:B------:R-:W-:-:S04]  /*58790*/  LOP3.LUT R16, R16, 0xfffffbff, RZ, 0xc0, !PT ;  /* 0xfffffbff10107812 */ /* 0x000fc800078ec0ff */
[----:B------:R-:W-:-:S04]  /*587a0*/  @P1 LOP3.LUT R16, R16, 0x400, RZ, 0xfc, !PT ;  /* 0x0000040010101812 */ /* 0x000fc800078efcff */
[----:B------:R-:W-:-:S04]  /*587b0*/  LOP3.LUT R16, R16, 0xfffffdff, RZ, 0xc0, !PT ;  /* 0xfffffdff10107812 */ /* 0x000fc800078ec0ff */
[----:B------:R-:W-:Y:S02]  /*587c0*/  @P0 LOP3.LUT R16, R16, 0x200, RZ, 0xfc, !PT ;  /* 0x0000020010100812 */ /* 0x000fe400078efcff */
[----:B------:R-:W-:Y:S01]  /*587d0*/  ISETP.GE.AND P0, PT, R4, UR13, PT ;  /* 0x0000000d04007c0c */ /* 0x000fe2000bf06270 */
[----:B------:R-:W0:Y:S03]  /*587e0*/  LDCU UR13, c[0x0][0x3b8] ;  /* 0x00007700ff0d77ac */ /* 0x000e260008000800 */
[----:B------:R-:W-:Y:S02]  /*587f0*/  ISETP.LT.AND P3, PT, R19, UR9, !P0 ;  /* 0x0000000913007c0c */ /* 0x000fe4000c761270 */
[----:B------:R-:W-:Y:S02]  /*58800*/  ISETP.LT.AND P2, PT, R15, UR54, !P0 ;  /* 0x000000360f007c0c */ /* 0x000fe4000c741270 */
[----:B------:R-:W-:-:S02]  /*58810*/  LOP3.LUT R16, R16, 0xfffffeff, RZ, 0xc0, !PT ;  /* 0xfffffeff10107812 */ /* 0x000fc400078ec0ff */
[----:B------:R-:W-:Y:S01]  /*58820*/  ISETP.LT.AND P1, PT, R17, UR64, !P0 ;  /* 0x0000004011007c0c */ /* 0x000fe2000c721270 */
[----:B------:R-:W0:Y:S01]  /*58830*/  LDCU UR9, c[0x0][0x398] ;  /* 0x00007300ff0977ac */ /* 0x000e220008000800 */
[----:B------:R-:W0:Y:S05]  /*58840*/  LDCU UR54, c[0x0][0x398] ;  /* 0x00007300ff3677ac */ /* 0x000e2a0008000800 */
[----:B------:R-:W-:Y:S01]  /*58850*/  @P3 LOP3.LUT R16, R16, 0x100, RZ, 0xfc, !PT ;  /* 0x0000010010103812 */ /* 0x000fe200078efcff */
[----:B------:R-:W0:Y:S03]  /*58860*/  LDCU UR64, c[0x0][0x398] ;  /* 0x00007300ff4077ac */ /* 0x000e260008000800 */
[----:B------:R-:W-:-:S02]  /*58870*/  LOP3.LUT R16, R16, 0xffffff7f, RZ, 0xc0, !PT ;  /* 0xffffff7f10107812 */ /* 0x000fc400078ec0ff */
[----:B------:R-:W-:Y:S01]  /*58880*/  ISETP.LT.AND P0, PT, R18, UR24, !P0 ;  /* 0x0000001812007c0c */ /* 0x000fe2000c701270 */
[----:B------:R-:W0:Y:S01]  /*58890*/  LDCU UR24, c[0x0][0x398] ;  /* 0x00007300ff1877ac */ /* 0x000e220008000800 */
[----:B------:R-:W-:-:S04]  /*588a0*/  @P2 LOP3.LUT R16, R16, 0x80, RZ, 0xfc, !PT ;  /* 0x0000008010102812 */ /* 0x000fc800078efcff */
        /* <DEDUP_REMOVED lines=21> */
[----:B------:R-:W-:-:S04]  /*58a00*/  @P0 LOP3.LUT R16, R16, 0x2, RZ, 0xfc, !PT ;  /* 0x0000000210100812 */ /* 0x000fc800078efcff */
[----:B------:R-:W-:Y:S02]  /*58a10*/  LOP3.LUT R16, R16, 0xfffffffe, RZ, 0xc0, !PT ;  /* 0xfffffffe10107812 */ /* 0x000fe400078ec0ff */
[----:B--2---:R-:W-:Y:S02]  /*58a20*/  SHF.R.U32.HI R6, RZ, 0x8, R8 ;  /* 0x00000008ff067819 */ /* 0x004fe40000011608 */
[----:B---3--:R-:W-:Y:S01]  /*58a30*/  SHF.R.U32.HI R4, RZ, 0x8, R23 ;  /* 0x00000008ff047819 */ /* 0x008fe20000011617 */
[----:B------:R-:W-:Y:S02]  /*58a40*/  IMAD.MOV.U32 R23, RZ, RZ, R2 ;  /* 0x000000ffff177224 */ /* 0x000fe400078e0002 */
[----:B------:R-:W2:Y:S01]  /*58a50*/  LDL.LU R2, [R1+0x24] ;  /* 0x0000240001027983 */ /* 0x000ea20000300800 */
[----:B------:R-:W-:-:S04]  /*58a60*/  LOP3.LUT R6, R6, 0xffff, RZ, 0xc0, !PT ;  /* 0x0000ffff06067812 */ /* 0x000fc800078ec0ff */
[----:B------:R-:W-:-:S05]  /*58a70*/  PRMT R3, R6, 0x3340, R0 ;  /* 0x0000334006037816 */ /* 0x000fca0000000000 */
[----:B------:R3:W-:Y:S02]  /*58a80*/  STL [R1+0x2ac], R3 ;  /* 0x0002ac0301007387 */ /* 0x0007e40000100800 */
[----:B---3--:R-:W-:-:S05]  /*58a90*/  VIADD R3, R13, 0xa4 ;  /* 0x000000a40d037836 */ /* 0x008fca0000000000 */
[----:B------:R-:W-:Y:S02]  /*58aa0*/  ISETP.GE.AND P0, PT, R3, UR19, PT ;  /* 0x0000001303007c0c */ /* 0x000fe4000bf06270 */
[----:B------:R-:W-:Y:S01]  /*58ab0*/  LOP3.LUT R4, R4, 0xffff, RZ, 0xc0, !PT ;  /* 0x0000ffff04047812 */ /* 0x000fe200078ec0ff */
[----:B------:R-:W-:Y:S01]  /*58ac0*/  VIADD R3, R13, 0xa3 ;  /* 0x000000a30d037836 */ /* 0x000fe20000000000 */
[----:B------:R-:W3:Y:S01]  /*58ad0*/  LDCU UR19, c[0x0][0x398] ;  /* 0x00007300ff1377ac */ /* 0x000ee20008000800 */
[----:B------:R-:W-:Y:S02]  /*58ae0*/  ISETP.LT.AND P3, PT, R19, UR49, !P0 ;  /* 0x0000003113007c0c */ /* 0x000fe4000c761270 */
[----:B------:R-:W-:Y:S02]  /*58af0*/  PRMT R4, R5, 0x3340, R4 ;  /* 0x0000334005047816 */ /* 0x000fe40000000004 */
[----:B------:R-:W-:Y:S02]  /*58b00*/  ISETP.LT.AND P2, PT, R15, UR77, !P0 ;  /* 0x0000004d0f007c0c */ /* 0x000fe4000c741270 */
[----:B------:R-:W-:Y:S01]  /*58b10*/  ISETP.LT.AND P1, PT, R17, UR22, !P0 ;  /* 0x0000001611007c0c */ /* 0x000fe2000c721270 */
[----:B------:R-:W0:Y:S01]  /*58b20*/  LDCU UR49, c[0x0][0x398] ;  /* 0x00007300ff3177ac */ /* 0x000e220008000800 */
[----:B------:R-:W-:Y:S05]  /*58b30*/  STL [R1+0x3b0], R4 ;  /* 0x0003b00401007387 */ /* 0x000fea0000100800 */
[----:B------:R-:W-:-:S02]  /*58b40*/  @P3 LOP3.LUT R16, R16, 0x1, RZ, 0xfc, !PT ;  /* 0x0000000110103812 */ /* 0x000fc400078efcff */
[----:B------:R-:W-:Y:S01]  /*58b50*/  SHF.R.U32.HI R5, RZ, 0x8, R24 ;  /* 0x00000008ff057819 */ /* 0x000fe20000011618 */
[----:B------:R-:W0:Y:S01]  /*58b60*/  LDCU UR77, c[0x0][0x398] ;  /* 0x00007300ff4d77ac */ /* 0x000e220008000800 */
[----:B------:R-:W0:Y:S01]  /*58b70*/  LDCU UR22, c[0x0][0x398] ;  /* 0x00007300ff1677ac */ /* 0x000e220008000800 */
[----:B------:R1:W-:Y:S04]  /*58b80*/  STL [R1+0x28], R16 ;  /* 0x0000281001007387 */ /* 0x0003e80000100800 */
[----:B-1----:R-:W3:Y:S01]  /*58b90*/  LDL.LU R16, [R1+0x88] ;  /* 0x0000880001107983 */ /* 0x002ee20000300800 */
[----:B------:R-:W-:Y:S02]  /*58ba0*/  ISETP.LT.AND P0, PT, R18, UR46, !P0 ;  /* 0x0000002e12007c0c */ /* 0x000fe4000c701270 */
[----:B------:R-:W-:-:S02]  /*58bb0*/  SHF.R.U32.HI R4, RZ, 0x8, R25 ;  /* 0x00000008ff047819 */ /* 0x000fc40000011619 */
[----:B------:R-:W-:Y:S02]  /*58bc0*/  LOP3.LUT R5, R5, 0xffff, RZ, 0xc0, !PT ;  /* 0x0000ffff05057812 */ /* 0x000fe400078ec0ff */
[----:B------:R-:W-:Y:S02]  /*58bd0*/  LOP3.LUT R4, R4, 0xffff, RZ, 0xc0, !PT ;  /* 0x0000ffff04047812 */ /* 0x000fe400078ec0ff */
[----:B--2---:R-:W-:-:S04]  /*58be0*/  LOP3.LUT R2, R2, 0x7fffffff, RZ, 0xc0, !PT ;  /* 0x7fffffff02027812 */ /* 0x004fc800078ec0ff */
[----:B------:R-:W-:-:S04]  /*58bf0*/  @P2 LOP3.LUT R2, R2, 0x80000000, RZ, 0xfc, !PT ;  /* 0x8000000002022812 */ /* 0x000fc800078efcff */
[----:B------:R-:W-:-:S04]  /*58c00*/  LOP3.LUT R2, R2, 0xbfffffff, RZ, 0xc0, !PT ;  /* 0xbfffffff02027812 */ /* 0x000fc800078ec0ff */
[----:B------:R-:W-:-:S04]  /*58c10*/  @P1 LOP3.LUT R2, R2, 0x40000000, RZ, 0xfc, !PT ;  /* 0x4000000002021812 */ /* 0x000fc800078efcff */
[----:B------:R-:W-:-:S04]  /*58c20*/  LOP3.LUT R2, R2, 0xdfffffff, RZ, 0xc0, !PT ;  /* 0xdfffffff02027812 */ /* 0x000fc800078ec0ff */
[----:B------:R-:W-:Y:S02]  /*58c30*/  @P0 LOP3.LUT R2, R2, 0x20000000, RZ, 0xfc, !PT ;  /* 0x2000000002020812 */ /* 0x000fe400078efcff */
[----:B------:R-:W-:Y:S02]  /*58c40*/  ISETP.GE.AND P0, PT, R3, UR31, PT ;  /* 0x0000001f03007c0c */ /* 0x000fe4000bf06270 */
[----:B------:R-:W-:Y:S02]  /*58c50*/  LOP3.LUT R2, R2, 0xefffffff, RZ, 0xc0, !PT ;  /* 0xefffffff02027812 */ /* 0x000fe400078ec0ff */
[----:B------:R-:W-:Y:S02]  /*58c60*/  ISETP.LT.AND P3, PT, R19, UR48, !P0 ;  /* 0x0000003013007c0c */ /* 0x000fe4000c761270 */
[----:B0-----:R-:W-:Y:S02]  /*58c70*/  ISETP.LT.AND P2, PT, R15, UR49, !P0 ;  /* 0x000000310f007c0c */ /* 0x001fe4000c741270 */
[----:B------:R-:W-:-:S02]  /*58c80*/  ISETP.LT.AND P1, PT, R17, UR23, !P0 ;  /* 0x0000001711007c0c */ /* 0x000fc4000c721270 */
[----:B------:R-:W-:Y:S01]  /*58c90*/  PRMT R3, R5, 0x3340, R4 ;  /* 0x0000334005037816 */ /* 0x000fe20000000004 */
[----:B------:R-:W0:Y:S01]  /*58ca0*/  LDCU UR48, c[0x0][0x398] ;  /* 0x00007300ff3077ac */ /* 0x000e220008000800 */
[----:B------:R-:W1:Y:S05]  /*58cb0*/  LDCU UR31, c[0x0][0x398] ;  /* 0x00007300ff1f77ac */ /* 0x000e6a0008000800 */
[----:B------:R-:W-:Y:S01]  /*58cc0*/  @P3 LOP3.LUT R2, R2, 0x10000000, RZ, 0xfc, !PT ;  /* 0x1000000002023812 */ /* 0x000fe200078efcff */
[----:B------:R-:W2:Y:S01]  /*58cd0*/  LDCU UR49, c[0x0][0x398] ;  /* 0x00007300ff3177ac */ /* 0x000ea20008000800 */
[----:B------:R-:W0:Y:S02]  /*58ce0*/  LDCU UR23, c[0x0][0x398] ;  /* 0x00007300ff1777ac */ /* 0x000e240008000800 */
[----:B------:R-:W-:-:S02]  /*58cf0*/  LOP3.LUT R2, R2, 0xf7ffffff, RZ, 0xc0, !PT ;  /* 0xf7ffffff02027812 */ /* 0x000fc400078ec0ff */
[----:B------:R-:W-:Y:S02]  /*58d00*/  ISETP.LT.AND P0, PT, R18, UR34, !P0 ;  /* 0x0000002212007c0c */ /* 0x000fe4000c701270 */
[----:B------:R-:W-:-:S04]  /*58d10*/  @P2 LOP3.LUT R2, R2, 0x8000000, RZ, 0xfc, !PT ;  /* 0x0800000002022812 */ /* 0x000fc800078efcff */
[----:B------:R-:W-:Y:S01]  /*58d20*/  LOP3.LUT R2, R2, 0xfbffffff, RZ, 0xc0, !PT ;  /* 0xfbffffff02027812 */ /* 0x000fe200078ec0ff */
[----:B------:R0:W-:Y:S03]  /*58d30*/  STL [R1+0x3ac], R3 ;  /* 0x0003ac0301007387 */ /* 0x0001e60000100800 */
[----:B------:R-:W-:-:S04]  /*58d40*/  @P1 LOP3.LUT R2, R2, 0x4000000, RZ, 0xfc, !PT ;  /* 0x0400000002021812 */ /* 0x000fc800078efcff */
[----:B------:R-:W-:Y:S01]  /*58d50*/  LOP3.LUT R2, R2, 0xfdffffff, RZ, 0xc0, !PT ;  /* 0xfdffffff02027812 */ /* 0x000fe200078ec0ff */
[----:B0-----:R-:W-:-:S03]  /*58d60*/  VIADD R3, R13, 0xa2 ;  /* 0x000000a20d037836 */ /* 0x001fc60000000000 */
[----:B------:R-:W-:Y:S02]  /*58d70*/  @P0 LOP3.LUT R2, R2, 0x2000000, RZ, 0xfc, !PT ;  /* 0x0200000002020812 */ /* 0x000fe400078efcff */
[----:B------:R-:W-:Y:S02]  /*58d80*/  SHF.R.U32.HI R4, RZ, 0x8, R26 ;  /* 0x00000008ff047819 */ /* 0x000fe4000001161a */
[----:B------:R-:W-:Y:S02]  /*58d90*/  ISETP.GE.AND P0, PT, R3, UR25, PT ;  /* 0x0000001903007c0c */ /* 0x000fe4000bf06270 */
[----:B---3--:R-:W-:Y:S02]  /*58da0*/  SHF.R.U32.HI R3, RZ, 0x8, R16 ;  /* 0x00000008ff037819 */ /* 0x008fe40000011610 */
[----:B------:R-:W-:Y:S01]  /*58db0*/  LOP3.LUT R4, R4, 0xffff, RZ, 0xc0, !PT ;  /* 0x0000ffff04047812 */ /* 0x000fe200078ec0ff */
[----:B------:R-:W-:Y:S01]  /*58dc0*/  VIADD R16, R7, UR65 ;  /* 0x0000004107107c36 */ /* 0x000fe20008000000 */
[----:B--2---:R-:W-:-:S02]  /*58dd0*/  ISETP.LT.AND P3, PT, R19, UR49, !P0 ;  /* 0x0000003113007c0c */ /* 0x004fc4000c761270 */
[----:B------:R-:W-:Y:S02]  /*58de0*/  LOP3.LUT R3, R3, 0xffff, RZ, 0xc0, !PT ;  /* 0x0000ffff03037812 */ /* 0x000fe400078ec0ff */
[--C-:B------:R-:W-:Y:S02]  /*58df0*/  PRMT R5, R4, 0x3340, R0.reuse ;  /* 0x0000334004057816 */ /* 0x100fe40000000000 */
[----:B------:R-:W-:Y:S01]  /*58e00*/  ISETP.LT.AND P2, PT, R15, UR72, !P0 ;  /* 0x000000480f007c0c */ /* 0x000fe2000c741270 */
[----:B------:R-:W-:Y:S01]  /*58e10*/  STL [R1+0x4e0], R16 ;  /* 0x0004e01001007387 */ /* 0x000fe20000100800 */
[----:B------:R-:W-:-:S03]  /*58e20*/  PRMT R3, R3, 0x3340, R0 ;  /* 0x0000334003037816 */ /* 0x000fc60000000000 */
[----:B------:R-:W-:Y:S04]  /*58e30*/  STL [R1+0x2a4], R5 ;  /* 0x0002a40501007387 */ /* 0x000fe80000100800 */
[----:B------:R-:W2:Y:S01]  /*58e40*/  LDL.LU R24, [R1+0x294] ;  /* 0x0002940001187983 */ /* 0x000ea20000300800 */
[----:B------:R-:W-:Y:S02]  /*58e50*/  LOP3.LUT R2, R2, 0xfeffffff, RZ, 0xc0, !PT ;  /* 0xfeffffff02027812 */ /* 0x000fe400078ec0ff */
[----:B------:R-:W-:Y:S01]  /*58e60*/  ISETP.LT.AND P1, PT, R17, UR58, !P0 ;  /* 0x0000003a11007c0c */ /* 0x000fe2000c721270 */
[----:B------:R0:W-:Y:S04]  /*58e70*/  STL [R1+0x2a0], R3 ;  /* 0x0002a00301007387 */ /* 0x0001e80000100800 */
[----:B------:R-:W3:Y:S04]  /*58e80*/  LDL.LU R6, [R1+0x2a8] ;  /* 0x0002a80001067983 */ /* 0x000ee80000300800 */
[----:B------:R-:W2:Y:S01]  /*58e90*/  LDL.LU R7, [R1+0x290] ;  /* 0x0002900001077983 */ /* 0x000ea20000300800 */
[----:B------:R-:W-:-:S02]  /*58ea0*/  @P3 LOP3.LUT R2, R2, 0x1000000, RZ, 0xfc, !PT ;  /* 0x0100000002023812 */ /* 0x000fc400078efcff */
[----:B------:R-:W-:Y:S01]  /*58eb0*/  ISETP.LT.AND P0, PT, R18, UR36, !P0 ;  /* 0x0000002412007c0c */ /* 0x000fe2000c701270 */
[----:B------:R-:W0:Y:S01]  /*58ec0*/  LDCU UR49, c[0x0][0x398] ;  /* 0x00007300ff3177ac */ /* 0x000e220008000800 */
[----:B------:R-:W-:Y:S01]  /*58ed0*/  VIADD R4, R13, 0xa1 ;  /* 0x000000a10d047836 */ /* 0x000fe20000000000 */
[----:B------:R-:W-:Y:S01]  /*58ee0*/  LOP3.LUT R2, R2, 0xff7fffff, RZ, 0xc0, !PT ;  /* 0xff7fffff02027812 */ /* 0x000fe200078ec0ff */
[----:B------:R-:W4:Y:S04]  /*58ef0*/  LDL.LU R8, [R1+0x28c] ;  /* 0x00028c0001087983 */ /* 0x000f280000300800 */
[----:B------:R-:W4:Y:S01]  /*58f00*/  LDL.LU R25, [R1+0x320] ;  /* 0x0003200001197983 */ /* 0x000f220000300800 */
[----:B------:R-:W0:Y:S01]  /*58f10*/  LDCU UR72, c[0x0][0x398] ;  /* 0x00007300ff4877ac */ /* 0x000e220008000800 */
[----:B------:R-:W-:Y:S01]  /*58f20*/  @P2 LOP3.LUT R2, R2, 0x800000, RZ, 0xfc, !PT ;  /* 0x0080000002022812 */ /* 0x000fe200078efcff */
[----:B------:R-:W0:Y:S01]  /*58f30*/  LDCU UR25, c[0x0][0x398] ;  /* 0x00007300ff1977ac */ /* 0x000e220008000800 */
[----:B------:R-:W0:Y:S01]  /*58f40*/  LDCU UR58, c[0x0][0x398] ;  /* 0x00007300ff3a77ac */ /* 0x000e220008000800 */
[----:B------:R-:W0:Y:S01]  /*58f50*/  LDCU UR65, c[0x0][0x398] ;  /* 0x00007300ff4177ac */ /* 0x000e220008000800 */
        /* <DEDUP_REMOVED lines=8> */
[----:B------:R-:W-:Y:S01]  /*58fe0*/  ISETP.LT.AND P1, PT, R17, UR70, !P0 ;  /* 0x0000004611007c0c */ /* 0x000fe2000c721270 */
[----:B------:R-:W0:Y:S01]  /*58ff0*/  LDCU UR48, c[0x0][0x398] ;  /* 0x00007300ff3077ac */ /* 0x000e220008000800 */
[----:B------:R-:W-:-:S02]  /*59000*/  VIADD R4, R13, 0xa0 ;  /* 0x000000a00d047836 */ /* 0x000fc40000000000 */
[----:B------:R-:W-:Y:S01]  /*59010*/  VIADD R3, R13, 0x9f ;  /* 0x0000009f0d037836 */ /* 0x000fe20000000000 */
[----:B------:R-:W0:Y:S04]  /*59020*/  LDCU UR29, c[0x0][0x398] ;  /* 0x00007300ff1d77ac */ /* 0x000e280008000800 */
[----:B------:R-:W-:Y:S01]  /*59030*/  @P3 LOP3.LUT R2, R2, 0x100000, RZ, 0xfc, !PT ;  /* 0x0010000002023812 */ /* 0x000fe200078efcff */
[----:B------:R-:W0:Y:S01]  /*59040*/  LDCU UR49, c[0x0][0x398] ;  /* 0x00007300ff3177ac */ /* 0x000e220008000800 */
[----:B------:R-:W0:Y:S02]  /*59050*/  LDCU UR70, c[0x0][0x398] ;  /* 0x00007300ff4677ac */ /* 0x000e240008000800 */
[----:B------:R-:W-:Y:S02]  /*59060*/  LOP3.LUT R2, R2, 0xfff7ffff, RZ, 0xc0, !PT ;  /* 0xfff7ffff02027812 */ /* 0x000fe400078ec0ff */
[----:B------:R-:W-:-:S02]  /*59070*/  ISETP.LT.AND P0, PT, R18, UR42, !P0 ;  /* 0x0000002a12007c0c */ /* 0x000fc4000c701270 */
[----:B------:R-:W-:-:S04]  /*59080*/  @P2 LOP3.LUT R2, R2, 0x80000, RZ, 0xfc, !PT ;  /* 0x0008000002022812 */ /* 0x000fc800078efcff */
[----:B------:R-:W-:-:S04]  /*59090*/  LOP3.LUT R2, R2, 0xfffbffff, RZ, 0xc0, !PT ;  /* 0xfffbffff02027812 */ /* 0x000fc800078ec0ff */
[----:B------:R-:W-:-:S04]  /*590a0*/  @P1 LOP3.LUT R2, R2, 0x40000, RZ, 0xfc, !PT ;  /* 0x0004000002021812 */ /* 0x000fc800078efcff */
[----:B------:R-:W-:-:S04]  /*590b0*/  LOP3.LUT R2, R2, 0xfffdffff, RZ, 0xc0, !PT ;  /* 0xfffdffff02027812 */ /* 0x000fc800078ec0ff */
[----:B------:R-:W-:Y:S02]  /*590c0*/  @P0 LOP3.LUT R2, R2, 0x20000, RZ, 0xfc, !PT ;  /* 0x0002000002020812 */ /* 0x000fe400078efcff */
[----:B------:R-:W-:Y:S01]  /*590d0*/  ISETP.GE.AND P0, PT, R4, UR47, PT ;  /* 0x0000002f04007c0c */ /* 0x000fe2000bf06270 */
[----:B------:R-:W1:Y:S03]  /*590e0*/  LDCU.64 UR46, c[0x0][0x398] ;  /* 0x00007300ff2e77ac */ /* 0x000e660008000a00 */
[----:B------:R-:W-:Y:S02]  /*590f0*/  ISETP.LT.AND P3, PT, R19, UR61, !P0 ;  /* 0x0000003d13007c0c */ /* 0x000fe4000c761270 */
[----:B0-----:R-:W-:Y:S02]  /*59100*/  ISETP.LT.AND P2, PT, R15, UR48, !P0 ;  /* 0x000000300f007c0c */ /* 0x001fe4000c741270 */
[----:B------:R-:W-:-:S02]  /*59110*/  LOP3.LUT R2, R2, 0xfffeffff, RZ, 0xc0, !PT ;  /* 0xfffeffff02027812 */ /* 0x000fc400078ec0ff */
[----:B------:R-:W-:Y:S01]  /*59120*/  ISETP.LT.AND P1, PT, R17, UR49, !P0 ;  /* 0x0000003111007c0c */ /* 0x000fe2000c721270 */
[----:B------:R-:W0:Y:S06]  /*59130*/  LDCU UR61, c[0x0][0x398] ;  /* 0x00007300ff3d77ac */ /* 0x000e2c0008000800 */
[----:B------:R-:W-:Y:S01]  /*59140*/  @P3 LOP3.LUT R2, R2, 0x10000, RZ, 0xfc, !PT ;  /* 0x0001000002023812 */ /* 0x000fe200078efcff */
[----:B------:R-:W0:Y:S03]  /*59150*/  LDCU.64 UR48, c[0x0][0x398] ;  /* 0x00007300ff3077ac */ /* 0x000e260008000a00 */
        /* <DEDUP_REMOVED lines=9> */
[----:B------:R-:W0:Y:S01]  /*591f0*/  LDCU.64 UR34, c[0x0][0x398] ;  /* 0x00007300ff2277ac */ /* 0x000e220008000a00 */
[----:B---3--:R-:W-:Y:S02]  /*59200*/  SHF.R.U32.HI R6, RZ, 0x8, R6 ;  /* 0x00000008ff067819 */ /* 0x008fe40000011606 */
[----:B--2---:R-:W-:Y:S02]  /*59210*/  SHF.R.U32.HI R5, RZ, 0x8, R7 ;  /* 0x00000008ff057819 */ /* 0x004fe40000011607 */
[----:B------:R-:W-:Y:S02]  /*59220*/  LOP3.LUT R6, R6, 0xffff, RZ, 0xc0, !PT ;  /* 0x0000ffff06067812 */ /* 0x000fe400078ec0ff */
[----:B------:R-:W-:-:S04]  /*59230*/  LOP3.LUT R5, R5, 0xffff, RZ, 0xc0, !PT ;  /* 0x0000ffff05057812 */ /* 0x000fc800078ec0ff */
[----:B------:R-:W-:Y:S02]  /*59240*/  PRMT R3, R6, 0x3340, R5 ;  /* 0x0000334006037816 */ /* 0x000fe40000000005 */
[----:B------:R-:W-:-:S03]  /*59250*/  SHF.R.U32.HI R4, RZ, 0x8, R24 ;  /* 0x00000008ff047819 */ /* 0x000fc60000011618 */
[----:B------:R2:W-:Y:S04]  /*59260*/  STL [R1+0x3a8], R3 ;  /* 0x0003a80301007387 */ /* 0x0005e80000100800 */
[----:B------:R-:W3:Y:S01]  /*59270*/  LDL.LU R24, [R1+0x2b8] ;  /* 0x0002b80001187983 */ /* 0x000ee20000300800 */
[----:B------:R-:W-:Y:S02]  /*59280*/  ISETP.LT.AND P3, PT, R19, UR57, !P0 ;  /* 0x0000003913007c0c */ /* 0x000fe4000c761270 */
[----:B0-----:R-:W-:Y:S02]  /*59290*/  ISETP.LT.AND P2, PT, R15, UR61, !P0 ;  /* 0x0000003d0f007c0c */ /* 0x001fe4000c741270 */
[----:B------:R-:W-:Y:S02]  /*592a0*/  LOP3.LUT R2, R2, 0xffffefff, RZ, 0xc0, !PT ;  /* 0xffffefff02027812 */ /* 0x000fe400078ec0ff */
[----:B------:R-:W-:Y:S01]  /*592b0*/  ISETP.LT.AND P1, PT, R17, UR68, !P0 ;  /* 0x0000004411007c0c */ /* 0x000fe2000c721270 */
[----:B------:R-:W0:Y:S01]  /*592c0*/  LDCU UR61, c[0x0][0x398] ;  /* 0x00007300ff3d77ac */ /* 0x000e220008000800 */
[----:B----4-:R-:W-:-:S02]  /*592d0*/  SHF.R.U32.HI R8, RZ, 0x8, R8 ;  /* 0x00000008ff087819 */ /* 0x010fc40000011608 */
[----:B------:R-:W-:Y:S01]  /*592e0*/  LOP3.LUT R7, R4, 0xffff, RZ, 0xc0, !PT ;  /* 0x0000ffff04077812 */ /* 0x000fe200078ec0ff */
[----:B------:R-:W4:Y:S02]  /*592f0*/  LDCU UR57, c[0x0][0x398] ;  /* 0x00007300ff3977ac */ /* 0x000f240008000800 */
[----:B------:R-:W-:Y:S01]  /*59300*/  @P3 LOP3.LUT R2, R2, 0x1000, RZ, 0xfc, !PT ;  /* 0x0000100002023812 */ /* 0x000fe200078efcff */
[----:B--2---:R-:W-:Y:S01]  /*59310*/  VIADD R3, R13, 0x9e ;  /* 0x0000009e0d037836 */ /* 0x004fe20000000000 */
[----:B------:R-:W2:Y:S02]  /*59320*/  LDCU UR68, c[0x0][0x398] ;  /* 0x00007300ff4477ac */ /* 0x000ea40008000800 */
[----:B------:R-:W-:Y:S02]  /*59330*/  LOP3.LUT R2, R2, 0xfffff7ff, RZ, 0xc0, !PT ;  /* 0xfffff7ff02027812 */ /* 0x000fe400078ec0ff */
[----:B------:R-:W-:Y:S02]  /*59340*/  ISETP.LT.AND P0, PT, R18, UR48, !P0 ;  /* 0x0000003012007c0c */ /* 0x000fe4000c701270 */
[----:B------:R-:W-:-:S04]  /*59350*/  @P2 LOP3.LUT R2, R2, 0x800, RZ, 0xfc, !PT ;  /* 0x0000080002022812 */ /* 0x000fc800078efcff */
[----:B------:R-:W-:-:S04]  /*59360*/  LOP3.LUT R2, R2, 0xfffffbff, RZ, 0xc0, !PT ;  /* 0xfffffbff02027812 */ /* 0x000fc800078ec0ff */
[----:B------:R-:W-:-:S04]  /*59370*/  @P1 LOP3.LUT R2, R2, 0x400, RZ, 0xfc, !PT ;  /* 0x0000040002021812 */ /* 0x000fc800078efcff */
[----:B------:R-:W-:-:S04]  /*59380*/  LOP3.LUT R2, R2, 0xfffffdff, RZ, 0xc0, !PT ;  /* 0xfffffdff02027812 */ /* 0x000fc800078ec0ff */
[----:B------:R-:W-:Y:S02]  /*59390*/  @P0 LOP3.LUT R2, R2, 0x200, RZ, 0xfc, !PT ;  /* 0x0000020002020812 */ /* 0x000fe400078efcff */
[----:B------:R-:W-:Y:S02]  /*593a0*/  ISETP.GE.AND P0, PT, R3, UR37, PT ;  /* 0x0000002503007c0c */ /* 0x000fe4000bf06270 */
[----:B------:R-:W-:Y:S02]  /*593b0*/  LOP3.LUT R4, R8, 0xffff, RZ, 0xc0, !PT ;  /* 0x0000ffff08047812 */ /* 0x000fe400078ec0ff */
[----:B------:R-:W-:Y:S02]  /*593c0*/  LOP3.LUT R2, R2, 0xfffffeff, RZ, 0xc0, !PT ;  /* 0xfffffeff02027812 */ /* 0x000fe400078ec0ff */
[----:B0-----:R-:W-:Y:S01]  /*593d0*/  ISETP.LT.AND P2, PT, R15, UR61, !P0 ;  /* 0x0000003d0f007c0c */ /* 0x001fe2000c741270 */
[----:B------:R-:W0:Y:S01]  /*593e0*/  LDCU UR61, c[0x0][0x3b8] ;  /* 0x00007700ff3d77ac */ /* 0x000e220008000800 */
[----:B------:R-:W-:Y:S01]  /*593f0*/  PRMT R4, R7, 0x3340, R4 ;  /* 0x0000334007047816 */ /* 0x000fe20000000004 */
[----:B------:R-:W-:Y:S01]  /*59400*/  VIADD R3, R13, 0x9d ;  /* 0x0000009d0d037836 */ /* 0x000fe20000000000 */
[----:B------:R-:W1:Y:S03]  /*59410*/  LDCU.64 UR36, c[0x0][0x398] ;  /* 0x00007300ff2477ac */ /* 0x000e660008000a00 */
[----:B------:R0:W-:Y:S02]  /*59420*/  STL [R1+0x38c], R4 ;  /* 0x00038c0401007387 */ /* 0x0001e40000100800 */
[----:B0-----:R-:W-:Y:S01]  /*59430*/  VIADD R7, R16, UR61 ;  /* 0x0000003d10077c36 */ /* 0x001fe20008000000 */
[----:B----4-:R-:W-:-:S02]  /*59440*/  ISETP.LT.AND P3, PT, R19, UR57, !P0 ;  /* 0x0000003913007c0c */ /* 0x010fc4000c761270 */
[----:B------:R-:W-:Y:S02]  /*59450*/  ISETP.LT.AND P1, PT, R17, UR53, !P0 ;  /* 0x0000003511007c0c */ /* 0x000fe4000c721270 */
[----:B------:R-:W-:Y:S01]  /*59460*/  ISETP.LT.AND P0, PT, R18, UR34, !P0 ;  /* 0x0000002212007c0c */ /* 0x000fe2000c701270 */
[----:B------:R-:W0:Y:S01]  /*59470*/  LDCU UR57, c[0x0][0x398] ;  /* 0x00007300ff3977ac */ /* 0x000e220008000800 */
[----:B------:R-:W4:Y:S01]  /*59480*/  LDCU UR61, c[0x0][0x398] ;  /* 0x00007300ff3d77ac */ /* 0x000f220008000800 */
[----:B---3--:R-:W-:-:S06]  /*59490*/  SHF.R.U32.HI R5, RZ, 0x8, R24 ;  /* 0x00000008ff057819 */ /* 0x008fcc0000011618 */
[----:B------:R-:W-:Y:S01]  /*594a0*/  @P3 LOP3.LUT R2, R2, 0x100, RZ, 0xfc, !PT ;  /* 0x0000010002023812 */ /* 0x000fe200078efcff */
[----:B------:R-:W3:Y:S04]  /*594b0*/  LDL.LU R24, [R1+0x298] ;  /* 0x0002980001187983 */ /* 0x000ee80000300800 */
[----:B------:R-:W2:Y:S04]  /*594c0*/  LDL.LU R16, [R1+0x188] ;  /* 0x0001880001107983 */ /* 0x000ea80000300800 */
[----:B------:R0:W-:Y:S04]  /*594d0*/  STL [R1+0x4d4], R7 ;  /* 0x0004d40701007387 */ /* 0x0001e80000100800 */
[----:B------:R-:W2:Y:S01]  /*594e0*/  LDL.LU R26, [R1+0x20] ;  /* 0x00002000011a7983 */ /* 0x000ea20000300800 */
[----:B------:R-:W-:-:S02]  /*594f0*/  LOP3.LUT R2, R2, 0xffffff7f, RZ, 0xc0, !PT ;  /* 0xffffff7f02027812 */ /* 0x000fc400078ec0ff */
[----:B------:R-:W-:Y:S01]  /*59500*/  SHF.R.U32.HI R4, RZ, 0x8, R25 ;  /* 0x00000008ff047819 */ /* 0x000fe20000011619 */
[----:B------:R-:W0:Y:S01]  /*59510*/  LDCU UR53, c[0x0][0x398] ;  /* 0x00007300ff3577ac */ /* 0x000e220008000800 */
[----:B------:R-:W-:-:S04]  /*59520*/  @P2 LOP3.LUT R2, R2, 0x80, RZ, 0xfc, !PT ;  /* 0x0000008002022812 */ /* 0x000fc800078efcff */
[----:B------:R-:W-:-:S04]  /*59530*/  LOP3.LUT R2, R2, 0xffffffbf, RZ, 0xc0, !PT ;  /* 0xffffffbf02027812 */ /* 0x000fc800078ec0ff */
[----:B------:R-:W-:-:S04]  /*59540*/  @P1 LOP3.LUT R2, R2, 0x40, RZ, 0xfc, !PT ;  /* 0x0000004002021812 */ /* 0x000fc800078efcff */
[----:B------:R-:W-:-:S04]  /*59550*/  LOP3.LUT R2, R2, 0xffffffdf, RZ, 0xc0, !PT ;  /* 0xffffffdf02027812 */ /* 0x000fc800078ec0ff */
[----:B------:R-:W-:Y:S02]  /*59560*/  @P0 LOP3.LUT R2, R2, 0x20, RZ, 0xfc, !PT ;  /* 0x0000002002020812 */ /* 0x000fe400078efcff */
[----:B------:R-:W-:Y:S02]  /*59570*/  ISETP.GE.AND P0, PT, R3, UR43, PT ;  /* 0x0000002b03007c0c */ /* 0x000fe4000bf06270 */
[----:B------:R-:W-:Y:S01]  /*59580*/  LOP3.LUT R5, R5, 0xffff, RZ, 0xc0, !PT ;  /* 0x0000ffff05057812 */ /* 0x000fe200078ec0ff */
[----:B------:R-:W1:Y:S01]  /*59590*/  LDCU.64 UR42, c[0x0][0x398] ;  /* 0x00007300ff2a77ac */ /* 0x000e620008000a00 */
[----:B------:R-:W-:Y:S02]  /*595a0*/  ISETP.LT.AND P3, PT, R19, UR63, !P0 ;  /* 0x0000003f13007c0c */ /* 0x000fe4000c761270 */
[----:B0-----:R-:W-:Y:S02]  /*595b0*/  ISETP.LT.AND P2, PT, R15, UR57, !P0 ;  /* 0x000000390f007c0c */ /* 0x001fe4000c741270 */
[----:B------:R-:W-:-:S02]  /*595c0*/  LOP3.LUT R2, R2, 0xffffffef, RZ, 0xc0, !PT ;  /* 0xffffffef02027812 */ /* 0x000fc400078ec0ff */
[----:B----4-:R-:W-:Y:S01]  /*595d0*/  ISETP.LT.AND P1, PT, R17, UR61, !P0 ;  /* 0x0000003d11007c0c */ /* 0x010fe2000c721270 */
[----:B------:R-:W0:Y:S01]  /*595e0*/  LDCU UR63, c[0x0][0x398] ;  /* 0x00007300ff3f77ac */ /* 0x000e220008000800 */
[--C-:B------:R-:W-:Y:S02]  /*595f0*/  PRMT R3, R5, 0x3340, R0.reuse ;  /* 0x0000334005037816 */ /* 0x100fe40000000000 */
[----:B------:R-:W-:Y:S01]  /*59600*/  LOP3.LUT R4, R4, 0xffff, RZ, 0xc0, !PT ;  /* 0x0000ffff04047812 */ /* 0x000fe200078ec0ff */
[----:B------:R-:W-:Y:S01]  /*59610*/  VIADD R7, R7, UR74 ;  /* 0x0000004a07077c36 */ /* 0x000fe20008000000 */
[----:B------:R-:W4:Y:S01]  /*59620*/  LDCU UR57, c[0x0][0x398] ;  /* 0x00007300ff3977ac */ /* 0x000f220008000800 */
[----:B------:R-:W-:Y:S02]  /*59630*/  @P3 LOP3.LUT R2, R2, 0x10, RZ, 0xfc, !PT ;  /* 0x0000001002023812 */ /* 0x000fe400078efcff */
[----:B-1----:R-:W-:Y:S01]  /*59640*/  ISETP.LT.AND P0, PT, R18, UR36, !P0 ;  /* 0x0000002412007c0c */ /* 0x002fe2000c701270 */
[----:B------:R1:W-:Y:S01]  /*59650*/  STL [R1+0x294], R3 ;  /* 0x0002940301007387 */ /* 0x0003e20000100800 */
[----:B------:R-:W-:-:S02]  /*59660*/  PRMT R4, R4, 0x3340, R0 ;  /* 0x0000334004047816 */ /* 0x000fc40000000000 */
[----:B------:R-:W-:Y:S01]  /*59670*/  LOP3.LUT R2, R2, 0xfffffff7, RZ, 0xc0, !PT ;  /* 0xfffffff702027812 */ /* 0x000fe200078ec0ff */
[----:B------:R-:W0:Y:S01]  /*59680*/  LDCU UR61, c[0x0][0x398] ;  /* 0x00007300ff3d77ac */ /* 0x000e220008000800 */
[----:B------:R-:W0:Y:S02]  /*59690*/  LDCU UR74, c[0x0][0x398] ;  /* 0x00007300ff4a77ac */ /* 0x000e240008000800 */
[----:B------:R-:W-:-:S04]  /*596a0*/  @P2 LOP3.LUT R2, R2, 0x8, RZ, 0xfc, !PT ;  /* 0x0000000802022812 */ /* 0x000fc800078efcff */
[----:B------:R-:W-:-:S04]  /*596b0*/  LOP3.LUT R2, R2, 0xfffffffb, RZ, 0xc0, !PT ;  /* 0xfffffffb02027812 */ /* 0x000fc800078ec0ff */
[----:B------:R-:W-:Y:S01]  /*596c0*/  @P1 LOP3.LUT R2, R2, 0x4, RZ, 0xfc, !PT ;  /* 0x0000000402021812 */ /* 0x000fe200078efcff */
[----:B-1----:R-:W-:-:S03]  /*596d0*/  VIADD R3, R13, 0x9c ;  /* 0x0000009c0d037836 */ /* 0x002fc60000000000 */
[----:B------:R-:W-:-:S04]  /*596e0*/  LOP3.LUT R2, R2, 0xfffffffd, RZ, 0xc0, !PT ;  /* 0xfffffffd02027812 */ /* 0x000fc800078ec0ff */
[----:B------:R-:W-:Y:S02]  /*596f0*/  @P0 LOP3.LUT R2, R2, 0x2, RZ, 0xfc, !PT ;  /* 0x0000000202020812 */ /* 0x000fe400078efcff */
[----:B------:R-:W-:Y:S01]  /*59700*/  ISETP.GE.AND P0, PT, R3, UR33, PT ;  /* 0x0000002103007c0c */ /* 0x000fe2000bf06270 */
[----:B------:R-:W-:Y:S01]  /*59710*/  STL [R1+0x290], R4 ;  /* 0x0002900401007387 */ /* 0x000fe20000100800 */
[----:B------:R-:W-:Y:S01]  /*59720*/  VIADD R3, R13, 0x9b ;  /* 0x0000009b0d037836 */ /* 0x000fe20000000000 */
[----:B------:R-:W-:Y:S02]  /*59730*/  LOP3.LUT R2, R2, 0xfffffffe, RZ, 0xc0, !PT ;  /* 0xfffffffe02027812 */ /* 0x000fe400078ec0ff */
[----:B0-----:R-:W-:Y:S02]  /*59740*/  ISETP.LT.AND P2, PT, R15, UR63, !P0 ;  /* 0x0000003f0f007c0c */ /* 0x001fe4000c741270 */
[----:B------:R-:W-:Y:S02]  /*59750*/  ISETP.LT.AND P1, PT, R17, UR66, !P0 ;  /* 0x0000004211007c0c */ /* 0x000fe4000c721270 */
[----:B------:R-:W-:-:S02]  /*59760*/  ISETP.LT.AND P3, PT, R19, UR59, !P0 ;  /* 0x0000003b13007c0c */ /* 0x000fc4000c761270 */
[----:B------:R-:W-:Y:S01]  /*59770*/  ISETP.LT.AND P0, PT, R18, UR42, !P0 ;  /* 0x0000002a12007c0c */ /* 0x000fe2000c701270 */
[----:B------:R-:W0:Y:S01]  /*59780*/  LDCU UR63, c[0x0][0x398] ;  /* 0x00007300ff3f77ac */ /* 0x000e220008000800 */
[----:B------:R-:W1:Y:S01]  /*59790*/  LDCU UR33, c[0x0][0x398] ;  /* 0x00007300ff2177ac */ /* 0x000e620008000800 */
[----:B------:R-:W0:Y:S01]  /*597a0*/  LDCU UR59, c[0x0][0x398] ;  /* 0x00007300ff3b77ac */ /* 0x000e220008000800 */
[----:B------:R-:W0:Y:S07]  /*597b0*/  LDCU UR66, c[0x0][0x398] ;  /* 0x00007300ff4277ac */ /* 0x000e2e0008000800 */
[----:B------:R-:W-:-:S05]  /*597c0*/  @P3 LOP3.LUT R2, R2, 0x1, RZ, 0xfc, !PT ;  /* 0x0000000102023812 */ /* 0x000fca00078efcff */
[----:B------:R0:W-:Y:S04]  /*597d0*/  STL [R1+0x24], R2 ;  /* 0x0000240201007387 */ /* 0x0001e80000100800 */
[----:B0-----:R-:W4:Y:S04]  /*597e0*/  LDL.LU R2, [R1+0x23d0] ;  /* 0x0023d00001027983 */ /* 0x001f280000300800 */
[----:B------:R-:W4:Y:S01]  /*597f0*/  LDL.LU R25, [R1+0x32c] ;  /* 0x00032c0001197983 */ /* 0x000f220000300800 */
[----:B--2---:R-:W-:-:S04]  /*59800*/  LOP3.LUT R26, R26, 0x7fffffff, RZ, 0xc0, !PT ;  /* 0x7fffffff1a1a7812 */ /* 0x004fc800078ec0ff */
[----:B------:R-:W-:-:S04]  /*59810*/  @P2 LOP3.LUT R26, R26, 0x80000000, RZ, 0xfc, !PT ;  /* 0x800000001a1a2812 */ /* 0x000fc800078efcff */
[----:B------:R-:W-:Y:S02]  /*59820*/  LOP3.LUT R26, R26, 0xbfffffff, RZ, 0xc0, !PT ;  /* 0xbfffffff1a1a7812 */ /* 0x000fe400078ec0ff */
[----:B---3--:R-:W-:Y:S02]  /*59830*/  SHF.R.U32.HI R5, RZ, 0x8, R24 ;  /* 0x00000008ff057819 */ /* 0x008fe40000011618 */
[----:B------:R-:W-:Y:S02]  /*59840*/  SHF.R.U32.HI R4, RZ, 0x8, R16 ;  /* 0x00000008ff047819 */ /* 0x000fe40000011610 */
[----:B------:R-:W-:Y:S02]  /*59850*/  @P1 LOP3.LUT R26, R26, 0x40000000, RZ, 0xfc, !PT ;  /* 0x400000001a1a1812 */ /* 0x000fe400078efcff */
[----:B------:R-:W-:Y:S02]  /*59860*/  LOP3.LUT R5, R5, 0xffff, RZ, 0xc0, !PT ;  /* 0x0000ffff05057812 */ /* 0x000fe400078ec0ff */
[----:B------:R-:W-:-:S02]  /*59870*/  LOP3.LUT R4, R4, 0xffff, RZ, 0xc0, !PT ;  /* 0x0000ffff04047812 */ /* 0x000fc400078ec0ff */
[----:B------:R-:W-:-:S04]  /*59880*/  LOP3.LUT R26, R26, 0xdfffffff, RZ, 0xc0, !PT ;  /* 0xdfffffff1a1a7812 */ /* 0x000fc800078ec0ff */
[----:B------:R-:W-:Y:S02]  /*59890*/  @P0 LOP3.LUT R26, R26, 0x20000000, RZ, 0xfc, !PT ;  /* 0x200000001a1a0812 */ /* 0x000fe400078efcff */
[----:B------:R-:W-:Y:S02]  /*598a0*/  ISETP.GE.AND P0, PT, R3, UR49, PT ;  /* 0x0000003103007c0c */ /* 0x000fe4000bf06270 */
[----:B------:R-:W-:Y:S01]  /*598b0*/  PRMT R3, R5, 0x3340, R4 ;  /* 0x0000334005037816 */ /* 0x000fe20000000004 */
[----:B------:R-:W0:Y:S04]  /*598c0*/  LDCU.64 UR48, c[0x0][0x398] ;  /* 0x00007300ff3077ac */ /* 0x000e280008000a00 */
[----:B------:R2:W-:Y:S04]  /*598d0*/  STL [R1+0x384], R3 ;  /* 0x0003840301007387 */ /* 0x0005e80000100800 */
[----:B------:R-:W3:Y:S04]  /*598e0*/  LDL.LU R24, [R1+0x29c] ;  /* 0x00029c0001187983 */ /* 0x000ee80000300800 */
[----:B------:R-:W4:Y:S01]  /*598f0*/  LDL.LU R16, [R1+0x324] ;  /* 0x0003240001107983 */ /* 0x000f220000300800 */
[----:B------:R-:W-:-:S02]  /*59900*/  ISETP.LT.AND P3, PT, R19, UR62, !P0 ;  /* 0x0000003e13007c0c */ /* 0x000fc4000c761270 */
[----:B------:R-:W-:Y:S02]  /*59910*/  ISETP.LT.AND P2, PT, R15, UR63, !P0 ;  /* 0x0000003f0f007c0c */ /* 0x000fe4000c741270 */
[----:B------:R-:W-:Y:S02]  /*59920*/  LOP3.LUT R26, R26, 0xefffffff, RZ, 0xc0, !PT ;  /* 0xefffffff1a1a7812 */ /* 0x000fe400078ec0ff */
[----:B------:R-:W-:Y:S01]  /*59930*/  ISETP.LT.AND P1, PT, R17, UR69, !P0 ;  /* 0x0000004511007c0c */ /* 0x000fe2000c721270 */
[C---:B------:R-:W-:Y:S01]  /*59940*/  VIADD R4, R13.reuse, 0x9a ;  /* 0x0000009a0d047836 */ /* 0x040fe20000000000 */
[----:B------:R-:W0:Y:S01]  /*59950*/  LDCU UR63, c[0x0][0x398] ;  /* 0x00007300ff3f77ac */ /* 0x000e220008000800 */
[----:B------:R-:W0:Y:S04]  /*59960*/  LDCU UR62, c[0x0][0x398] ;  /* 0x00007300ff3e77ac */ /* 0x000e280008000800 */
[----:B------:R-:W-:Y:S01]  /*59970*/  @P3 LOP3.LUT R26, R26, 0x10000000, RZ, 0xfc, !PT ;  /* 0x100000001a1a3812 */ /* 0x000fe200078efcff */
[----:B--2---:R-:W-:Y:S01]  /*59980*/  VIADD R3, R13, 0x99 ;  /* 0x000000990d037836 */ /* 0x004fe20000000000 */
[----:B------:R-:W2:Y:S02]  /*59990*/  LDCU UR69, c[0x0][0x3b8] ;  /* 0x00007700ff4577ac */ /* 0x000ea40008000800 */
[----:B------:R-:W-:-:S02]  /*599a0*/  LOP3.LUT R26, R26, 0xf7ffffff, RZ, 0xc0, !PT ;  /* 0xf7ffffff1a1a7812 */ /* 0x000fc400078ec0ff */
[----:B------:R-:W-:Y:S02]  /*599b0*/  ISETP.LT.AND P0, PT, R18, UR46, !P0 ;  /* 0x0000002e12007c0c */ /* 0x000fe4000c701270 */
[----:B------:R-:W-:-:S04]  /*599c0*/  @P2 LOP3.LUT R26, R26, 0x8000000, RZ, 0xfc, !PT ;  /* 0x080000001a1a2812 */ /* 0x000fc800078efcff */
[----:B------:R-:W-:-:S04]  /*599d0*/  LOP3.LUT R26, R26, 0xfbffffff, RZ, 0xc0, !PT ;  /* 0xfbffffff1a1a7812 */ /* 0x000fc800078ec0ff */
[----:B------:R-:W-:-:S04]  /*599e0*/  @P1 LOP3.LUT R26, R26, 0x4000000, RZ, 0xfc, !PT ;  /* 0x040000001a1a1812 */ /* 0x000fc800078efcff */
[----:B------:R-:W-:-:S04]  /*599f0*/  LOP3.LUT R26, R26, 0xfdffffff, RZ, 0xc0, !PT ;  /* 0xfdffffff1a1a7812 */ /* 0x000fc800078ec0ff */
[----:B------:R-:W-:Y:S02]  /*59a00*/  @P0 LOP3.LUT R26, R26, 0x2000000, RZ, 0xfc, !PT ;  /* 0x020000001a1a0812 */ /* 0x000fe400078efcff */
[----:B------:R-:W-:Y:S01]  /*59a10*/  ISETP.GE.AND P0, PT, R4, UR35, PT ;  /* 0x0000002304007c0c */ /* 0x000fe2000bf06270 */
[----:B------:R-:W0:Y:S03]  /*59a20*/  LDCU.64 UR34, c[0x0][0x398] ;  /* 0x00007300ff2277ac */ /* 0x000e260008000a00 */
[----:B------:R-:W-:Y:S02]  /*59a30*/  ISETP.LT.AND P3, PT, R19, UR72, !P0 ;  /* 0x0000004813007c0c */ /* 0x000fe4000c761270 */
[----:B---3--:R-:W-:Y:S02]  /*59a40*/  SHF.R.U32.HI R6, RZ, 0x8, R24 ;  /* 0x00000008ff067819 */ /* 0x008fe40000011618 */
[----:B----4-:R-:W-:Y:S01]  /*59a50*/  SHF.R.U32.HI R4, RZ, 0x8, R16 ;  /* 0x00000008ff047819 */ /* 0x010fe20000011610 */
[----:B------:R-:W3:Y:S04]  /*59a60*/  LDL.LU R24, [R1+0x390] ;  /* 0x0003900001187983 */ /* 0x000ee80000300800 */
[----:B------:R-:W4:Y:S01]  /*59a70*/  LDL.LU R16, [R1+0x334] ;  /* 0x0003340001107983 */ /* 0x000f220000300800 */
[----:B------:R-:W-:-:S02]  /*59a80*/  ISETP.LT.AND P2, PT, R15, UR77, !P0 ;  /* 0x0000004d0f007c0c */ /* 0x000fc4000c741270 */
[----:B------:R-:W-:Y:S02]  /*59a90*/  LOP3.LUT R26, R26, 0xfeffffff, RZ, 0xc0, !PT ;  /* 0xfeffffff1a1a7812 */ /* 0x000fe400078ec0ff */
[----:B------:R-:W-:Y:S02]  /*59aa0*/  ISETP.LT.AND P1, PT, R17, UR67, !P0 ;  /* 0x0000004311007c0c */ /* 0x000fe4000c721270 */
[----:B------:R-:W-:Y:S02]  /*59ab0*/  SHF.R.U32.HI R5, RZ, 0x8, R25 ;  /* 0x00000008ff057819 */ /* 0x000fe40000011619 */
[----:B------:R-:W-:Y:S02]  /*59ac0*/  LOP3.LUT R6, R6, 0xffff, RZ, 0xc0, !PT ;  /* 0x0000ffff06067812 */ /* 0x000fe400078ec0ff */
[----:B------:R-:W-:Y:S02]  /*59ad0*/  @P3 LOP3.LUT R26, R26, 0x1000000, RZ, 0xfc, !PT ;  /* 0x010000001a1a3812 */ /* 0x000fe400078efcff */
[----:B------:R-:W-:Y:S01]  /*59ae0*/  LOP3.LUT R4, R4, 0xffff, RZ, 0xc0, !PT ;  /* 0x0000ffff04047812 */ /* 0x000fe200078ec0ff */
[----:B------:R-:W-:Y:S01]  /*59af0*/  STL [R1+0x6a4], R7 ;  /* 0x0006a40701007387 */ /* 0x000fe20000100800 */
[----:B------:R-:W1:Y:S01]  /*59b00*/  LDCU UR77, c[0x0][0x398] ;  /* 0x00007300ff4d77ac */ /* 0x000e620008000800 */
[----:B------:R-:W-:-:S02]  /*59b10*/  LOP3.LUT R26, R26, 0xff7fffff, RZ, 0xc0, !PT ;  /* 0xff7fffff1a1a7812 */ /* 0x000fc400078ec0ff */
[----:B0-----:R-:W-:Y:S01]  /*59b20*/  ISETP.LT.AND P0, PT, R18, UR48, !P0 ;  /* 0x0000003012007c0c */ /* 0x001fe2000c701270 */
[----:B------:R-:W0:Y:S01]  /*59b30*/  LDCU UR67, c[0x0][0x398] ;  /* 0x00007300ff4377ac */ /* 0x000e220008000800 */
[----:B------:R-:W0:Y:S01]  /*59b40*/  LDCU UR72, c[0x0][0x398] ;  /* 0x00007300ff4877ac */ /* 0x000e220008000800 */
[----:B------:R-:W-:-:S04]  /*59b50*/  @P2 LOP3.LUT R26, R26, 0x800000, RZ, 0xfc, !PT ;  /* 0x008000001a1a2812 */ /* 0x000fc800078efcff */
[----:B------:R-:W-:-:S04]  /*59b60*/  LOP3.LUT R26, R26, 0xffbfffff, RZ, 0xc0, !PT ;  /* 0xffbfffff1a1a7812 */ /* 0x000fc800078ec0ff */
[----:B------:R-:W-:Y:S02]  /*59b70*/  @P1 LOP3.LUT R26, R26, 0x400000, RZ, 0xfc, !PT ;  /* 0x004000001a1a1812 */ /* 0x000fe400078efcff */
[----:B------:R-:W-:Y:S02]  /*59b80*/  LOP3.LUT R5, R5, 0xffff, RZ, 0xc0, !PT ;  /* 0x0000ffff05057812 */ /* 0x000fe400078ec0ff */
[----:B------:R-:W-:Y:S02]  /*59b90*/  LOP3.LUT R26, R26, 0xffdfffff, RZ, 0xc0, !PT ;  /* 0xffdfffff1a1a7812 */ /* 0x000fe400078ec0ff */
[----:B------:R-:W-:Y:S02]  /*59ba0*/  PRMT R4, R5, 0x3340, R4 ;  /* 0x0000334005047816 */ /* 0x000fe40000000004 */
[----:B------:R-:W-:Y:S02]  /*59bb0*/  @P0 LOP3.LUT R26, R26, 0x200000, RZ, 0xfc, !PT ;  /* 0x002000001a1a0812 */ /* 0x000fe400078efcff */
[----:B------:R-:W-:-:S02]  /*59bc0*/  ISETP.GE.AND P0, PT, R3, UR37, PT ;  /* 0x0000002503007c0c */ /* 0x000fc4000bf06270 */
[----:B------:R-:W-:Y:S01]  /*59bd0*/  PRMT R3, R6, 0x3340, R0 ;  /* 0x0000334006037816 */ /* 0x000fe20000000000 */
[----:B------:R-:W2:Y:S04]  /*59be0*/  LDCU.64 UR36, c[0x0][0x398] ;  /* 0x00007300ff2477ac */ /* 0x000ea80008000a00 */
[----:B------:R2:W-:Y:S04]  /*59bf0*/  STL [R1+0x288], R3 ;  /* 0x0002880301007387 */ /* 0x0005e80000100800 */
[----:B------:R4:W-:Y:S01]  /*59c00*/  STL [R1+0x380], R4 ;  /* 0x0003800401007387 */ /* 0x0009e20000100800 */
[----:B-1----:R-:W-:-:S02]  /*59c10*/  ISETP.LT.AND P3, PT, R19, UR77, !P0 ;  /* 0x0000004d13007c0c */ /* 0x002fc4000c761270 */
[----:B0-----:R-:W-:Y:S02]  /*59c20*/  ISETP.LT.AND P2, PT, R15, UR67, !P0 ;  /* 0x000000430f007c0c */ /* 0x001fe4000c741270 */
[----:B------:R-:W-:Y:S02]  /*59c30*/  LOP3.LUT R26, R26, 0xffefffff, RZ, 0xc0, !PT ;  /* 0xffefffff1a1a7812 */ /* 0x000fe400078ec0ff */
[----:B------:R-:W-:Y:S01]  /*59c40*/  ISETP.LT.AND P1, PT, R17, UR73, !P0 ;  /* 0x0000004911007c0c */ /* 0x000fe2000c721270 */
[----:B------:R-:W0:Y:S01]  /*59c50*/  LDCU UR77, c[0x0][0x398] ;  /* 0x00007300ff4d77ac */ /* 0x000e220008000800 */
[----:B------:R-:W1:Y:S05]  /*59c60*/  LDCU UR67, c[0x0][0x398] ;  /* 0x00007300ff4377ac */ /* 0x000e6a0008000800 */
        /* <DEDUP_REMOVED lines=14> */
[----:B---3--:R-:W-:-:S02]  /*59d50*/  SHF.R.U32.HI R5, RZ, 0x8, R24 ;  /* 0x00000008ff057819 */ /* 0x008fc40000011618 */
[----:B----4-:R-:W-:Y:S01]  /*59d60*/  SHF.R.U32.HI R4, RZ, 0x8, R16 ;  /* 0x00000008ff047819 */ /* 0x010fe20000011610 */
[----:B------:R-:W3:Y:S04]  /*59d70*/  LDL.LU R24, [R1+0x394] ;  /* 0x0003940001187983 */ /* 0x000ee80000300800 */
[----:B------:R-:W4:Y:S02]  /*59d80*/  LDL.LU R16, [R1+0x1a8] ;  /* 0x0001a80001107983 */ /* 0x000f240000300800 */
[----:B------:R-:W-:Y:S02]  /*59d90*/  @P3 LOP3.LUT R26, R26, 0x10000, RZ, 0xfc, !PT ;  /* 0x000100001a1a3812 */ /* 0x000fe400078efcff */
[----:B-1----:R-:W-:Y:S01]  /*59da0*/  ISETP.LT.AND P1, PT, R17, UR67, !P0 ;  /* 0x0000004311007c0c */ /* 0x002fe2000c721270 */
[----:B------:R-:W0:Y:S01]  /*59db0*/  LDCU UR77, c[0x0][0x398] ;  /* 0x00007300ff4d77ac */ /* 0x000e220008000800 */
[----:B------:R-:W-:Y:S01]  /*59dc0*/  VIADD R3, R13, 0x97 ;  /* 0x000000970d037836 */ /* 0x000fe20000000000 */
[----:B------:R-:W-:-:S02]  /*59dd0*/  LOP3.LUT R26, R26, 0xffff7fff, RZ, 0xc0, !PT ;  /* 0xffff7fff1a1a7812 */ /* 0x000fc400078ec0ff */
[----:B------:R-:W-:Y:S01]  /*59de0*/  ISETP.LT.AND P0, PT, R18, UR36, !P0 ;  /* 0x0000002412007c0c */ /* 0x000fe2000c701270 */
[----:B------:R-:W1:Y:S01]  /*59df0*/  LDCU UR67, c[0x0][0x398] ;  /* 0x00007300ff4377ac */ /* 0x000e620008000800 */
[----:B------:R-:W0:Y:S01]  /*59e00*/  LDCU.64 UR42, c[0x0][0x398] ;  /* 0x00007300ff2a77ac */ /* 0x000e220008000a00 */
        /* <DEDUP_REMOVED lines=8> */
[----:B------:R-:W-:Y:S02]  /*59e90*/  LOP3.LUT R4, R4, 0xffff, RZ, 0xc0, !PT ;  /* 0x0000ffff04047812 */ /* 0x000fe400078ec0ff */
[----:B------:R-:W-:Y:S02]  /*59ea0*/  LOP3.LUT R26, R26, 0xffffefff, RZ, 0xc0, !PT ;  /* 0xffffefff1a1a7812 */ /* 0x000fe400078ec0ff */
[----:B0-----:R-:W-:-:S02]  /*59eb0*/  ISETP.LT.AND P3, PT, R19, UR77, !P0 ;  /* 0x0000004d13007c0c */ /* 0x001fc4000c761270 */
[----:B-1----:R-:W-:Y:S02]  /*59ec0*/  ISETP.LT.AND P2, PT, R15, UR67, !P0 ;  /* 0x000000430f007c0c */ /* 0x002fe4000c741270 */
[----:B------:R-:W-:Y:S02]  /*59ed0*/  ISETP.LT.AND P1, PT, R17, UR71, !P0 ;  /* 0x0000004711007c0c */ /* 0x000fe4000c721270 */
[----:B------:R-:W-:Y:S01]  /*59ee0*/  PRMT R3, R5, 0x3340, R4 ;  /* 0x0000334005037816 */ /* 0x000fe20000000004 */
[----:B------:R-:W0:Y:S01]  /*59ef0*/  LDCU UR77, c[0x0][0x398] ;  /* 0x00007300ff4d77ac */ /* 0x000e220008000800 */
[----:B------:R-:W1:Y:S05]  /*59f00*/  LDCU.64 UR46, c[0x0][0x398] ;  /* 0x00007300ff2e77ac */ /* 0x000e6a0008000a00 */
[----:B------:R-:W-:Y:S01]  /*59f10*/  @P3 LOP3.LUT R26, R26, 0x1000, RZ, 0xfc, !PT ;  /* 0x000010001a1a3812 */ /* 0x000fe200078efcff */
[----:B------:R-:W0:Y:S01]  /*59f20*/  LDCU UR67, c[0x0][0x398] ;  /* 0x00007300ff4377ac */ /* 0x000e220008000800 */
[----:B------:R-:W0:Y:S02]  /*59f30*/  LDCU UR71, c[0x0][0x398] ;  /* 0x00007300ff4777ac */ /* 0x000e240008000800 */
[----:B------:R-:W-:-:S02]  /*59f40*/  LOP3.LUT R26, R26, 0xfffff7ff, RZ, 0xc0, !PT ;  /* 0xfffff7ff1a1a7812 */ /* 0x000fc400078ec0ff */
[----:B------:R-:W-:Y:S01]  /*59f50*/  ISETP.LT.AND P0, PT, R18, UR42, !P0 ;  /* 0x0000002a12007c0c */ /* 0x000fe2000c701270 */
[----:B------:R0:W-:Y:S04]  /*59f60*/  STL [R1+0x37c], R3 ;  /* 0x00037c0301007387 */ /* 0x0001e80000100800 */
[----:B------:R-:W2:Y:S01]  /*59f70*/  LDL.LU R25, [R1+0x3b4] ;  /* 0x0003b40001197983 */ /* 0x000ea20000300800 */
[----:B------:R-:W-:Y:S01]  /*59f80*/  @P2 LOP3.LUT R26, R26, 0x800, RZ, 0xfc, !PT ;  /* 0x000008001a1a2812 */ /* 0x000fe200078efcff */
[----:B------:R-:W1:Y:S03]  /*59f90*/  LDCU UR42, c[0x0][0x398] ;  /* 0x00007300ff2a77ac */ /* 0x000e660008000800 */
[----:B------:R-:W-:-:S04]  /*59fa0*/  LOP3.LUT R26, R26, 0xfffffbff, RZ, 0xc0, !PT ;  /* 0xfffffbff1a1a7812 */ /* 0x000fc800078ec0ff */
[----:B------:R-:W-:Y:S01]  /*59fb0*/  @P1 LOP3.LUT R26, R26, 0x400, RZ, 0xfc, !PT ;  /* 0x000004001a1a1812 */ /* 0x000fe200078efcff */
[----:B0-----:R-:W-:-:S03]  /*59fc0*/  VIADD R3, R13, 0x96 ;  /* 0x000000960d037836 */ /* 0x001fc60000000000 */
[----:B------:R-:W-:-:S04]  /*59fd0*/  LOP3.LUT R26, R26, 0xfffffdff, RZ, 0xc0, !PT ;  /* 0xfffffdff1a1a7812 */ /* 0x000fc800078ec0ff */
[----:B------:R-:W-:Y:S02]  /*59fe0*/  @P0 LOP3.LUT R26, R26, 0x200, RZ, 0xfc, !PT ;  /* 0x000002001a1a0812 */ /* 0x000fe400078efcff */
[----:B------:R-:W-:Y:S01]  /*59ff0*/  ISETP.GE.AND P0, PT, R3, UR49, PT ;  /* 0x0000003103007c0c */ /* 0x000fe2000bf06270 */
[----:B------:R-:W0:Y:S03]  /*5a000*/  LDCU.64 UR48, c[0x0][0x398] ;  /* 0x00007300ff3077ac */ /* 0x000e260008000a00 */
[----:B------:R-:W-:Y:S01]  /*5a010*/  ISETP.LT.AND P2, PT, R15, UR67, !P0 ;  /* 0x000000430f007c0c */ /* 0x000fe2000c741270 */
[----:B------:R-:W0:Y:S02]  /*5a020*/  LDCU UR67, c[0x0][0x3b8] ;  /* 0x00007700ff4377ac */ /* 0x000e240008000800 */
[----:B0-----:R-:W-:Y:S01]  /*5a030*/  VIADD R7, R7, UR67 ;  /* 0x0000004307077c36 */ /* 0x001fe20008000000 */
[----:B---3--:R-:W-:-:S02]  /*5a040*/  SHF.R.U32.HI R4, RZ, 0x8, R24 ;  /* 0x00000008ff047819 */ /* 0x008fc40000011618 */
[----:B----4-:R-:W-:Y:S01]  /*5a050*/  SHF.R.U32.HI R3, RZ, 0x8, R16 ;  /* 0x00000008ff037819 */ /* 0x010fe20000011610 */
[----:B------:R-:W3:Y:S01]  /*5a060*/  LDL.LU R24, [R1+0x3a4] ;  /* 0x0003a40001187983 */ /* 0x000ee20000300800 */
[----:B------:R-:W-:Y:S02]  /*5a070*/  ISETP.LT.AND P3, PT, R19, UR77, !P0 ;  /* 0x0000004d13007c0c */ /* 0x000fe4000c761270 */
[----:B------:R-:W-:Y:S02]  /*5a080*/  LOP3.LUT R4, R4, 0xffff, RZ, 0xc0, !PT ;  /* 0x0000ffff04047812 */ /* 0x000fe400078ec0ff */
[----:B------:R-:W-:Y:S02]  /*5a090*/  LOP3.LUT R3, R3, 0xffff, RZ, 0xc0, !PT ;  /* 0x0000ffff03037812 */ /* 0x000fe400078ec0ff */
[----:B------:R-:W-:Y:S02]  /*5a0a0*/  LOP3.LUT R26, R26, 0xfffffeff, RZ, 0xc0, !PT ;  /* 0xfffffeff1a1a7812 */ /* 0x000fe400078ec0ff */
[----:B------:R-:W-:-:S02]  /*5a0b0*/  ISETP.LT.AND P1, PT, R17, UR75, !P0 ;  /* 0x0000004b11007c0c */ /* 0x000fc4000c721270 */
[--C-:B------:R-:W-:Y:S02]  /*5a0c0*/  PRMT R4, R4, 0x3340, R0.reuse ;  /* 0x0000334004047816 */ /* 0x100fe40000000000 */
[----:B------:R-:W-:Y:S01]  /*5a0d0*/  PRMT R3, R3, 0x3340, R0 ;  /* 0x0000334003037816 */ /* 0x000fe20000000000 */
[----:B------:R-:W0:Y:S01]  /*5a0e0*/  LDCU UR67, c[0x0][0x398] ;  /* 0x00007300ff4377ac */ /* 0x000e220008000800 */
[----:B------:R-:W4:Y:S01]  /*5a0f0*/  LDCU UR77, c[0x0][0x398] ;  /* 0x00007300ff4d77ac */ /* 0x000f220008000800 */
[----:B------:R-:W0:Y:S01]  /*5a100*/  LDCU UR75, c[0x0][0x3b8] ;  /* 0x00007700ff4b77ac */ /* 0x000e220008000800 */
[----:B------:R0:W-:Y:S04]  /*5a110*/  STL [R1+0x27c], R4 ;  /* 0x00027c0401007387 */ /* 0x0001e80000100800 */
[----:B------:R-:W-:Y:S04]  /*5a120*/  STL [R1+0x4c0], R7 ;  /* 0x0004c00701007387 */ /* 0x000fe80000100800 */
[----:B------:R-:W4:Y:S04]  /*5a130*/  LDL.LU R16, [R1+0x398] ;  /* 0x0003980001107983 */ /* 0x000f280000300800 */
[----:B------:R0:W-:Y:S04]  /*5a140*/  STL [R1+0x278], R3 ;  /* 0x0002780301007387 */ /* 0x0001e80000100800 */
[----:B------:R-:W4:Y:S01]  /*5a150*/  LDL.LU R8, [R1+0x1c] ;  /* 0x00001c0001087983 */ /* 0x000f220000300800 */
[----:B------:R-:W-:-:S04]  /*5a160*/  @P3 LOP3.LUT R26, R26, 0x100, RZ, 0xfc, !PT ;  /* 0x000001001a1a3812 */ /* 0x000fc800078efcff */
[----:B------:R-:W-:Y:S02]  /*5a170*/  LOP3.LUT R26, R26, 0xffffff7f, RZ, 0xc0, !PT ;  /* 0xffffff7f1a1a7812 */ /* 0x000fe400078ec0ff */
[----:B-1----:R-:W-:Y:S01]  /*5a180*/  ISETP.LT.AND P0, PT, R18, UR46, !P0 ;  /* 0x0000002e12007c0c */ /* 0x002fe2000c701270 */
[C---:B0-----:R-:W-:Y:S01]  /*5a190*/  VIADD R4, R13.reuse, 0x95 ;  /* 0x000000950d047836 */ /* 0x041fe20000000000 */
[----:B--2---:R-:W-:Y:S02]  /*5a1a0*/  SHF.R.U32.HI R6, RZ, 0x8, R25 ;  /* 0x00000008ff067819 */ /* 0x004fe40000011619 */
[----:B------:R-:W-:Y:S01]  /*5a1b0*/  @P2 LOP3.LUT R26, R26, 0x80, RZ, 0xfc, !PT ;  /* 0x000000801a1a2812 */ /* 0x000fe200078efcff */
[----:B------:R-:W-:Y:S01]  /*5a1c0*/  VIADD R3, R13, 0x93 ;  /* 0x000000930d037836 */ /* 0x000fe20000000000 */
[----:B---3--:R-:W-:Y:S02]  /*5a1d0*/  SHF.R.U32.HI R5, RZ, 0x8, R24 ;  /* 0x00000008ff057819 */ /* 0x008fe40000011618 */
[----:B------:R-:W-:Y:S01]  /*5a1e0*/  LOP3.LUT R26, R26, 0xffffffbf, RZ, 0xc0, !PT ;  /* 0xffffffbf1a1a7812 */ /* 0x000fe200078ec0ff */
[----:B------:R-:W-:Y:S01]  /*5a1f0*/  VIADD R7, R7, UR13 ;  /* 0x0000000d07077c36 */ /* 0x000fe20008000000 */
[----:B------:R-:W0:Y:S02]  /*5a200*/  LDCU UR46, c[0x0][0x398] ;  /* 0x00007300ff2e77ac */ /* 0x000e240008000800 */
        /* <DEDUP_REMOVED lines=9> */
[----:B------:R-:W1:Y:S01]  /*5a2a0*/  LDCU UR67, c[0x0][0x398] ;  /* 0x00007300ff4377ac */ /* 0x000e620008000800 */
[----:B------:R-:W2:Y:S06]  /*5a2b0*/  LDCU.64 UR34, c[0x0][0x398] ;  /* 0x00007300ff2277ac */ /* 0x000eac0008000a00 */
[----:B------:R-:W-:-:S02]  /*5a2c0*/  @P3 LOP3.LUT R26, R26, 0x10, RZ, 0xfc, !PT ;  /* 0x000000101a1a3812 */ /* 0x000fc400078efcff */
[----:B----4-:R-:W-:Y:S02]  /*5a2d0*/  LOP3.LUT R8, R8, 0x7fffffff, RZ, 0xc0, !PT ;  /* 0x7fffffff08087812 */ /* 0x010fe400078ec0ff */
[----:B------:R-:W-:Y:S02]  /*5a2e0*/  LOP3.LUT R6, R6, 0xffff, RZ, 0xc0, !PT ;  /* 0x0000ffff06067812 */ /* 0x000fe400078ec0ff */
[----:B------:R-:W-:Y:S02]  /*5a2f0*/  LOP3.LUT R5, R5, 0xffff, RZ, 0xc0, !PT ;  /* 0x0000ffff05057812 */ /* 0x000fe400078ec0ff */
[----:B------:R-:W-:Y:S02]  /*5a300*/  LOP3.LUT R26, R26, 0xfffffff7, RZ, 0xc0, !PT ;  /* 0xfffffff71a1a7812 */ /* 0x000fe400078ec0ff */
[----:B------:R-:W-:Y:S01]  /*5a310*/  ISETP.LT.AND P0, PT, R18, UR48, !P0 ;  /* 0x0000003012007c0c */ /* 0x000fe2000c701270 */
[----:B------:R-:W3:Y:S01]  /*5a320*/  LDCU UR48, c[0x0][0x398] ;  /* 0x00007300ff3077ac */ /* 0x000ee20008000800 */
[----:B------:R-:W4:Y:S01]  /*5a330*/  LDCU UR5, c[0x0][0x398] ;  /* 0x00007300ff0577ac */ /* 0x000f220008000800 */
        /* <DEDUP_REMOVED lines=10> */
[----:B-1----:R-:W-:-:S02]  /*5a3e0*/  ISETP.LT.AND P3, PT, R19, UR67, !P0 ;  /* 0x0000004313007c0c */ /* 0x002fc4000c761270 */
[----:B--2---:R-:W-:Y:S02]  /*5a3f0*/  ISETP.LT.AND P0, PT, R18, UR34, !P0 ;  /* 0x0000002212007c0c */ /* 0x004fe4000c701270 */
[----:B------:R-:W-:Y:S01]  /*5a400*/  SHF.R.U32.HI R4, RZ, 0x8, R16 ;  /* 0x00000008ff047819 */ /* 0x000fe20000011610 */
[----:B------:R-:W1:Y:S01]  /*5a410*/  LDCU.64 UR6, c[0x0][0x398] ;  /* 0x00007300ff0677ac */ /* 0x000e620008000a00 */
[----:B------:R-:W2:Y:S01]  /*5a420*/  LDCU.64 UR36, c[0x0][0x398] ;  /* 0x00007300ff2477ac */ /* 0x000ea20008000a00 */
[----:B------:R-:W0:Y:S02]  /*5a430*/  LDCU UR67, c[0x0][0x398] ;  /* 0x00007300ff4377ac */ /* 0x000e240008000800 */
[----:B------:R-:W-:Y:S01]  /*5a440*/  @P2 LOP3.LUT R8, R8, 0x80000000, RZ, 0xfc, !PT ;  /* 0x8000000008082812 */ /* 0x000fe200078efcff */
[----:B------:R-:W0:Y:S03]  /*5a450*/  LDCU UR34, c[0x0][0x398] ;  /* 0x00007300ff2277ac */ /* 0x000e260008000800 */
[----:B------:R-:W-:-:S04]  /*5a460*/  LOP3.LUT R8, R8, 0xbfffffff, RZ, 0xc0, !PT ;  /* 0xbfffffff08087812 */ /* 0x000fc800078ec0ff */
[----:B------:R-:W-:-:S04]  /*5a470*/  @P1 LOP3.LUT R8, R8, 0x40000000, RZ, 0xfc, !PT ;  /* 0x4000000008081812 */ /* 0x000fc800078efcff */
[----:B------:R-:W-:Y:S02]  /*5a480*/  LOP3.LUT R8, R8, 0xdfffffff, RZ, 0xc0, !PT ;  /* 0xdfffffff08087812 */ /* 0x000fe400078ec0ff */
[----:B------:R-:W-:Y:S02]  /*5a490*/  @P3 LOP3.LUT R26, R26, 0x1, RZ, 0xfc, !PT ;  /* 0x000000011a1a3812 */ /* 0x000fe400078efcff */
[----:B------:R-:W-:Y:S02]  /*5a4a0*/  @P0 LOP3.LUT R8, R8, 0x20000000, RZ, 0xfc, !PT ;  /* 0x2000000008080812 */ /* 0x000fe400078efcff */
[----:B------:R-:W-:Y:S02]  /*5a4b0*/  ISETP.GE.AND P0, PT, R3, UR43, PT ;  /* 0x0000002b03007c0c */ /* 0x000fe4000bf06270 */
[----:B------:R-:W-:Y:S02]  /*5a4c0*/  PRMT R3, R6, 0x3340, R5 ;  /* 0x0000334006037816 */ /* 0x000fe40000000005 */
[----:B------:R-:W-:Y:S01]  /*5a4d0*/  LOP3.LUT R4, R4, 0xffff, RZ, 0xc0, !PT ;  /* 0x0000ffff04047812 */ /* 0x000fe200078ec0ff */
[----:B------:R-:W-:Y:S04]  /*5a4e0*/  STL [R1+0x20], R26 ;  /* 0x0000201a01007387 */ /* 0x000fe80000100800 */
[----:B------:R0:W-:Y:S02]  /*5a4f0*/  STL [R1+0x374], R3 ;  /* 0x0003740301007387 */ /* 0x0001e40000100800 */
[----:B0-----:R-:W-:-:S05]  /*5a500*/  PRMT R3, R4, 0x3340, R0 ;  /* 0x0000334004037816 */ /* 0x001fca0000000000 */
[----:B------:R0:W-:Y:S04]  /*5a510*/  STL [R1+0x274], R3 ;  /* 0x0002740301007387 */ /* 0x0001e80000100800 */
[----:B------:R-:W2:Y:S04]  /*5a520*/  LDL.LU R25, [R1+0x3a0] ;  /* 0x0003a00001197983 */ /* 0x000ea80000300800 */
[----:B------:R-:W3:Y:S04]  /*5a530*/  LDL.LU R24, [R1+0x39c] ;  /* 0x00039c0001187983 */ /* 0x000ee80000300800 */
[----:B------:R-:W3:Y:S01]  /*5a540*/  LDL.LU R16, [R1+0x1a4] ;  /* 0x0001a40001107983 */ /* 0x000ee20000300800 */
[----:B------:R-:W-:-:S02]  /*5a550*/  ISETP.LT.AND P3, PT, R19, UR76, !P0 ;  /* 0x0000004c13007c0c */ /* 0x000fc4000c761270 */
[----:B------:R-:W-:Y:S02]  /*5a560*/  ISETP.LT.AND P2, PT, R15, UR12, !P0 ;  /* 0x0000000c0f007c0c */ /* 0x000fe4000c741270 */
[----:B------:R-:W-:Y:S02]  /*5a570*/  LOP3.LUT R8, R8, 0xefffffff, RZ, 0xc0, !PT ;  /* 0xefffffff08087812 */ /* 0x000fe400078ec0ff */
[----:B------:R-:W-:Y:S01]  /*5a580*/  ISETP.LT.AND P1, PT, R17, UR10, !P0 ;  /* 0x0000000a11007c0c */ /* 0x000fe2000c721270 */
[----:B0-----:R-:W-:Y:S01]  /*5a590*/  VIADD R3, R13, 0x92 ;  /* 0x000000920d037836 */ /* 0x001fe20000000000 */
[----:B------:R-:W-:Y:S02]  /*5a5a0*/  SHF.R.U32.HI R5, RZ, 0x8, R27 ;  /* 0x00000008ff057819 */ /* 0x000fe4000001161b */
[----:B------:R-:W-:Y:S01]  /*5a5b0*/  SHF.R.U32.HI R4, RZ, 0x8, R28 ;  /* 0x00000008ff047819 */ /* 0x000fe2000001161c */
[----:B------:R0:W-:Y:S01]  /*5a5c0*/  STL [R1+0x6a0], R7 ;  /* 0x0006a00701007387 */ /* 0x0001e20000100800 */
[----:B------:R-:W0:Y:S01]  /*5a5d0*/  LDCU.64 UR12, c[0x0][0x398] ;  /* 0x00007300ff0c77ac */ /* 0x000e220008000a00 */
[----:B------:R-:W0:Y:S01]  /*5a5e0*/  LDCU UR76, c[0x0][0x398] ;  /* 0x00007300ff4c77ac */ /* 0x000e220008000800 */
[----:B------:R-:W-:-:S04]  /*5a5f0*/  @P3 LOP3.LUT R8, R8, 0x10000000, RZ, 0xfc, !PT ;  /* 0x1000000008083812 */ /* 0x000fc800078efcff */
[----:B------:R-:W-:Y:S02]  /*5a600*/  LOP3.LUT R8, R8, 0xf7ffffff, RZ, 0xc0, !PT ;  /* 0xf7ffffff08087812 */ /* 0x000fe400078ec0ff */
[----:B-1----:R-:W-:Y:S02]  /*5a610*/  ISETP.LT.AND P0, PT, R18, UR6, !P0 ;  /* 0x0000000612007c0c */ /* 0x002fe4000c701270 */
        /* <DEDUP_REMOVED lines=11> */
[----:B------:R-:W1:Y:S01]  /*5a6d0*/  LDCU.64 UR10, c[0x0][0x398] ;  /* 0x00007300ff0a77ac */ /* 0x000e620008000a00 */
[----:B------:R-:W-:-:S02]  /*5a6e0*/  LOP3.LUT R5, R5, 0xffff, RZ, 0xc0, !PT ;  /* 0x0000ffff05057812 */ /* 0x000fc400078ec0ff */
[----:B------:R-:W-:Y:S02]  /*5a6f0*/  LOP3.LUT R4, R4, 0xffff, RZ, 0xc0, !PT ;  /* 0x0000ffff04047812 */ /* 0x000fe400078ec0ff */
[----:B--2---:R-:W-:Y:S02]  /*5a700*/  SHF.R.U32.HI R6, RZ, 0x8, R25 ;  /* 0x00000008ff067819 */ /* 0x004fe40000011619 */
[----:B------:R-:W-:Y:S01]  /*5a710*/  @P3 LOP3.LUT R8, R8, 0x1000000, RZ, 0xfc, !PT ;  /* 0x0100000008083812 */ /* 0x000fe200078efcff */
[----:B0-----:R-:W-:Y:S01]  /*5a720*/  VIADD R7, R7, UR27 ;  /* 0x0000001b07077c36 */ /* 0x001fe20008000000 */
[----:B------:R-:W0:Y:S01]  /*5a730*/  LDCU UR47, c[0x0][0x398] ;  /* 0x00007300ff2f77ac */ /* 0x000e220008000800 */
[----:B------:R-:W2:Y:S01]  /*5a740*/  LDCU UR9, c[0x0][0x398] ;  /* 0x00007300ff0977ac */ /* 0x000ea20008000800 */
[----:B------:R-:W-:Y:S02]  /*5a750*/  LOP3.LUT R8, R8, 0xff7fffff, RZ, 0xc0, !PT ;  /* 0xff7fffff08087812 */ /* 0x000fe400078ec0ff */
[----:B------:R-:W-:-:S02]  /*5a760*/  ISETP.LT.AND P0, PT, R18, UR36, !P0 ;  /* 0x0000002412007c0c */ /* 0x000fc4000c701270 */
        /* <DEDUP_REMOVED lines=9> */
[----:B------:R-:W-:-:S02]  /*5a800*/  ISETP.LT.AND P1, PT, R17, UR18, !P0 ;  /* 0x0000001211007c0c */ /* 0x000fc4000c721270 */
[----:B------:R-:W-:Y:S02]  /*5a810*/  PRMT R3, R5, 0x3340, R4 ;  /* 0x0000334005037816 */ /* 0x000fe40000000004 */
[----:B------:R-:W-:Y:S01]  /*5a820*/  LOP3.LUT R6, R6, 0xffff, RZ, 0xc0, !PT ;  /* 0x0000ffff06067812 */ /* 0x000fe200078ec0ff */
[----:B------:R-:W0:Y:S01]  /*5a830*/  LDCU.64 UR14, c[0x0][0x398] ;  /* 0x00007300ff0e77ac */ /* 0x000e220008000a00 */
[----:B------:R-:W0:Y:S03]  /*5a840*/  LDCU UR49, c[0x0][0x398] ;  /* 0x00007300ff3177ac */ /* 0x000e260008000800 */
[----:B------:R-:W-:Y:S01]  /*5a850*/  @P3 LOP3.LUT R8, R8, 0x100000, RZ, 0xfc, !PT ;  /* 0x0010000008083812 */ /* 0x000fe200078efcff */
[----:B------:R-:W0:Y:S03]  /*5a860*/  LDCU UR18, c[0x0][0x398] ;  /* 0x00007300ff1277ac */ /* 0x000e260008000800 */
[----:B------:R-:W-:-:S02]  /*5a870*/  LOP3.LUT R8, R8, 0xfff7ffff, RZ, 0xc0, !PT ;  /* 0xfff7ffff08087812 */ /* 0x000fc400078ec0ff */
[----:B-1----:R-:W-:Y:S02]  /*5a880*/  ISETP.LT.AND P0, PT, R18, UR10, !P0 ;  /* 0x0000000a12007c0c */ /* 0x002fe4000c701270 */
[----:B------:R-:W-:-:S04]  /*5a890*/  @P2 LOP3.LUT R8, R8, 0x80000, RZ, 0xfc, !PT ;  /* 0x0008000008082812 */ /* 0x000fc800078efcff */
[----:B------:R-:W-:-:S04]  /*5a8a0*/  LOP3.LUT R8, R8, 0xfffbffff, RZ, 0xc0, !PT ;  /* 0xfffbffff08087812 */ /* 0x000fc800078ec0ff */
[----:B------:R-:W-:Y:S01]  /*5a8b0*/  @P1 LOP3.LUT R8, R8, 0x40000, RZ, 0xfc, !PT ;  /* 0x0004000008081812 */ /* 0x000fe200078efcff */
[----:B------:R-:W-:-:S03]  /*5a8c0*/  VIADD R4, R13, 0x90 ;  /* 0x000000900d047836 */ /* 0x000fc60000000000 */
[----:B------:R-:W-:Y:S01]  /*5a8d0*/  LOP3.LUT R8, R8, 0xfffdffff, RZ, 0xc0, !PT ;  /* 0xfffdffff08087812 */ /* 0x000fe200078ec0ff */
[----:B------:R1:W-:Y:S01]  /*5a8e0*/  STL [R1+0x3b4], R3 ;  /* 0x0003b40301007387 */ /* 0x0003e20000100800 */
[----:B---3--:R-:W-:-:S03]  /*5a8f0*/  SHF.R.U32.HI R5, RZ, 0x8, R24 ;  /* 0x00000008ff057819 */ /* 0x008fc60000011618 */
[----:B------:R-:W3:Y:S01]  /*5a900*/  LDL.LU R24, [R1+0x3d4] ;  /* 0x0003d40001187983 */ /* 0x000ee20000300800 */
[----:B------:R-:W-:Y:S02]  /*5a910*/  @P0 LOP3.LUT R8, R8, 0x20000, RZ, 0xfc, !PT ;  /* 0x0002000008080812 */ /* 0x000fe400078efcff */
[----:B------:R-:W-:Y:S02]  /*5a920*/  ISETP.GE.AND P0, PT, R4, UR35, PT ;  /* 0x0000002304007c0c */ /* 0x000fe4000bf06270 */
[----:B------:R-:W-:Y:S02]  /*5a930*/  SHF.R.U32.HI R4, RZ, 0x8, R16 ;  /* 0x00000008ff047819 */ /* 0x000fe40000011610 */
[----:B------:R-:W-:Y:S01]  /*5a940*/  LOP3.LUT R5, R5, 0xffff, RZ, 0xc0, !PT ;  /* 0x0000ffff05057812 */ /* 0x000fe200078ec0ff */
[----:B------:R-:W2:Y:S01]  /*5a950*/  LDL.LU R16, [R1+0x3d0] ;  /* 0x0003d00001107983 */ /* 0x000ea20000300800 */
[----:B------:R-:W-:Y:S02]  /*5a960*/  ISETP.LT.AND P3, PT, R19, UR16, !P0 ;  /* 0x0000001013007c0c */ /* 0x000fe4000c761270 */
[----:B------:R-:W-:-:S02]  /*5a970*/  ISETP.LT.AND P2, PT, R15, UR19, !P0 ;  /* 0x000000130f007c0c */ /* 0x000fc4000c741270 */
[----:B------:R-:W-:Y:S02]  /*5a980*/  LOP3.LUT R8, R8, 0xfffeffff, RZ, 0xc0, !PT ;  /* 0xfffeffff08087812 */ /* 0x000fe400078ec0ff */
[----:B------:R-:W-:Y:S01]  /*5a990*/  ISETP.LT.AND P1, PT, R17, UR20, !P0 ;  /* 0x0000001411007c0c */ /* 0x000fe2000c721270 */
[----:B-1----:R-:W-:Y:S01]  /*5a9a0*/  VIADD R3, R13, 0x8f ;  /* 0x0000008f0d037836 */ /* 0x002fe20000000000 */
[----:B------:R-:W-:Y:S01]  /*5a9b0*/  LOP3.LUT R4, R4, 0xffff, RZ, 0xc0, !PT ;  /* 0x0000ffff04047812 */ /* 0x000fe200078ec0ff */
[----:B------:R-:W1:Y:S01]  /*5a9c0*/  LDCU.64 UR16, c[0x0][0x398] ;  /* 0x00007300ff1077ac */ /* 0x000e620008000a00 */
[----:B------:R-:W0:Y:S01]  /*5a9d0*/  LDCU UR19, c[0x0][0x398] ;  /* 0x00007300ff1377ac */ /* 0x000e220008000800 */
[----:B------:R-:W0:Y:S02]  /*5a9e0*/  LDCU UR35, c[0x0][0x398] ;  /* 0x00007300ff2377ac */ /* 0x000e240008000800 */
[----:B------:R-:W-:-:S04]  /*5a9f0*/  @P3 LOP3.LUT R8, R8, 0x10000, RZ, 0xfc, !PT ;  /* 0x0001000008083812 */ /* 0x000fc800078efcff */
        /* <DEDUP_REMOVED lines=8> */
[----:B------:R-:W-:Y:S01]  /*5aa80*/  PRMT R3, R6, 0x3340, R5 ;  /* 0x0000334006037816 */ /* 0x000fe20000000005 */
[----:B------:R-:W0:Y:S04]  /*5aa90*/  LDCU.64 UR6, c[0x0][0x398] ;  /* 0x00007300ff0677ac */ /* 0x000e280008000a00 */
[----:B------:R1:W-:Y:S02]  /*5aaa0*/  STL [R1+0x370], R3 ;  /* 0x0003700301007387 */ /* 0x0003e40000100800 */
[----:B-1----:R-:W-:-:S05]  /*5aab0*/  PRMT R3, R4, 0x3340, R0 ;  /* 0x0000334004037816 */ /* 0x002fca0000000000 */
[----:B------:R1:W-:Y:S04]  /*5aac0*/  STL [R1+0x254], R3 ;  /* 0x0002540301007387 */ /* 0x0003e80000100800 */
[----:B------:R-:W4:Y:S01]  /*5aad0*/  LDL.LU R25, [R1+0x3dc] ;  /* 0x0003dc0001197983 */ /* 0x000f220000300800 */
[----:B------:R-:W-:Y:S02]  /*5aae0*/  ISETP.LT.AND P3, PT, R19, UR21, !P0 ;  /* 0x0000001513007c0c */ /* 0x000fe4000c761270 */
[----:B------:R-:W-:Y:S02]  /*5aaf0*/  ISETP.LT.AND P2, PT, R15, UR23, !P0 ;  /* 0x000000170f007c0c */ /* 0x000fe4000c741270 */
[----:B------:R-:W-:Y:S02]  /*5ab00*/  LOP3.LUT R8, R8, 0xffffefff, RZ, 0xc0, !PT ;  /* 0xffffefff08087812 */ /* 0x000fe400078ec0ff */
[----:B------:R-:W-:Y:S01]  /*5ab10*/  ISETP.LT.AND P1, PT, R17, UR22, !P0 ;  /* 0x0000001611007c0c */ /* 0x000fe2000c721270 */
[----:B------:R-:W2:Y:S06]  /*5ab20*/  LDCU.64 UR20, c[0x0][0x398] ;  /* 0x00007300ff1477ac */ /* 0x000eac0008000a00 */
[----:B------:R-:W-:Y:S01]  /*5ab30*/  @P3 LOP3.LUT R8, R8, 0x1000, RZ, 0xfc, !PT ;  /* 0x0000100008083812 */ /* 0x000fe200078efcff */
[----:B-1----:R-:W-:Y:S01]  /*5ab40*/  VIADD R3, R13, 0x8e ;  /* 0x0000008e0d037836 */ /* 0x002fe20000000000 */
[----:B------:R-:W1:Y:S02]  /*5ab50*/  LDCU.64 UR22, c[0x0][0x398] ;  /* 0x00007300ff1677ac */ /* 0x000e640008000a00 */
[----:B------:R-:W-:-:S02]  /*5ab60*/  LOP3.LUT R8, R8, 0xfffff7ff, RZ, 0xc0, !PT ;  /* 0xfffff7ff08087812 */ /* 0x000fc400078ec0ff */
[----:B0-----:R-:W-:Y:S02]  /*5ab70*/  ISETP.LT.AND P0, PT, R18, UR14, !P0 ;  /* 0x0000000e12007c0c */ /* 0x001fe4000c701270 */
[----:B------:R-:W-:-:S04]  /*5ab80*/  @P2 LOP3.LUT R8, R8, 0x800, RZ, 0xfc, !PT ;  /* 0x0000080008082812 */ /* 0x000fc800078efcff */
[----:B------:R-:W-:-:S04]  /*5ab90*/  LOP3.LUT R8, R8, 0xfffffbff, RZ, 0xc0, !PT ;  /* 0xfffffbff08087812 */ /* 0x000fc800078ec0ff */
[----:B------:R-:W-:-:S04]  /*5aba0*/  @P1 LOP3.LUT R8, R8, 0x400, RZ, 0xfc, !PT ;  /* 0x0000040008081812 */ /* 0x000fc800078efcff */
[----:B------:R-:W-:-:S04]  /*5abb0*/  LOP3.LUT R8, R8, 0xfffffdff, RZ, 0xc0, !PT ;  /* 0xfffffdff08087812 */ /* 0x000fc800078ec0ff */
[----:B------:R-:W-:Y:S02]  /*5abc0*/  @P0 LOP3.LUT R8, R8, 0x200, RZ, 0xfc, !PT ;  /* 0x0000020008080812 */ /* 0x000fe400078efcff */
[----:B------:R-:W-:Y:S02]  /*5abd0*/  ISETP.GE.AND P0, PT, R3, UR37, PT ;  /* 0x0000002503007c0c */ /* 0x000fe4000bf06270 */
[----:B---3--:R-:W-:Y:S02]  /*5abe0*/  SHF.R.U32.HI R5, RZ, 0x8, R24 ;  /* 0x00000008ff057819 */ /* 0x008fe40000011618 */
[----:B--2---:R-:W-:Y:S01]  /*5abf0*/  SHF.R.U32.HI R4, RZ, 0x8, R16 ;  /* 0x00000008ff047819 */ /* 0x004fe20000011610 */
[----:B------:R-:W2:Y:S04]  /*5ac00*/  LDL.LU R24, [R1+0x3e4] ;  /* 0x0003e40001187983 */ /* 0x000ea80000300800 */
[----:B------:R-:W3:Y:S01]  /*5ac10*/  LDL.LU R16, [R1+0x3e0] ;  /* 0x0003e00001107983 */ /* 0x000ee20000300800 */
[----:B------:R-:W-:-:S02]  /*5ac20*/  ISETP.LT.AND P3, PT, R19, UR24, !P0 ;  /* 0x0000001813007c0c */ /* 0x000fc4000c761270 */
[----:B------:R-:W-:Y:S02]  /*5ac30*/  ISETP.LT.AND P2, PT, R15, UR25, !P0 ;  /* 0x000000190f007c0c */ /* 0x000fe4000c741270 */
[----:B------:R-:W-:Y:S02]  /*5ac40*/  LOP3.LUT R8, R8, 0xfffffeff, RZ, 0xc0, !PT ;  /* 0xfffffeff08087812 */ /* 0x000fe400078ec0ff */
[----:B------:R-:W-:Y:S01]  /*5ac50*/  ISETP.LT.AND P1, PT, R17, UR26, !P0 ;  /* 0x0000001a11007c0c */ /* 0x000fe2000c721270 */
[----:B------:R-:W-:Y:S01]  /*5ac60*/  VIADD R3, R13, 0x8d ;  /* 0x0000008d0d037836 */ /* 0x000fe20000000000 */
[----:B------:R-:W3:Y:S01]  /*5ac70*/  LDL.LU R26, [R1+0x18] ;  /* 0x00001800011a7983 */ /* 0x000ee20000300800 */
[----:B------:R-:W-:Y:S02]  /*5ac80*/  LOP3.LUT R5, R5, 0xffff, RZ, 0xc0, !PT ;  /* 0x0000ffff05057812 */ /* 0x000fe400078ec0ff */
[----:B------:R-:W-:Y:S01]  /*5ac90*/  LOP3.LUT R4, R4, 0xffff, RZ, 0xc0, !PT ;  /* 0x0000ffff04047812 */ /* 0x000fe200078ec0ff */
[----:B------:R-:W0:Y:S01]  /*5aca0*/  LDCU.64 UR36, c[0x0][0x398] ;  /* 0x00007300ff2477ac */ /* 0x000e220008000a00 */
[----:B------:R-:W0:Y:S01]  /*5acb0*/  LDCU UR24, c[0x0][0x398] ;  /* 0x00007300ff1877ac */ /* 0x000e220008000800 */
[----:B------:R-:W0:Y:S01]  /*5acc0*/  LDCU UR25, c[0x0][0x398] ;  /* 0x00007300ff1977ac */ /* 0x000e220008000800 */
[----:B------:R-:W-:Y:S01]  /*5acd0*/  @P3 LOP3.LUT R8, R8, 0x100, RZ, 0xfc, !PT ;  /* 0x0000010008083812 */ /* 0x000fe200078efcff */
[----:B------:R-:W0:Y:S03]  /*5ace0*/  LDCU.64 UR26, c[0x0][0x398] ;  /* 0x00007300ff1a77ac */ /* 0x000e260008000a00 */
[----:B------:R-:W-:-:S02]  /*5acf0*/  LOP3.LUT R8, R8, 0xffffff7f, RZ, 0xc0, !PT ;  /* 0xffffff7f08087812 */ /* 0x000fc400078ec0ff */
[----:B------:R-:W-:Y:S01]  /*5ad00*/  ISETP.LT.AND P0, PT, R18, UR6, !P0 ;  /* 0x0000000612007c0c */ /* 0x000fe2000c701270 */
[----:B------:R-:W-:Y:S01]  /*5ad10*/  STL [R1+0x65c], R7 ;  /* 0x00065c0701007387 */ /* 0x000fe20000100800 */
[----:B------:R-:W0:Y:S01]  /*5ad20*/  LDCU UR6, c[0x0][0x398] ;  /* 0x00007300ff0677ac */ /* 0x000e220008000800 */
        /* <DEDUP_REMOVED lines=10> */
[----:B------:R-:W-:Y:S01]  /*5add0*/  PRMT R3, R5, 0x3340, R4 ;  /* 0x0000334005037816 */ /* 0x000fe20000000004 */
[----:B------:R-:W0:Y:S06]  /*5ade0*/  LDCU.64 UR10, c[0x0][0x398] ;  /* 0x00007300ff0a77ac */ /* 0x000e2c0008000a00 */
[----:B------:R-:W-:Y:S01]  /*5adf0*/  @P3 LOP3.LUT R8, R8, 0x10, RZ, 0xfc, !PT ;  /* 0x0000001008083812 */ /* 0x000fe200078efcff */
[----:B------:R-:W0:Y:S01]  /*5ae00*/  LDCU.64 UR28, c[0x0][0x398] ;  /* 0x00007300ff1c77ac */ /* 0x000e220008000a00 */
[----:B------:R-:W0:Y:S02]  /*5ae10*/  LDCU UR30, c[0x0][0x398] ;  /* 0x00007300ff1e77ac */ /* 0x000e240008000800 */
[----:B------:R-:W-:-:S02]  /*5ae20*/  LOP3.LUT R8, R8, 0xfffffff7, RZ, 0xc0, !PT ;  /* 0xfffffff708087812 */ /* 0x000fc400078ec0ff */
[----:B------:R-:W-:Y:S01]  /*5ae30*/  ISETP.LT.AND P0, PT, R18, UR16, !P0 ;  /* 0x0000001012007c0c */ /* 0x000fe2000c701270 */
[----:B------:R-:W-:Y:S01]  /*5ae40*/  VIADD R4, R13, 0x8c ;  /* 0x0000008c0d047836 */ /* 0x000fe20000000000 */
[----:B------:R0:W-:Y:S01]  /*5ae50*/  STL [R1+0x368], R3 ;  /* 0x0003680301007387 */ /* 0x0001e20000100800 */
[----:B------:R-:W-:Y:S02]  /*5ae60*/  @P2 LOP3.LUT R8, R8, 0x8, RZ, 0xfc, !PT ;  /* 0x0000000808082812 */ /* 0x000fe400078efcff */
[----:B----4-:R-:W-:Y:S01]  /*5ae70*/  SHF.R.U32.HI R6, RZ, 0x8, R25 ;  /* 0x00000008ff067819 */ /* 0x010fe20000011619 */
[----:B------:R-:W4:Y:S01]  /*5ae80*/  LDCU UR16, c[0x0][0x398] ;  /* 0x00007300ff1077ac */ /* 0x000f220008000800 */
[----:B------:R-:W-:-:S04]  /*5ae90*/  LOP3.LUT R8, R8, 0xfffffffb, RZ, 0xc0, !PT ;  /* 0xfffffffb08087812 */ /* 0x000fc800078ec0ff */
[----:B------:R-:W-:-:S04]  /*5aea0*/  @P1 LOP3.LUT R8, R8, 0x4, RZ, 0xfc, !PT ;  /* 0x0000000408081812 */ /* 0x000fc800078efcff */
[----:B------:R-:W-:-:S04]  /*5aeb0*/  LOP3.LUT R8, R8, 0xfffffffd, RZ, 0xc0, !PT ;  /* 0xfffffffd08087812 */ /* 0x000fc800078ec0ff */
[----:B------:R-:W-:Y:S02]  /*5aec0*/  @P0 LOP3.LUT R8, R8, 0x2, RZ, 0xfc, !PT ;  /* 0x0000000208080812 */ /* 0x000fe400078efcff */
[----:B------:R-:W-:Y:S02]  /*5aed0*/  ISETP.GE.AND P0, PT, R4, UR13, PT ;  /* 0x0000000d04007c0c */ /* 0x000fe4000bf06270 */
[----:B--2---:R-:W-:Y:S02]  /*5aee0*/  SHF.R.U32.HI R5, RZ, 0x8, R24 ;  /* 0x00000008ff057819 */ /* 0x004fe40000011618 */
[----:B------:R-:W-:Y:S02]  /*5aef0*/  ISETP.LT.AND P3, PT, R19, UR31, !P0 ;  /* 0x0000001f13007c0c */ /* 0x000fe4000c761270 */
[----:B------:R-:W-:Y:S02]  /*5af00*/  LOP3.LUT R8, R8, 0xfffffffe, RZ, 0xc0, !PT ;  /* 0xfffffffe08087812 */ /* 0x000fe400078ec0ff */
[----:B---3--:R-:W-:-:S02]  /*5af10*/  SHF.R.U32.HI R4, RZ, 0x8, R16 ;  /* 0x00000008ff047819 */ /* 0x008fc40000011610 */
[----:B------:R-:W-:Y:S02]  /*5af20*/  ISETP.LT.AND P2, PT, R15, UR32, !P0 ;  /* 0x000000200f007c0c */ /* 0x000fe4000c741270 */
[----:B------:R-:W-:Y:S02]  /*5af30*/  ISETP.LT.AND P1, PT, R17, UR39, !P0 ;  /* 0x0000002711007c0c */ /* 0x000fe4000c721270 */
[----:B------:R-:W-:Y:S01]  /*5af40*/  LOP3.LUT R26, R26, 0x7fffffff, RZ, 0xc0, !PT ;  /* 0x7fffffff1a1a7812 */ /* 0x000fe200078ec0ff */
[----:B0-----:R-:W-:Y:S01]  /*5af50*/  VIADD R3, R13, 0x8b ;  /* 0x0000008b0d037836 */ /* 0x001fe20000000000 */
[----:B------:R-:W0:Y:S01]  /*5af60*/  LDCU.64 UR12, c[0x0][0x398] ;  /* 0x00007300ff0c77ac */ /* 0x000e220008000a00 */
[----:B------:R-:W-:Y:S02]  /*5af70*/  LOP3.LUT R6, R6, 0xffff, RZ, 0xc0, !PT ;  /* 0x0000ffff06067812 */ /* 0x000fe400078ec0ff */
[----:B------:R-:W-:Y:S01]  /*5af80*/  LOP3.LUT R5, R5, 0xffff, RZ, 0xc0, !PT ;  /* 0x0000ffff05057812 */ /* 0x000fe200078ec0ff */
[----:B------:R-:W2:Y:S01]  /*5af90*/  LDCU UR31, c[0x0][0x398] ;  /* 0x00007300ff1f77ac */ /* 0x000ea20008000800 */
[----:B------:R-:W-:-:S02]  /*5afa0*/  @P3 LOP3.LUT R8, R8, 0x1, RZ, 0xfc, !PT ;  /* 0x0000000108083812 */ /* 0x000fc400078efcff */
[----:B------:R-:W-:Y:S01]  /*5afb0*/  LOP3.LUT R4, R4, 0xffff, RZ, 0xc0, !PT ;  /* 0x0000ffff04047812 */ /* 0x000fe200078ec0ff */
[----:B------:R-:W3:Y:S02]  /*5afc0*/  LDCU UR39, c[0x0][0x398] ;  /* 0x00007300ff2777ac */ /* 0x000ee40008000800 */
[----:B------:R-:W-:Y:S04]  /*5afd0*/  STL [R1+0x1c], R8 ;  /* 0x00001c0801007387 */ /* 0x000fe80000100800 */
[----:B------:R-:W2:Y:S04]  /*5afe0*/  LDL.LU R25, [R1+0x400] ;  /* 0x0004000001197983 */ /* 0x000ea80000300800 */
[----:B------:R-:W3:Y:S04]  /*5aff0*/  LDL.LU R24, [R1+0x3d8] ;  /* 0x0003d80001187983 */ /* 0x000ee80000300800 */
[----:B------:R-:W4:Y:S01]  /*5b000*/  LDL.LU R16, [R1+0x308] ;  /* 0x0003080001107983 */ /* 0x000f220000300800 */
[----:B------:R-:W-:-:S02]  /*5b010*/  @P2 LOP3.LUT R26, R26, 0x80000000, RZ, 0xfc, !PT ;  /* 0x800000001a1a2812 */ /* 0x000fc400078efcff */
[----:B------:R-:W-:Y:S01]  /*5b020*/  ISETP.LT.AND P0, PT, R18, UR10, !P0 ;  /* 0x0000000a12007c0c */ /* 0x000fe2000c701270 */
        /* <DEDUP_REMOVED lines=11> */
[----:B------:R-:W1:Y:S01]  /*5b0e0*/  LDCU.64 UR14, c[0x0][0x398] ;  /* 0x00007300ff0e77ac */ /* 0x000e620008000a00 */
[----:B------:R-:W1:Y:S05]  /*5b0f0*/  LDCU UR41, c[0x0][0x398] ;  /* 0x00007300ff2977ac */ /* 0x000e6a0008000800 */
[----:B------:R-:W-:Y:S01]  /*5b100*/  @P3 LOP3.LUT R26, R26, 0x10000000, RZ, 0xfc, !PT ;  /* 0x100000001a1a3812 */ /* 0x000fe200078efcff */
[----:B------:R-:W1:Y:S01]  /*5b110*/  LDCU UR50, c[0x0][0x398] ;  /* 0x00007300ff3277ac */ /* 0x000e620008000800 */
[----:B------:R-:W1:Y:S02]  /*5b120*/  LDCU UR52, c[0x0][0x398] ;  /* 0x00007300ff3477ac */ /* 0x000e640008000800 */
[----:B------:R-:W-:-:S02]  /*5b130*/  LOP3.LUT R26, R26, 0xf7ffffff, RZ, 0xc0, !PT ;  /* 0xf7ffffff1a1a7812 */ /* 0x000fc400078ec0ff */
[----:B0-----:R-:W-:Y:S01]  /*5b140*/  ISETP.LT.AND P0, PT, R18, UR12, !P0 ;  /* 0x0000000c12007c0c */ /* 0x001fe2000c701270 */
[----:B------:R0:W-:Y:S01]  /*5b150*/  STL [R1+0x250], R3 ;  /* 0x0002500301007387 */ /* 0x0001e20000100800 */
[----:B------:R-:W-:Y:S01]  /*5b160*/  VIADD R6, R7, UR56 ;  /* 0x0000003807067c36 */ /* 0x000fe20008000000 */
[----:B------:R-:W-:Y:S01]  /*5b170*/  @P2 LOP3.LUT R26, R26, 0x8000000, RZ, 0xfc, !PT ;  /* 0x080000001a1a2812 */ /* 0x000fe200078efcff */
[----:B------:R-:W1:Y:S01]  /*5b180*/  LDCU UR56, c[0x0][0x398] ;  /* 0x00007300ff3877ac */ /* 0x000e620008000800 */
[----:B------:R-:W1:Y:S02]  /*5b190*/  LDCU UR12, c[0x0][0x398] ;  /* 0x00007300ff0c77ac */ /* 0x000e640008000800 */
[----:B------:R-:W-:Y:S02]  /*5b1a0*/  LOP3.LUT R26, R26, 0xfbffffff, RZ, 0xc0, !PT ;  /* 0xfbffffff1a1a7812 */ /* 0x000fe400078ec0ff */
[----:B0-----:R-:W-:Y:S02]  /*5b1b0*/  PRMT R3, R5, 0x3340, R4 ;  /* 0x0000334005037816 */ /* 0x001fe40000000004 */
[----:B------:R-:W-:-:S03]  /*5b1c0*/  @P1 LOP3.LUT R26, R26, 0x4000000, RZ, 0xfc, !PT ;  /* 0x040000001a1a1812 */ /* 0x000fc600078efcff */
[----:B------:R0:W-:Y:S01]  /*5b1d0*/  STL [R1+0x364], R3 ;  /* 0x0003640301007387 */ /* 0x0001e20000100800 */
[----:B------:R-:W-:-:S04]  /*5b1e0*/  LOP3.LUT R26, R26, 0xfdffffff, RZ, 0xc0, !PT ;  /* 0xfdffffff1a1a7812 */ /* 0x000fc800078ec0ff */
[----:B------:R-:W-:Y:S01]  /*5b1f0*/  @P0 LOP3.LUT R26, R26, 0x2000000, RZ, 0xfc, !PT ;  /* 0x020000001a1a0812 */ /* 0x000fe200078efcff */
[----:B0-----:R-:W-:-:S05]  /*5b200*/  VIADD R3, R13, 0x8a ;  /* 0x0000008a0d037836 */ /* 0x001fca0000000000 */
[----:B------:R-:W-:Y:S02]  /*5b210*/  ISETP.GE.AND P0, PT, R3, UR7, PT ;  /* 0x0000000703007c0c */ /* 0x000fe4000bf06270 */
[----:B--2---:R-:W-:Y:S02]  /*5b220*/  SHF.R.U32.HI R5, RZ, 0x8, R25 ;  /* 0x00000008ff057819 */ /* 0x004fe40000011619 */
[----:B---3--:R-:W-:Y:S02]  /*5b230*/  SHF.R.U32.HI R3, RZ, 0x8, R24 ;  /* 0x00000008ff037819 */ /* 0x008fe40000011618 */
[----:B----4-:R-:W-:Y:S02]  /*5b240*/  SHF.R.U32.HI R4, RZ, 0x8, R16 ;  /* 0x00000008ff047819 */ /* 0x010fe40000011610 */
[----:B------:R-:W-:Y:S02]  /*5b250*/  LOP3.LUT R26, R26, 0xfeffffff, RZ, 0xc0, !PT ;  /* 0xfeffffff1a1a7812 */ /* 0x000fe400078ec0ff */
[----:B------:R-:W-:-:S02]  /*5b260*/  LOP3.LUT R5, R5, 0xffff, RZ, 0xc0, !PT ;  /* 0x0000ffff05057812 */ /* 0x000fc400078ec0ff */
[----:B------:R-:W-:Y:S02]  /*5b270*/  LOP3.LUT R3, R3, 0xffff, RZ, 0xc0, !PT ;  /* 0x0000ffff03037812 */ /* 0x000fe400078ec0ff */
[----:B------:R-:W-:Y:S01]  /*5b280*/  LOP3.LUT R4, R4, 0xffff, RZ, 0xc0, !PT ;  /* 0x0000ffff04047812 */ /* 0x000fe200078ec0ff */
[----:B------:R-:W2:Y:S01]  /*5b290*/  LDL.LU R16, [R1+0x2c] ;  /* 0x00002c0001107983 */ /* 0x000ea20000300800 */
[----:B------:R-:W-:Y:S01]  /*5b2a0*/  PRMT R5, R5, 0x3340, R0 ;  /* 0x0000334005057816 */ /* 0x000fe20000000000 */
[----:B------:R-:W0:Y:S01]  /*5b2b0*/  LDCU UR7, c[0x0][0x398] ;  /* 0x00007300ff0777ac */ /* 0x000e220008000800 */
[----:B------:R-:W-:-:S03]  /*5b2c0*/  PRMT R3, R3, 0x3340, R4 ;  /* 0x0000334003037816 */ /* 0x000fc60000000004 */
[----:B------:R-:W-:Y:S04]  /*5b2d0*/  STL [R1+0x24c], R5 ;  /* 0x00024c0501007387 */ /* 0x000fe80000100800 */
[----:B------:R3:W-:Y:S04]  /*5b2e0*/  STL [R1+0x360], R3 ;  /* 0x0003600301007387 */ /* 0x0007e80000100800 */
[----:B------:R-:W4:Y:S01]  /*5b2f0*/  LDL.LU R24, [R1+0x30] ;  /* 0x0000300001187983 */ /* 0x000f220000300800 */
[----:B------:R-:W-:Y:S02]  /*5b300*/  ISETP.LT.AND P3, PT, R19, UR51, !P0 ;  /* 0x0000003313007c0c */ /* 0x000fe4000c761270 */
[----:B------:R-:W-:-:S02]  /*5b310*/  ISETP.LT.AND P2, PT, R15, UR55, !P0 ;  /* 0x000000370f007c0c */ /* 0x000fc4000c741270 */
[----:B------:R-:W-:Y:S01]  /*5b320*/  ISETP.LT.AND P1, PT, R17, UR53, !P0 ;  /* 0x0000003511007c0c */ /* 0x000fe2000c721270 */
[----:B---3--:R-:W-:Y:S01]  /*5b330*/  VIADD R3, R13, 0x89 ;  /* 0x000000890d037836 */ /* 0x008fe20000000000 */
[----:B------:R-:W-:Y:S01]  /*5b340*/  SHF.R.U32.HI R5, RZ, 0x8, R29 ;  /* 0x00000008ff057819 */ /* 0x000fe2000001161d */
[----:B------:R-:W-:Y:S01]  /*5b350*/  STL [R1+0x610], R6 ;  /* 0x0006100601007387 */ /* 0x000fe20000100800 */
[----:B------:R-:W3:Y:S05]  /*5b360*/  LDCU UR51, c[0x0][0x398] ;  /* 0x00007300ff3377ac */ /* 0x000eea0008000800 */
[----:B------:R-:W-:Y:S01]  /*5b370*/  @P3 LOP3.LUT R26, R26, 0x1000000, RZ, 0xfc, !PT ;  /* 0x010000001a1a3812 */ /* 0x000fe200078efcff */
[----:B------:R-:W0:Y:S01]  /*5b380*/  LDCU UR53, c[0x0][0x398] ;  /* 0x00007300ff3577ac */ /* 0x000e220008000800 */
[----:B------:R-:W0:Y:S02]  /*5b390*/  LDCU UR55, c[0x0][0x3b8] ;  /* 0x00007700ff3777ac */ /* 0x000e240008000800 */
[----:B------:R-:W-:-:S02]  /*5b3a0*/  LOP3.LUT R26, R26, 0xff7fffff, RZ, 0xc0, !PT ;  /* 0xff7fffff1a1a7812 */ /* 0x000fc400078ec0ff */
[----:B-1----:R-:W-:Y:S02]  /*5b3b0*/  ISETP.LT.AND P0, PT, R18, UR14, !P0 ;  /* 0x0000000e12007c0c */ /* 0x002fe4000c701270 */
[----:B------:R-:W-:Y:S01]  /*5b3c0*/  LOP3.LUT R5, R5, 0xffff, RZ, 0xc0, !PT ;  /* 0x0000ffff05057812 */ /* 0x000fe200078ec0ff */
[----:B------:R-:W1:Y:S01]  /*5b3d0*/  LDCU UR14, c[0x0][0x3b8] ;  /* 0x00007700ff0e77ac */ /* 0x000e620008000800 */
        /* <DEDUP_REMOVED lines=11> */
[----:B------:R-:W0:Y:S01]  /*5b490*/  LDCU UR17, c[0x0][0x398] ;  /* 0x00007300ff1177ac */ /* 0x000e220008000800 */
[----:B------:R-:W0:Y:S06]  /*5b4a0*/  LDCU UR54, c[0x0][0x398] ;  /* 0x00007300ff3677ac */ /* 0x000e2c0008000800 */
[----:B------:R-:W-:Y:S01]  /*5b4b0*/  @P3 LOP3.LUT R26, R26, 0x100000, RZ, 0xfc, !PT ;  /* 0x001000001a1a3812 */ /* 0x000fe200078efcff */
[----:B------:R-:W0:Y:S01]  /*5b4c0*/  LDCU UR58, c[0x0][0x398] ;  /* 0x00007300ff3a77ac */ /* 0x000e220008000800 */
[----:B------:R-:W0:Y:S02]  /*5b4d0*/  LDCU UR57, c[0x0][0x398] ;  /* 0x00007300ff3977ac */ /* 0x000e240008000800 */
        /* <DEDUP_REMOVED lines=9> */
[----:B------:R-:W0:Y:S01]  /*5b570*/  LDCU UR11, c[0x0][0x398] ;  /* 0x00007300ff0b77ac */ /* 0x000e220008000800 */
[----:B--2---:R-:W-:Y:S02]  /*5b580*/  SHF.R.U32.HI R4, RZ, 0x8, R16 ;  /* 0x00000008ff047819 */ /* 0x004fe40000011610 */
[----:B------:R-:W2:Y:S02]  /*5b590*/  LDL.LU R16, [R1+0x1e8] ;  /* 0x0001e80001107983 */ /* 0x000ea40000300800 */
[----:B------:R-:W-:Y:S02]  /*5b5a0*/  LOP3.LUT R4, R4, 0xffff, RZ, 0xc0, !PT ;  /* 0x0000ffff04047812 */ /* 0x000fe400078ec0ff */
[----:B----4-:R-:W-:-:S02]  /*5b5b0*/  SHF.R.U32.HI R3, RZ, 0x8, R24 ;  /* 0x00000008ff037819 */ /* 0x010fc40000011618 */
[----:B------:R-:W-:Y:S02]  /*5b5c0*/  PRMT R4, R5, 0x3340, R4 ;  /* 0x0000334005047816 */ /* 0x000fe40000000004 */
[----:B------:R-:W-:-:S04]  /*5b5d0*/  LOP3.LUT R3, R3, 0xffff, RZ, 0xc0, !PT ;  /* 0x0000ffff03037812 */ /* 0x000fc800078ec0ff */
[----:B------:R-:W-:Y:S01]  /*5b5e0*/  PRMT R3, R3, 0x3340, R0 ;  /* 0x0000334003037816 */ /* 0x000fe20000000000 */
[----:B------:R4:W-:Y:S04]  /*5b5f0*/  STL [R1+0x35c], R4 ;  /* 0x00035c0401007387 */ /* 0x0009e80000100800 */
[----:B------:R0:W-:Y:S04]  /*5b600*/  STL [R1+0x248], R3 ;  /* 0x0002480301007387 */ /* 0x0001e80000100800 */
[----:B------:R-:W3:Y:S04]  /*5b610*/  LDL.LU R7, [R1+0x418] ;  /* 0x0004180001077983 */ /* 0x000ee80000300800 */
[----:B------:R-:W3:Y:S04]  /*5b620*/  LDL.LU R8, [R1+0x424] ;  /* 0x0004240001087983 */ /* 0x000ee80000300800 */
[----:B------:R-:W3:Y:S04]  /*5b630*/  LDL.LU R25, [R1+0x414] ;  /* 0x0004140001197983 */ /* 0x000ee80000300800 */
[----:B------:R-:W3:Y:S01]  /*5b640*/  LDL.LU R24, [R1+0xf8] ;  /* 0x0000f80001187983 */ /* 0x000ee20000300800 */
[----:B------:R-:W-:-:S02]  /*5b650*/  ISETP.LT.AND P3, PT, R19, UR61, !P0 ;  /* 0x0000003d13007c0c */ /* 0x000fc4000c761270 */
[----:B------:R-:W-:Y:S02]  /*5b660*/  ISETP.LT.AND P2, PT, R15, UR33, !P0 ;  /* 0x000000210f007c0c */ /* 0x000fe4000c741270 */
[----:B------:R-:W-:Y:S02]  /*5b670*/  LOP3.LUT R26, R26, 0xfffeffff, RZ, 0xc0, !PT ;  /* 0xfffeffff1a1a7812 */ /* 0x000fe400078ec0ff */
[----:B------:R-:W-:Y:S01]  /*5b680*/  ISETP.LT.AND P1, PT, R17, UR59, !P0 ;  /* 0x0000003b11007c0c */ /* 0x000fe2000c721270 */
[C---:B----4-:R-:W-:Y:S02]  /*5b690*/  VIADD R4, R13.reuse, 0x87 ;  /* 0x000000870d047836 */ /* 0x050fe40000000000 */
[----:B0-----:R-:W-:Y:S01]  /*5b6a0*/  VIADD R3, R13, 0x86 ;  /* 0x000000860d037836 */ /* 0x001fe20000000000 */
[----:B------:R-:W0:Y:S01]  /*5b6b0*/  LDCU.64 UR32, c[0x0][0x398] ;  /* 0x00007300ff2077ac */ /* 0x000e220008000a00 */
[----:B------:R-:W4:Y:S02]  /*5b6c0*/  LDCU UR61, c[0x0][0x398] ;  /* 0x00007300ff3d77ac */ /* 0x000f240008000800 */
        /* <DEDUP_REMOVED lines=30> */
[----:B--2---:R-:W-:-:S04]  /*5b8b0*/  SHF.R.U32.HI R4, RZ, 0x8, R16 ;  /* 0x00000008ff047819 */ /* 0x004fc80000011610 */
[----:B------:R-:W-:Y:S01]  /*5b8c0*/  LOP3.LUT R4, R4, 0xffff, RZ, 0xc0, !PT ;  /* 0x0000ffff04047812 */ /* 0x000fe200078ec0ff */
[----:B------:R-:W-:Y:S01]  /*5b8d0*/  VIADD R16, R6, UR69 ;  /* 0x0000004506107c36 */ /* 0x000fe20008000000 */
[----:B---3--:R-:W-:Y:S02]  /*5b8e0*/  SHF.R.U32.HI R5, RZ, 0x8, R25 ;  /* 0x00000008ff057819 */ /* 0x008fe40000011619 */
[----:B------:R-:W-:Y:S02]  /*5b8f0*/  PRMT R3, R4, 0x3340, R0 ;  /* 0x0000334004037816 */ /* 0x000fe40000000000 */
[----:B------:R-:W-:Y:S02]  /*5b900*/  SHF.R.U32.HI R6, RZ, 0x8, R8 ;  /* 0x00000008ff067819 */ /* 0x000fe40000011608 */
[----:B------:R-:W-:Y:S02]  /*5b910*/  SHF.R.U32.HI R8, RZ, 0x8, R24 ;  /* 0x00000008ff087819 */ /* 0x000fe40000011618 */
[----:B------:R-:W-:-:S02]  /*5b920*/  ISETP.LT.AND P3, PT, R19, UR70, !P0 ;  /* 0x0000004613007c0c */ /* 0x000fc4000c761270 */
[----:B------:R-:W-:Y:S01]  /*5b930*/  ISETP.LT.AND P2, PT, R15, UR66, !P0 ;  /* 0x000000420f007c0c */ /* 0x000fe2000c741270 */
[----:B------:R2:W-:Y:S04]  /*5b940*/  STL [R1+0x244], R3 ;  /* 0x0002440301007387 */ /* 0x0005e80000100800 */
[----:B------:R-:W-:Y:S04]  /*5b950*/  STL [R1+0x5e4], R16 ;  /* 0x0005e41001007387 */ /* 0x000fe80000100800 */
[----:B------:R-:W3:Y:S04]  /*5b960*/  LDL.LU R25, [R1+0x42c] ;  /* 0x00042c0001197983 */ /* 0x000ee80000300800 */
[----:B------:R-:W4:Y:S01]  /*5b970*/  LDL.LU R24, [R1+0x444] ;  /* 0x0004440001187983 */ /* 0x000f220000300800 */
[----:B------:R-:W-:-:S02]  /*5b980*/  LOP3.LUT R26, R26, 0xfffffeff, RZ, 0xc0, !PT ;  /* 0xfffffeff1a1a7812 */ /* 0x000fc400078ec0ff */
[----:B------:R-:W-:Y:S02]  /*5b990*/  SHF.R.U32.HI R4, RZ, 0x8, R7 ;  /* 0x00000008ff047819 */ /* 0x000fe40000011607 */
[----:B------:R-:W-:Y:S02]  /*5b9a0*/  ISETP.LT.AND P1, PT, R17, UR65, !P0 ;  /* 0x0000004111007c0c */ /* 0x000fe4000c721270 */
[----:B------:R-:W-:Y:S02]  /*5b9b0*/  LOP3.LUT R6, R6, 0xffff, RZ, 0xc0, !PT ;  /* 0x0000ffff06067812 */ /* 0x000fe400078ec0ff */
[----:B------:R-:W-:Y:S02]  /*5b9c0*/  LOP3.LUT R5, R5, 0xffff, RZ, 0xc0, !PT ;  /* 0x0000ffff05057812 */ /* 0x000fe400078ec0ff */
[----:B------:R-:W-:Y:S02]  /*5b9d0*/  LOP3.LUT R7, R4, 0xffff, RZ, 0xc0, !PT ;  /* 0x0000ffff04077812 */ /* 0x000fe400078ec0ff */
[----:B------:R-:W-:-:S02]  /*5b9e0*/  LOP3.LUT R4, R8, 0xffff, RZ, 0xc0, !PT ;  /* 0x0000ffff08047812 */ /* 0x000fc400078ec0ff */
[----:B------:R-:W-:Y:S01]  /*5b9f0*/  @P3 LOP3.LUT R26, R26, 0x100, RZ, 0xfc, !PT ;  /* 0x000001001a1a3812 */ /* 0x000fe200078efcff */
[----:B------:R-:W4:Y:S01]  /*5ba00*/  LDL.LU R8, [R1+0x14] ;  /* 0x0000140001087983 */ /* 0x000f220000300800 */
[----:B--2---:R-:W-:Y:S01]  /*5ba10*/  VIADD R3, R13, 0x85 ;  /* 0x000000850d037836 */ /* 0x004fe20000000000 */
[----:B------:R-:W2:Y:S01]  /*5ba20*/  LDCU UR70, c[0x0][0x398] ;  /* 0x00007300ff4677ac */ /* 0x000ea20008000800 */
[----:B------:R-:W-:Y:S02]  /*5ba30*/  LOP3.LUT R26, R26, 0xffffff7f, RZ, 0xc0, !PT ;  /* 0xffffff7f1a1a7812 */ /* 0x000fe400078ec0ff */
[----:B------:R-:W-:Y:S02]  /*5ba40*/  ISETP.LT.AND P0, PT, R18, UR28, !P0 ;  /* 0x0000001c12007c0c */ /* 0x000fe4000c701270 */
[----:B------:R-:W-:Y:S01]  /*5ba50*/  PRMT R4, R7, 0x3340, R4 ;  /* 0x0000334007047816 */ /* 0x000fe20000000004 */
        /* <DEDUP_REMOVED lines=15> */
[----:B------:R-:W1:Y:S01]  /*5bb50*/  LDCU UR42, c[0x0][0x398] ;  /* 0x00007300ff2a77ac */ /* 0x000e620008000800 */
[----:B------:R-:W1:Y:S05]  /*5bb60*/  LDCU UR21, c[0x0][0x398] ;  /* 0x00007300ff1577ac */ /* 0x000e6a0008000800 */
[----:B------:R-:W-:Y:S01]  /*5bb70*/  @P3 LOP3.LUT R26, R26, 0x10, RZ, 0xfc, !PT ;  /* 0x000000101a1a3812 */ /* 0x000fe200078efcff */
[----:B------:R-:W1:Y:S01]  /*5bb80*/  LDCU UR73, c[0x0][0x398] ;  /* 0x00007300ff4977ac */ /* 0x000e620008000800 */
[----:B------:R-:W1:Y:S02]  /*5bb90*/  LDCU UR74, c[0x0][0x398] ;  /* 0x00007300ff4a77ac */ /* 0x000e640008000800 */
[----:B------:R-:W-:-:S02]  /*5bba0*/  LOP3.LUT R26, R26, 0xfffffff7, RZ, 0xc0, !PT ;  /* 0xfffffff71a1a7812 */ /* 0x000fc400078ec0ff */
[----:B0-----:R-:W-:Y:S01]  /*5bbb0*/  ISETP.LT.AND P0, PT, R18, UR32, !P0 ;  /* 0x0000002012007c0c */ /* 0x001fe2000c701270 */
[----:B------:R0:W-:Y:S01]  /*5bbc0*/  STL [R1+0x33c], R3 ;  /* 0x00033c0301007387 */ /* 0x0001e20000100800 */
[----:B------:R-:W1:Y:S01]  /*5bbd0*/  LDCU UR32, c[0x0][0x398] ;  /* 0x00007300ff2077ac */ /* 0x000e620008000800 */
[----:B------:R-:W-:-:S04]  /*5bbe0*/  @P2 LOP3.LUT R26, R26, 0x8, RZ, 0xfc, !PT ;  /* 0x000000081a1a2812 */ /* 0x000fc800078efcff */
[----:B------:R-:W-:-:S04]  /*5bbf0*/  LOP3.LUT R26, R26, 0xfffffffb, RZ, 0xc0, !PT ;  /* 0xfffffffb1a1a7812 */ /* 0x000fc800078ec0ff */
[----:B------:R-:W-:Y:S01]  /*5bc00*/  @P1 LOP3.LUT R26, R26, 0x4, RZ, 0xfc, !PT ;  /* 0x000000041a1a1812 */ /* 0x000fe200078efcff */
[----:B0-----:R-:W-:-:S03]  /*5bc10*/  VIADD R3, R13, 0x84 ;  /* 0x000000840d037836 */ /* 0x001fc60000000000 */
[----:B------:R-:W-:-:S04]  /*5bc20*/  LOP3.LUT R26, R26, 0xfffffffd, RZ, 0xc0, !PT ;  /* 0xfffffffd1a1a7812 */ /* 0x000fc800078ec0ff */
[----:B------:R-:W-:Y:S02]  /*5bc30*/  @P0 LOP3.LUT R26, R26, 0x2, RZ, 0xfc, !PT ;  /* 0x000000021a1a0812 */ /* 0x000fe400078efcff */
[----:B------:R-:W-:Y:S02]  /*5bc40*/  ISETP.GE.AND P0, PT, R3, UR23, PT ;  /* 0x0000001703007c0c */ /* 0x000fe4000bf06270 */
[----:B------:R-:W-:Y:S02]  /*5bc50*/  LOP3.LUT R26, R26, 0xfffffffe, RZ, 0xc0, !PT ;  /* 0xfffffffe1a1a7812 */ /* 0x000fe400078ec0ff */
[----:B------:R-:W-:Y:S01]  /*5bc60*/  ISETP.LT.AND P3, PT, R19, UR48, !P0 ;  /* 0x0000003013007c0c */ /* 0x000fe2000c761270 */
[----:B------:R4:W-:Y:S01]  /*5bc70*/  STL [R1+0x338], R4 ;  /* 0x0003380401007387 */ /* 0x0009e20000100800 */
[----:B------:R-:W-:Y:S02]  /*5bc80*/  ISETP.LT.AND P2, PT, R15, UR46, !P0 ;  /* 0x0000002e0f007c0c */ /* 0x000fe4000c741270 */
[----:B-1----:R-:W-:Y:S01]  /*5bc90*/  ISETP.LT.AND P1, PT, R17, UR42, !P0 ;  /* 0x0000002a11007c0c */ /* 0x002fe2000c721270 */
[----:B------:R-:W0:Y:S01]  /*5bca0*/  LDCU UR48, c[0x0][0x398] ;  /* 0x00007300ff3077ac */ /* 0x000e220008000800 */
[----:B---3--:R-:W-:-:S07]  /*5bcb0*/  SHF.R.U32.HI R5, RZ, 0x8, R25 ;  /* 0x00000008ff057819 */ /* 0x008fce0000011619 */
[----:B------:R-:W-:Y:S02]  /*5bcc0*/  @P3 LOP3.LUT R26, R26, 0x1, RZ, 0xfc, !PT ;  /* 0x000000011a1a3812 */ /* 0x000fe400078efcff */
[----:B----4-:R-:W-:Y:S02]  /*5bcd0*/  SHF.R.U32.HI R4, RZ, 0x8, R24 ;  /* 0x00000008ff047819 */ /* 0x010fe40000011618 */
[----:B------:R-:W-:Y:S01]  /*5bce0*/  LOP3.LUT R8, R8, 0x7fffffff, RZ, 0xc0, !PT ;  /* 0x7fffffff08087812 */ /* 0x000fe200078ec0ff */
[----:B------:R-:W-:Y:S04]  /*5bcf0*/  STL [R1+0x18], R26 ;  /* 0x0000181a01007387 */ /* 0x000fe80000100800 */
[----:B------:R-:W3:Y:S04]  /*5bd00*/  LDL.LU R25, [R1+0x428] ;  /* 0x0004280001197983 */ /* 0x000ee80000300800 */
[----:B------:R-:W4:Y:S01]  /*5bd10*/  LDL.LU R24, [R1+0x1e4] ;  /* 0x0001e40001187983 */ /* 0x000f220000300800 */
[----:B------:R-:W-:-:S02]  /*5bd20*/  @P2 LOP3.LUT R8, R8, 0x80000000, RZ, 0xfc, !PT ;  /* 0x8000000008082812 */ /* 0x000fc400078efcff */
[----:B------:R-:W-:Y:S01]  /*5bd30*/  ISETP.LT.AND P0, PT, R18, UR36, !P0 ;  /* 0x0000002412007c0c */ /* 0x000fe2000c701270 */
[----:B------:R-:W-:Y:S01]  /*5bd40*/  VIADD R3, R13, 0x83 ;  /* 0x000000830d037836 */ /* 0x000fe20000000000 */
[----:B------:R-:W1:Y:S01]  /*5bd50*/  LDCU UR46, c[0x0][0x398] ;  /* 0x00007300ff2e77ac */ /* 0x000e620008000800 */
[----:B------:R-:W-:Y:S01]  /*5bd60*/  LOP3.LUT R8, R8, 0xbfffffff, RZ, 0xc0, !PT ;  /* 0xbfffffff08087812 */ /* 0x000fe200078ec0ff */
[----:B------:R-:W0:Y:S01]  /*5bd70*/  LDCU.64 UR42, c[0x0][0x398] ;  /* 0x00007300ff2a77ac */ /* 0x000e220008000a00 */
[----:B------:R-:W0:Y:S02]  /*5bd80*/  LDCU UR23, c[0x0][0x398] ;  /* 0x00007300ff1777ac */ /* 0x000e240008000800 */
[----:B------:R-:W-:-:S04]  /*5bd90*/  @P1 LOP3.LUT R8, R8, 0x40000000, RZ, 0xfc, !PT ;  /* 0x4000000008081812 */ /* 0x000fc800078efcff */
[----:B------:R-:W-:-:S04]  /*5bda0*/  LOP3.LUT R8, R8, 0xdfffffff, RZ, 0xc0, !PT ;  /* 0xdfffffff08087812 */ /* 0x000fc800078ec0ff */
[----:B------:R-:W-:Y:S02]  /*5bdb0*/  @P0 LOP3.LUT R8, R8, 0x20000000, RZ, 0xfc, !PT ;  /* 0x2000000008080812 */ /* 0x000fe400078efcff */
[----:B------:R-:W-:Y:S02]  /*5bdc0*/  ISETP.GE.AND P0, PT, R3, UR27, PT ;  /* 0x0000001b03007c0c */ /* 0x000fe4000bf06270 */
[----:B------:R-:W-:Y:S02]  /*5bdd0*/  LOP3.LUT R5, R5, 0xffff, RZ, 0xc0, !PT ;  /* 0x0000ffff05057812 */ /* 0x000fe400078ec0ff */
[----:B------:R-:W-:Y:S02]  /*5bde0*/  LOP3.LUT R4, R4, 0xffff, RZ, 0xc0, !PT ;  /* 0x0000ffff04047812 */ /* 0x000fe400078ec0ff */
[----:B------:R-:W-:Y:S02]  /*5bdf0*/  LOP3.LUT R8, R8, 0xefffffff, RZ, 0xc0, !PT ;  /* 0xefffffff08087812 */ /* 0x000fe400078ec0ff */
[----:B------:R-:W-:-:S02]  /*5be00*/  ISETP.LT.AND P3, PT, R19, UR47, !P0 ;  /* 0x0000002f13007c0c */ /* 0x000fc4000c761270 */
[----:B0-----:R-:W-:Y:S02]  /*5be10*/  ISETP.LT.AND P2, PT, R15, UR48, !P0 ;  /* 0x000000300f007c0c */ /* 0x001fe4000c741270 */
[----:B-1----:R-:W-:Y:S02]  /*5be20*/  ISETP.LT.AND P1, PT, R17, UR46, !P0 ;  /* 0x0000002e11007c0c */ /* 0x002fe4000c721270 */
[----:B------:R-:W-:Y:S01]  /*5be30*/  PRMT R3, R5, 0x3340, R0 ;  /* 0x0000334005037816 */ /* 0x000fe20000000000 */
[----:B------:R-:W0:Y:S06]  /*5be40*/  LDCU UR27, c[0x0][0x398] ;  /* 0x00007300ff1b77ac */ /* 0x000e2c0008000800 */
[----:B------:R-:W-:Y:S01]  /*5be50*/  @P3 LOP3.LUT R8, R8, 0x10000000, RZ, 0xfc, !PT ;  /* 0x1000000008083812 */ /* 0x000fe200078efcff */
[----:B------:R-:W1:Y:S01]  /*5be60*/  LDCU UR48, c[0x0][0x398] ;  /* 0x00007300ff3077ac */ /* 0x000e620008000800 */
[----:B------:R-:W0:Y:S02]  /*5be70*/  LDCU.64 UR46, c[0x0][0x398] ;  /* 0x00007300ff2e77ac */ /* 0x000e240008000a00 */
[----:B------:R-:W-:-:S02]  /*5be80*/  LOP3.LUT R8, R8, 0xf7ffffff, RZ, 0xc0, !PT ;  /* 0xf7ffffff08087812 */ /* 0x000fc400078ec0ff */
[----:B------:R-:W-:Y:S02]  /*5be90*/  ISETP.LT.AND P0, PT, R18, UR42, !P0 ;  /* 0x0000002a12007c0c */ /* 0x000fe4000c701270 */
[----:B------:R-:W-:Y:S01]  /*5bea0*/  @P2 LOP3.LUT R8, R8, 0x8000000, RZ, 0xfc, !PT ;  /* 0x0800000008082812 */ /* 0x000fe200078efcff */
[----:B------:R1:W-:Y:S03]  /*5beb0*/  STL [R1+0x240], R3 ;  /* 0x0002400301007387 */ /* 0x0003e60000100800 */
[----:B------:R-:W-:-:S04]  /*5bec0*/  LOP3.LUT R8, R8, 0xfbffffff, RZ, 0xc0, !PT ;  /* 0xfbffffff08087812 */ /* 0x000fc800078ec0ff */
[----:B------:R-:W-:Y:S02]  /*5bed0*/  @P1 LOP3.LUT R8, R8, 0x4000000, RZ, 0xfc, !PT ;  /* 0x0400000008081812 */ /* 0x000fe400078efcff */
[----:B-1----:R-:W-:Y:S02]  /*5bee0*/  PRMT R3, R4, 0x3340, R0 ;  /* 0x0000334004037816 */ /* 0x002fe40000000000 */
[----:B------:R-:W-:-:S03]  /*5bef0*/  LOP3.LUT R8, R8, 0xfdffffff, RZ, 0xc0, !PT ;  /* 0xfdffffff08087812 */ /* 0x000fc600078ec0ff */
[----:B------:R1:W-:Y:S01]  /*5bf00*/  STL [R1+0x23c], R3 ;  /* 0x00023c0301007387 */ /* 0x0003e20000100800 */
[----:B------:R-:W-:Y:S01]  /*5bf10*/  @P0 LOP3.LUT R8, R8, 0x2000000, RZ, 0xfc, !PT ;  /* 0x0200000008080812 */ /* 0x000fe200078efcff */
[----:B-1----:R-:W-:-:S05]  /*5bf20*/  VIADD R3, R13, 0x82 ;  /* 0x000000820d037836 */ /* 0x002fca0000000000 */
[----:B------:R-:W-:Y:S02]  /*5bf30*/  ISETP.GE.AND P0, PT, R3, UR29, PT ;  /* 0x0000001d03007c0c */ /* 0x000fe4000bf06270 */
[----:B---3--:R-:W-:Y:S02]  /*5bf40*/  SHF.R.U32.HI R5, RZ, 0x8, R25 ;  /* 0x00000008ff057819 */ /* 0x008fe40000011619 */
[----:B------:R-:W-:Y:S01]  /*5bf50*/  ISETP.LT.AND P1, PT, R17, UR48, !P0 ;  /* 0x0000003011007c0c */ /* 0x000fe2000c721270 */
[----:B------:R-:W1:Y:S01]  /*5bf60*/  LDCU UR48, c[0x0][0x3b8] ;  /* 0x00007700ff3077ac */ /* 0x000e620008000800 */
[----:B----4-:R-:W-:Y:S01]  /*5bf70*/  SHF.R.U32.HI R4, RZ, 0x8, R24 ;  /* 0x00000008ff047819 */ /* 0x010fe20000011618 */
[----:B------:R-:W3:Y:S04]  /*5bf80*/  LDL.LU R25, [R1+0x44c] ;  /* 0x00044c0001197983 */ /* 0x000ee80000300800 */
[----:B------:R-:W4:Y:S01]  /*5bf90*/  LDL.LU R24, [R1+0x448] ;  /* 0x0004480001187983 */ /* 0x000f220000300800 */
[----:B------:R-:W-:Y:S01]  /*5bfa0*/  LOP3.LUT R8, R8, 0xfeffffff, RZ, 0xc0, !PT ;  /* 0xfeffffff08087812 */ /* 0x000fe200078ec0ff */
[----:B------:R-:W-:Y:S01]  /*5bfb0*/  VIADD R3, R13, 0x81 ;  /* 0x000000810d037836 */ /* 0x000fe20000000000 */
[----:B------:R-:W0:Y:S01]  /*5bfc0*/  LDCU UR29, c[0x0][0x398] ;  /* 0x00007300ff1d77ac */ /* 0x000e220008000800 */
[----:B-1----:R-:W-:-:S05]  /*5bfd0*/  VIADD R7, R16, UR48 ;  /* 0x0000003010077c36 */ /* 0x002fca0008000000 */
[----:B------:R-:W-:Y:S04]  /*5bfe0*/  STL [R1+0x4a4], R7 ;  /* 0x0004a40701007387 */ /* 0x000fe80000100800 */
[----:B------:R-:W2:Y:S01]  /*5bff0*/  LDL.LU R16, [R1+0x440] ;  /* 0x0004400001107983 */ /* 0x000ea20000300800 */
[----:B------:R-:W-:Y:S02]  /*5c000*/  ISETP.LT.AND P3, PT, R19, UR50, !P0 ;  /* 0x0000003213007c0c */ /* 0x000fe4000c761270 */
[----:B------:R-:W-:Y:S02]  /*5c010*/  ISETP.LT.AND P2, PT, R15, UR49, !P0 ;  /* 0x000000310f007c0c */ /* 0x000fe4000c741270 */
[----:B0-----:R-:W-:Y:S01]  /*5c020*/  ISETP.LT.AND P0, PT, R18, UR46, !P0 ;  /* 0x0000002e12007c0c */ /* 0x001fe2000c701270 */
[----:B------:R-:W0:Y:S01]  /*5c030*/  LDCU UR50, c[0x0][0x398] ;  /* 0x00007300ff3277ac */ /* 0x000e220008000800 */
[----:B------:R-:W1:Y:S07]  /*5c040*/  LDCU.64 UR48, c[0x0][0x398] ;  /* 0x00007300ff3077ac */ /* 0x000e6e0008000a00 */
[----:B------:R-:W-:-:S04]  /*5c050*/  @P3 LOP3.LUT R8, R8, 0x1000000, RZ, 0xfc, !PT ;  /* 0x0100000008083812 */ /* 0x000fc800078efcff */
[----:B------:R-:W-:-:S04]  /*5c060*/  LOP3.LUT R8, R8, 0xff7fffff, RZ, 0xc0, !PT ;  /* 0xff7fffff08087812 */ /* 0x000fc800078ec0ff */
        /* <DEDUP_REMOVED lines=10> */
[----:B------:R-:W-:Y:S02]  /*5c110*/  ISETP.LT.AND P2, PT, R15, UR51, !P0 ;  /* 0x000000330f007c0c */ /* 0x000fe4000c741270 */
[----:B0-----:R-:W-:Y:S02]  /*5c120*/  ISETP.LT.AND P1, PT, R17, UR50, !P0 ;  /* 0x0000003211007c0c */ /* 0x001fe4000c721270 */
[----:B------:R-:W-:Y:S01]  /*5c130*/  PRMT R3, R5, 0x3340, R4 ;  /* 0x0000334005037816 */ /* 0x000fe20000000004 */
[----:B------:R-:W0:Y:S01]  /*5c140*/  LDCU UR56, c[0x0][0x398] ;  /* 0x00007300ff3877ac */ /* 0x000e220008000800 */
[----:B------:R-:W0:Y:S05]  /*5c150*/  LDCU UR33, c[0x0][0x398] ;  /* 0x00007300ff2177ac */ /* 0x000e2a0008000800 */
[----:B------:R-:W-:Y:S01]  /*5c160*/  @P3 LOP3.LUT R8, R8, 0x100000, RZ, 0xfc, !PT ;  /* 0x0010000008083812 */ /* 0x000fe200078efcff */
[----:B------:R-:W0:Y:S03]  /*5c170*/  LDCU.64 UR50, c[0x0][0x398] ;  /* 0x00007300ff3277ac */ /* 0x000e260008000a00 */
[----:B------:R-:W-:-:S02]  /*5c180*/  LOP3.LUT R8, R8, 0xfff7ffff, RZ, 0xc0, !PT ;  /* 0xfff7ffff08087812 */ /* 0x000fc400078ec0ff */
[----:B-1----:R-:W-:Y:S02]  /*5c190*/  ISETP.LT.AND P0, PT, R18, UR48, !P0 ;  /* 0x0000003012007c0c */ /* 0x002fe4000c701270 */
[----:B------:R-:W-:-:S04]  /*5c1a0*/  @P2 LOP3.LUT R8, R8, 0x80000, RZ, 0xfc, !PT ;  /* 0x0008000008082812 */ /* 0x000fc800078efcff */
[----:B------:R-:W-:-:S04]  /*5c1b0*/  LOP3.LUT R8, R8, 0xfffbffff, RZ, 0xc0, !PT ;  /* 0xfffbffff08087812 */ /* 0x000fc800078ec0ff */
[----:B------:R-:W-:Y:S01]  /*5c1c0*/  @P1 LOP3.LUT R8, R8, 0x40000, RZ, 0xfc, !PT ;  /* 0x0004000008081812 */ /* 0x000fe200078efcff */
[----:B------:R-:W-:-:S03]  /*5c1d0*/  VIADD R4, R13, 0x80 ;  /* 0x000000800d047836 */ /* 0x000fc60000000000 */
[----:B------:R-:W-:Y:S01]  /*5c1e0*/  LOP3.LUT R8, R8, 0xfffdffff, RZ, 0xc0, !PT ;  /* 0xfffdffff08087812 */ /* 0x000fe200078ec0ff */
[----:B------:R1:W-:Y:S03]  /*5c1f0*/  STL [R1+0x378], R3 ;  /* 0x0003780301007387 */ /* 0x0003e60000100800 */
[----:B------:R-:W-:Y:S02]  /*5c200*/  @P0 LOP3.LUT R8, R8, 0x20000, RZ, 0xfc, !PT ;  /* 0x0002000008080812 */ /* 0x000fe400078efcff */
[----:B------:R-:W-:Y:S01]  /*5c210*/  ISETP.GE.AND P0, PT, R4, UR37, PT ;  /* 0x0000002504007c0c */ /* 0x000fe2000bf06270 */
[----:B------:R-:W0:Y:S03]  /*5c220*/  LDCU.64 UR36, c[0x0][0x398] ;  /* 0x00007300ff2477ac */ /* 0x000e260008000a00 */
[----:B------:R-:W-:-:S02]  /*5c230*/  ISETP.LT.AND P3, PT, R19, UR59, !P0 ;  /* 0x0000003b13007c0c */ /* 0x000fc4000c761270 */
[----:B----4-:R-:W-:Y:S02]  /*5c240*/  SHF.R.U32.HI R5, RZ, 0x8, R24 ;  /* 0x00000008ff057819 */ /* 0x010fe40000011618 */
[----:B--2---:R-:W-:Y:S01]  /*5c250*/  SHF.R.U32.HI R4, RZ, 0x8, R16 ;  /* 0x00000008ff047819 */ /* 0x004fe20000011610 */
[----:B------:R-:W2:Y:S04]  /*5c260*/  LDL.LU R24, [R1+0x420] ;  /* 0x0004200001187983 */ /* 0x000ea80000300800 */
[----:B------:R-:W4:Y:S01]  /*5c270*/  LDL.LU R16, [R1+0xfc] ;  /* 0x0000fc0001107983 */ /* 0x000f220000300800 */
[----:B------:R-:W-:Y:S02]  /*5c280*/  ISETP.LT.AND P2, PT, R15, UR61, !P0 ;  /* 0x0000003d0f007c0c */ /* 0x000fe4000c741270 */
[----:B------:R-:W-:-:S02]  /*5c290*/  LOP3.LUT R8, R8, 0xfffeffff, RZ, 0xc0, !PT ;  /* 0xfffeffff08087812 */ /* 0x000fc400078ec0ff */
[----:B------:R-:W-:Y:S01]  /*5c2a0*/  ISETP.LT.AND P1, PT, R17, UR58, !P0 ;  /* 0x0000003a11007c0c */ /* 0x000fe2000c721270 */
[----:B-1----:R-:W-:Y:S01]  /*5c2b0*/  VIADD R3, R13, 0x7f ;  /* 0x0000007f0d037836 */ /* 0x002fe20000000000 */
[----:B------:R-:W1:Y:S01]  /*5c2c0*/  LDCU UR61, c[0x0][0x398] ;  /* 0x00007300ff3d77ac */ /* 0x000e620008000800 */
[----:B------:R-:W-:Y:S02]  /*5c2d0*/  @P3 LOP3.LUT R8, R8, 0x10000, RZ, 0xfc, !PT ;  /* 0x0001000008083812 */ /* 0x000fe400078efcff */
[----:B---3--:R-:W-:Y:S02]  /*5c2e0*/  SHF.R.U32.HI R6, RZ, 0x8, R25 ;  /* 0x00000008ff067819 */ /* 0x008fe40000011619 */
[----:B------:R-:W-:Y:S02]  /*5c2f0*/  LOP3.LUT R5, R5, 0xffff, RZ, 0xc0, !PT ;  /* 0x0000ffff05057812 */ /* 0x000fe400078ec0ff */
[----:B------:R-:W-:Y:S02]  /*5c300*/  LOP3.LUT R4, R4, 0xffff, RZ, 0xc0, !PT ;  /* 0x0000ffff04047812 */ /* 0x000fe400078ec0ff */
[----:B------:R-:W-:-:S02]  /*5c310*/  LOP3.LUT R8, R8, 0xffff7fff, RZ, 0xc0, !PT ;  /* 0xffff7fff08087812 */ /* 0x000fc400078ec0ff */
[----:B0-----:R-:W-:Y:S01]  /*5c320*/  ISETP.LT.AND P0, PT, R18, UR50, !P0 ;  /* 0x0000003212007c0c */ /* 0x001fe2000c701270 */
[----:B------:R-:W0:Y:S01]  /*5c330*/  LDCU UR58, c[0x0][0x398] ;  /* 0x00007300ff3a77ac */ /* 0x000e220008000800 */
[----:B------:R-:W3:Y:S01]  /*5c340*/  LDCU UR59, c[0x0][0x398] ;  /* 0x00007300ff3b77ac */ /* 0x000ee20008000800 */
[----:B------:R-:W-:-:S04]  /*5c350*/  @P2 LOP3.LUT R8, R8, 0x8000, RZ, 0xfc, !PT ;  /* 0x0000800008082812 */ /* 0x000fc800078efcff */
[----:B------:R-:W-:-:S04]  /*5c360*/  LOP3.LUT R8, R8, 0xffffbfff, RZ, 0xc0, !PT ;  /* 0xffffbfff08087812 */ /* 0x000fc800078ec0ff */
[----:B------:R-:W-:-:S04]  /*5c370*/  @P1 LOP3.LUT R8, R8, 0x4000, RZ, 0xfc, !PT ;  /* 0x0000400008081812 */ /* 0x000fc800078efcff */
[----:B------:R-:W-:-:S04]  /*5c380*/  LOP3.LUT R8, R8, 0xffffdfff, RZ, 0xc0, !PT ;  /* 0xffffdfff08087812 */ /* 0x000fc800078ec0ff */
[----:B------:R-:W-:Y:S02]  /*5c390*/  @P0 LOP3.LUT R8, R8, 0x2000, RZ, 0xfc, !PT ;  /* 0x0000200008080812 */ /* 0x000fe400078efcff */
[----:B------:R-:W-:Y:S02]  /*5c3a0*/  ISETP.GE.AND P0, PT, R3, UR43, PT ;  /* 0x0000002b03007c0c */ /* 0x000fe4000bf06270 */
[----:B------:R-:W-:Y:S01]  /*5c3b0*/  LOP3.LUT R6, R6, 0xffff, RZ, 0xc0, !PT ;  /* 0x0000ffff06067812 */ /* 0x000fe200078ec0ff */
[----:B------:R-:W0:Y:S01]  /*5c3c0*/  LDCU.64 UR42, c[0x0][0x398] ;  /* 0x00007300ff2a77ac */ /* 0x000e220008000a00 */
[----:B------:R-:W-:Y:S02]  /*5c3d0*/  ISETP.LT.AND P3, PT, R19, UR63, !P0 ;  /* 0x0000003f13007c0c */ /* 0x000fe4000c761270 */
[----:B------:R-:W-:Y:S02]  /*5c3e0*/  ISETP.LT.AND P2, PT, R15, UR64, !P0 ;  /* 0x000000400f007c0c */ /* 0x000fe4000c741270 */
[----:B------:R-:W-:-:S02]  /*5c3f0*/  LOP3.LUT R8, R8, 0xffffefff, RZ, 0xc0, !PT ;  /* 0xffffefff08087812 */ /* 0x000fc400078ec0ff */
[----:B-1----:R-:W-:Y:S02]  /*5c400*/  ISETP.LT.AND P1, PT, R17, UR61, !P0 ;  /* 0x0000003d11007c0c */ /* 0x002fe4000c721270 */
[----:B------:R-:W-:Y:S01]  /*5c410*/  PRMT R3, R6, 0x3340, R5 ;  /* 0x0000334006037816 */ /* 0x000fe20000000005 */
[----:B------:R-:W1:Y:S01]  /*5c420*/  LDCU UR63, c[0x0][0x398] ;  /* 0x00007300ff3f77ac */ /* 0x000e620008000800 */
[----:B------:R-:W0:Y:S03]  /*5c430*/  LDCU UR64, c[0x0][0x398] ;  /* 0x00007300ff4077ac */ /* 0x000e260008000800 */
[----:B------:R-:W-:Y:S01]  /*5c440*/  @P3 LOP3.LUT R8, R8, 0x1000, RZ, 0xfc, !PT ;  /* 0x0000100008083812 */ /* 0x000fe200078efcff */
[----:B------:R-:W0:Y:S03]  /*5c450*/  LDCU UR61, c[0x0][0x398] ;  /* 0x00007300ff3d77ac */ /* 0x000e260008000800 */
[----:B------:R-:W-:-:S02]  /*5c460*/  LOP3.LUT R8, R8, 0xfffff7ff, RZ, 0xc0, !PT ;  /* 0xfffff7ff08087812 */ /* 0x000fc400078ec0ff */
[----:B------:R-:W-:Y:S02]  /*5c470*/  ISETP.LT.AND P0, PT, R18, UR36, !P0 ;  /* 0x0000002412007c0c */ /* 0x000fe4000c701270 */
[----:B------:R-:W-:Y:S01]  /*5c480*/  @P2 LOP3.LUT R8, R8, 0x800, RZ, 0xfc, !PT ;  /* 0x0000080008082812 */ /* 0x000fe200078efcff */
[----:B------:R0:W-:Y:S03]  /*5c490*/  STL [R1+0x334], R3 ;  /* 0x0003340301007387 */ /* 0x0001e60000100800 */
[----:B------:R-:W-:-:S04]  /*5c4a0*/  LOP3.LUT R8, R8, 0xfffffbff, RZ, 0xc0, !PT ;  /* 0xfffffbff08087812 */ /* 0x000fc800078ec0ff */
[----:B------:R-:W-:Y:S02]  /*5c4b0*/  @P1 LOP3.LUT R8, R8, 0x400, RZ, 0xfc, !PT ;  /* 0x0000040008081812 */ /* 0x000fe400078efcff */
[----:B0-----:R-:W-:Y:S02]  /*5c4c0*/  PRMT R3, R4, 0x3340, R0 ;  /* 0x0000334004037816 */ /* 0x001fe40000000000 */
[----:B------:R-:W-:-:S03]  /*5c4d0*/  LOP3.LUT R8, R8, 0xfffffdff, RZ, 0xc0, !PT ;  /* 0xfffffdff08087812 */ /* 0x000fc600078ec0ff */
[----:B------:R0:W-:Y:S01]  /*5c4e0*/  STL [R1+0x214], R3 ;  /* 0x0002140301007387 */ /* 0x0001e20000100800 */
[----:B------:R-:W-:-:S03]  /*5c4f0*/  @P0 LOP3.LUT R8, R8, 0x200, RZ, 0xfc, !PT ;  /* 0x0000020008080812 */ /* 0x000fc600078efcff */
[----:B------:R-:W3:Y:S01]  /*5c500*/  LDL.LU R26, [R1+0x458] ;  /* 0x00045800011a7983 */ /* 0x000ee20000300800 */
[----:B0-----:R-:W-:-:S05]  /*5c510*/  VIADD R3, R13, 0x7e ;  /* 0x0000007e0d037836 */ /* 0x001fca0000000000 */
[----:B------:R-:W-:Y:S02]  /*5c520*/  ISETP.GE.AND P0, PT, R3, UR47, PT ;  /* 0x0000002f03007c0c */ /* 0x000fe4000bf06270 */
[----:B------:R-:W-:Y:S01]  /*5c530*/  LOP3.LUT R8, R8, 0xfffffeff, RZ, 0xc0, !PT ;  /* 0xfffffeff08087812 */ /* 0x000fe200078ec0ff */
[----:B------:R-:W-:Y:S01]  /*5c540*/  VIADD R3, R13, 0x7d ;  /* 0x0000007d0d037836 */ /* 0x000fe20000000000 */
[----:B------:R-:W0:Y:S01]  /*5c550*/  LDCU.64 UR46, c[0x0][0x398] ;  /* 0x00007300ff2e77ac */ /* 0x000e220008000a00 */
[----:B------:R-:W-:Y:S02]  /*5c560*/  ISETP.LT.AND P3, PT, R19, UR70, !P0 ;  /* 0x0000004613007c0c */ /* 0x000fe4000c761270 */
[----:B-1----:R-:W-:Y:S02]  /*5c570*/  ISETP.LT.AND P2, PT, R15, UR63, !P0 ;  /* 0x0000003f0f007c0c */ /* 0x002fe4000c741270 */
[----:B------:R-:W-:Y:S01]  /*5c580*/  ISETP.LT.AND P1, PT, R17, UR64, !P0 ;  /* 0x0000004011007c0c */ /* 0x000fe2000c721270 */
[----:B------:R-:W1:Y:S01]  /*5c590*/  LDCU UR63, c[0x0][0x3b8] ;  /* 0x00007700ff3f77ac */ /* 0x000e620008000800 */
[----:B------:R-:W0:Y:S07]  /*5c5a0*/  LDCU UR70, c[0x0][0x398] ;  /* 0x00007300ff4677ac */ /* 0x000e2e0008000800 */
[----:B------:R-:W-:Y:S01]  /*5c5b0*/  @P3 LOP3.LUT R8, R8, 0x100, RZ, 0xfc, !PT ;  /* 0x0000010008083812 */ /* 0x000fe200078efcff */
[----:B------:R-:W0:Y:S03]  /*5c5c0*/  LDCU UR64, c[0x0][0x398] ;  /* 0x00007300ff4077ac */ /* 0x000e260008000800 */
[----:B------:R-:W-:-:S02]  /*5c5d0*/  LOP3.LUT R8, R8, 0xffffff7f, RZ, 0xc0, !PT ;  /* 0xffffff7f08087812 */ /* 0x000fc400078ec0ff */
[----:B------:R-:W-:Y:S02]  /*5c5e0*/  ISETP.LT.AND P0, PT, R18, UR42, !P0 ;  /* 0x0000002a12007c0c */ /* 0x000fe4000c701270 */
[----:B------:R-:W-:-:S04]  /*5c5f0*/  @P2 LOP3.LUT R8, R8, 0x80, RZ, 0xfc, !PT ;  /* 0x0000008008082812 */ /* 0x000fc800078efcff */
[----:B------:R-:W-:-:S04]  /*5c600*/  LOP3.LUT R8, R8, 0xffffffbf, RZ, 0xc0, !PT ;  /* 0xffffffbf08087812 */ /* 0x000fc800078ec0ff */
[----:B------:R-:W-:-:S04]  /*5c610*/  @P1 LOP3.LUT R8, R8, 0x40, RZ, 0xfc, !PT ;  /* 0x0000004008081812 */ /* 0x000fc800078efcff */
[----:B------:R-:W-:Y:S01]  /*5c620*/  LOP3.LUT R8, R8, 0xffffffdf, RZ, 0xc0, !PT ;  /* 0xffffffdf08087812 */ /* 0x000fe200078ec0ff */
[----:B-1----:R-:W-:Y:S01]  /*5c630*/  VIADD R7, R7, UR63 ;  /* 0x0000003f07077c36 */ /* 0x002fe20008000000 */
[----:B------:R-:W1:Y:S02]  /*5c640*/  LDCU UR63, c[0x0][0x398] ;  /* 0x00007300ff3f77ac */ /* 0x000e640008000800 */
[----:B------:R-:W-:Y:S02]  /*5c650*/  @P0 LOP3.LUT R8, R8, 0x20, RZ, 0xfc, !PT ;  /* 0x0000002008080812 */ /* 0x000fe400078efcff */
[----:B------:R-:W-:Y:S01]  /*5c660*/  ISETP.GE.AND P0, PT, R3, UR49, PT ;  /* 0x0000003103007c0c */ /* 0x000fe2000bf06270 */
[----:B------:R-:W-:Y:S01]  /*5c670*/  STL [R1+0x498], R7 ;  /* 0x0004980701007387 */ /* 0x000fe20000100800 */
[----:B------:R-:W0:Y:S01]  /*5c680*/  LDCU.64 UR48, c[0x0][0x398] ;  /* 0x00007300ff3077ac */ /* 0x000e220008000a00 */
[----:B--2---:R-:W-:Y:S02]  /*5c690*/  SHF.R.U32.HI R5, RZ, 0x8, R24 ;  /* 0x00000008ff057819 */ /* 0x004fe40000011618 */
[----:B----4-:R-:W-:Y:S01]  /*5c6a0*/  SHF.R.U32.HI R4, RZ, 0x8, R16 ;  /* 0x00000008ff047819 */ /* 0x010fe20000011610 */
[----:B------:R-:W2:Y:S01]  /*5c6b0*/  LDL.LU R24, [R1+0x450] ;  /* 0x0004500001187983 */ /* 0x000ea20000300800 */
[----:B------:R-:W-:-:S02]  /*5c6c0*/  LOP3.LUT R5, R5, 0xffff, RZ, 0xc0, !PT ;  /* 0x0000ffff05057812 */ /* 0x000fc400078ec0ff */
[----:B------:R-:W-:-:S04]  /*5c6d0*/  LOP3.LUT R4, R4, 0xffff, RZ, 0xc0, !PT ;  /* 0x0000ffff04047812 */ /* 0x000fc800078ec0ff */
[----:B------:R-:W-:-:S05]  /*5c6e0*/  PRMT R3, R5, 0x3340, R4 ;  /* 0x0000334005037816 */ /* 0x000fca0000000004 */
[----:B------:R4:W-:Y:S04]  /*5c6f0*/  STL [R1+0x330], R3 ;  /* 0x0003300301007387 */ /* 0x0009e80000100800 */
[----:B------:R-:W4:Y:S04]  /*5c700*/  LDL.LU R16, [R1+0x454] ;  /* 0x0004540001107983 */ /* 0x000f280000300800 */
[----:B------:R-:W4:Y:S01]  /*5c710*/  LDL.LU R25, [R1+0x10] ;  /* 0x0000100001197983 */ /* 0x000f220000300800 */
[----:B------:R-:W-:Y:S02]  /*5c720*/  ISETP.LT.AND P3, PT, R19, UR69, !P0 ;  /* 0x0000004513007c0c */ /* 0x000fe4000c761270 */
[----:B------:R-:W-:-:S02]  /*5c730*/  ISETP.LT.AND P2, PT, R15, UR66, !P0 ;  /* 0x000000420f007c0c */ /* 0x000fc4000c741270 */
[----:B------:R-:W-:Y:S02]  /*5c740*/  LOP3.LUT R8, R8, 0xffffffef, RZ, 0xc0, !PT ;  /* 0xffffffef08087812 */ /* 0x000fe400078ec0ff */
[----:B0-----:R-:W-:Y:S01]  /*5c750*/  ISETP.LT.AND P1, PT, R17, UR70, !P0 ;  /* 0x0000004611007c0c */ /* 0x001fe2000c721270 */
[----:B------:R-:W0:Y:S01]  /*5c760*/  LDCU UR69, c[0x0][0x398] ;  /* 0x00007300ff4577ac */ /* 0x000e220008000800 */
[----:B------:R-:W-:Y:S01]  /*5c770*/  VIADD R4, R13, 0x7c ;  /* 0x0000007c0d047836 */ /* 0x000fe20000000000 */
[----:B------:R-:W0:Y:S04]  /*5c780*/  LDCU UR66, c[0x0][0x398] ;  /* 0x00007300ff4277ac */ /* 0x000e280008000800 */
[----:B------:R-:W-:Y:S01]  /*5c790*/  @P3 LOP3.LUT R8, R8, 0x10, RZ, 0xfc, !PT ;  /* 0x0000001008083812 */ /* 0x000fe200078efcff */
[----:B------:R-:W0:Y:S03]  /*5c7a0*/  LDCU UR70, c[0x0][0x398] ;  /* 0x00007300ff4677ac */ /* 0x000e260008000800 */
        /* <DEDUP_REMOVED lines=8> */
[----:B---3--:R-:W-:Y:S02]  /*5c830*/  SHF.R.U32.HI R6, RZ, 0x8, R26 ;  /* 0x00000008ff067819 */ /* 0x008fe4000001161a */
[----:B0-----:R-:W-:Y:S02]  /*5c840*/  ISETP.LT.AND P3, PT, R19, UR69, !P0 ;  /* 0x0000004513007c0c */ /* 0x001fe4000c761270 */
[----:B------:R-:W-:Y:S02]  /*5c850*/  LOP3.LUT R8, R8, 0xfffffffe, RZ, 0xc0, !PT ;  /* 0xfffffffe08087812 */ /* 0x000fe400078ec0ff */
[----:B--2---:R-:W-:-:S09]  /*5c860*/  SHF.R.U32.HI R5, RZ, 0x8, R24 ;  /* 0x00000008ff057819 */ /* 0x004fd20000011618 */
[----:B------:R-:W-:Y:S02]  /*5c870*/  @P3 LOP3.LUT R8, R8, 0x1, RZ, 0xfc, !PT ;  /* 0x0000000108083812 */ /* 0x000fe400078efcff */
[----:B----4-:R-:W-:-:S03]  /*5c880*/  SHF.R.U32.HI R4, RZ, 0x8, R16 ;  /* 0x00000008ff047819 */ /* 0x010fc60000011610 */
[----:B------:R-:W-:Y:S04]  /*5c890*/  STL [R1+0x14], R8 ;  /* 0x0000140801007387 */ /* 0x000fe80000100800 */
[----:B------:R-:W2:Y:S04]  /*5c8a0*/  LDL.LU R26, [R1+0x328] ;  /* 0x00032800011a7983 */ /* 0x000ea80000300800 */
[----:B------:R-:W3:Y:S04]  /*5c8b0*/  LDL.LU R24, [R1+0x30c] ;  /* 0x00030c0001187983 */ /* 0x000ee80000300800 */
[----:B------:R-:W4:Y:S01]  /*5c8c0*/  LDL.LU R16, [R1+0x220] ;  /* 0x0002200001107983 */ /* 0x000f220000300800 */
[----:B------:R-:W-:-:S02]  /*5c8d0*/  ISETP.LT.AND P2, PT, R15, UR66, !P0 ;  /* 0x000000420f007c0c */ /* 0x000fc4000c741270 */
[----:B------:R-:W-:Y:S02]  /*5c8e0*/  ISETP.LT.AND P1, PT, R17, UR70, !P0 ;  /* 0x0000004611007c0c */ /* 0x000fe4000c721270 */
[----:B------:R-:W-:Y:S02]  /*5c8f0*/  LOP3.LUT R25, R25, 0x7fffffff, RZ, 0xc0, !PT ;  /* 0x7fffffff19197812 */ /* 0x000fe400078ec0ff */
[----:B------:R-:W-:Y:S01]  /*5c900*/  ISETP.LT.AND P0, PT, R18, UR48, !P0 ;  /* 0x0000003012007c0c */ /* 0x000fe2000c701270 */
[----:B------:R-:W0:Y:S01]  /*5c910*/  LDCU UR69, c[0x0][0x398] ;  /* 0x00007300ff4577ac */ /* 0x000e220008000800 */
[----:B------:R-:W0:Y:S01]  /*5c920*/  LDCU UR66, c[0x0][0x398] ;  /* 0x00007300ff4277ac */ /* 0x000e220008000800 */
[----:B------:R-:W-:Y:S01]  /*5c930*/  VIADD R3, R13, 0x7b ;  /* 0x0000007b0d037836 */ /* 0x000fe20000000000 */
[----:B------:R-:W0:Y:S01]  /*5c940*/  LDCU UR70, c[0x0][0x398] ;  /* 0x00007300ff4677ac */ /* 0x000e220008000800 */
[----:B------:R-:W0:Y:S02]  /*5c950*/  LDCU.64 UR50, c[0x0][0x398] ;  /* 0x00007300ff3277ac */ /* 0x000e240008000a00 */
        /* <DEDUP_REMOVED lines=10> */
[----:B------:R-:W-:Y:S02]  /*5ca00*/  ISETP.LT.AND P2, PT, R15, UR66, !P0 ;  /* 0x000000420f007c0c */ /* 0x000fe4000c741270 */
[----:B------:R-:W-:Y:S02]  /*5ca10*/  ISETP.LT.AND P1, PT, R17, UR70, !P0 ;  /* 0x0000004611007c0c */ /* 0x000fe4000c721270 */
[----:B------:R-:W-:Y:S02]  /*5ca20*/  PRMT R3, R6, 0x3340, R5 ;  /* 0x0000334006037816 */ /* 0x000fe40000000005 */
[----:B------:R-:W-:Y:S01]  /*5ca30*/  LOP3.LUT R4, R4, 0xffff, RZ, 0xc0, !PT ;  /* 0x0000ffff04047812 */ /* 0x000fe200078ec0ff */
[----:B------:R-:W0:Y:S01]  /*5ca40*/  LDCU.64 UR36, c[0x0][0x398] ;  /* 0x00007300ff2477ac */ /* 0x000e220008000a00 */
[----:B------:R-:W-:Y:S01]  /*5ca50*/  VIADD R7, R7, UR75 ;  /* 0x0000004b07077c36 */ /* 0x000fe20008000000 */
[----:B------:R-:W0:Y:S02]  /*5ca60*/  LDCU UR69, c[0x0][0x398] ;  /* 0x00007300ff4577ac */ /* 0x000e240008000800 */
[----:B------:R-:W-:-:S02]  /*5ca70*/  @P3 LOP3.LUT R25, R25, 0x10000000, RZ, 0xfc, !PT ;  /* 0x1000000019193812 */ /* 0x000fc400078efcff */
[----:B------:R-:W-:Y:S01]  /*5ca80*/  ISETP.LT.AND P0, PT, R18, UR50, !P0 ;  /* 0x0000003212007c0c */ /* 0x000fe2000c701270 */
[----:B------:R1:W-:Y:S01]  /*5ca90*/  STL [R1+0x32c], R3 ;  /* 0x00032c0301007387 */ /* 0x0003e20000100800 */
[----:B------:R-:W0:Y:S01]  /*5caa0*/  LDCU UR70, c[0x0][0x398] ;  /* 0x00007300ff4677ac */ /* 0x000e220008000800 */
[----:B------:R-:W-:Y:S01]  /*5cab0*/  LOP3.LUT R25, R25, 0xf7ffffff, RZ, 0xc0, !PT ;  /* 0xf7ffffff19197812 */ /* 0x000fe200078ec0ff */
[----:B------:R-:W0:Y:S01]  /*5cac0*/  LDCU UR75, c[0x0][0x398] ;  /* 0x00007300ff4b77ac */ /* 0x000e220008000800 */
[----:B------:R-:W0:Y:S02]  /*5cad0*/  LDCU UR66, c[0x0][0x398] ;  /* 0x00007300ff4277ac */ /* 0x000e240008000800 */
[----:B------:R-:W-:-:S04]  /*5cae0*/  @P2 LOP3.LUT R25, R25, 0x8000000, RZ, 0xfc, !PT ;  /* 0x0800000019192812 */ /* 0x000fc800078efcff */
[----:B------:R-:W-:Y:S02]  /*5caf0*/  LOP3.LUT R25, R25, 0xfbffffff, RZ, 0xc0, !PT ;  /* 0xfbffffff19197812 */ /* 0x000fe400078ec0ff */
[----:B-1----:R-:W-:Y:S02]  /*5cb00*/  PRMT R3, R4, 0x3340, R0 ;  /* 0x0000334004037816 */ /* 0x002fe40000000000 */
[----:B------:R-:W-:-:S03]  /*5cb10*/  @P1 LOP3.LUT R25, R25, 0x4000000, RZ, 0xfc, !PT ;  /* 0x0400000019191812 */ /* 0x000fc600078efcff */
[----:B------:R1:W-:Y:S01]  /*5cb20*/  STL [R1+0x210], R3 ;  /* 0x0002100301007387 */ /* 0x0003e20000100800 */
[----:B------:R-:W-:-:S04]  /*5cb30*/  LOP3.LUT R25, R25, 0xfdffffff, RZ, 0xc0, !PT ;  /* 0xfdffffff19197812 */ /* 0x000fc800078ec0ff */
[----:B------:R-:W-:Y:S01]  /*5cb40*/  @P0 LOP3.LUT R25, R25, 0x2000000, RZ, 0xfc, !PT ;  /* 0x0200000019190812 */ /* 0x000fe200078efcff */
[----:B-1----:R-:W-:-:S05]  /*5cb50*/  VIADD R3, R13, 0x7a ;  /* 0x0000007a0d037836 */ /* 0x002fca0000000000 */
[----:B------:R-:W-:Y:S02]  /*5cb60*/  ISETP.GE.AND P0, PT, R3, UR43, PT ;  /* 0x0000002b03007c0c */ /* 0x000fe4000bf06270 */
[----:B--2---:R-:W-:Y:S02]  /*5cb70*/  SHF.R.U32.HI R5, RZ, 0x8, R26 ;  /* 0x00000008ff057819 */ /* 0x004fe4000001161a */
[----:B---3--:R-:W-:Y:S01]  /*5cb80*/  SHF.R.U32.HI R3, RZ, 0x8, R24 ;  /* 0x00000008ff037819 */ /* 0x008fe20000011618 */
[----:B------:R-:W2:Y:S04]  /*5cb90*/  LDL.LU R26, [R1+0x464] ;  /* 0x00046400011a7983 */ /* 0x000ea80000300800 */
[----:B------:R-:W3:Y:S01]  /*5cba0*/  LDL.LU R24, [R1+0x460] ;  /* 0x0004600001187983 */ /* 0x000ee20000300800 */
[----:B----4-:R-:W-:-:S02]  /*5cbb0*/  SHF.R.U32.HI R4, RZ, 0x8, R16 ;  /* 0x00000008ff047819 */ /* 0x010fc40000011610 */
[----:B------:R-:W-:Y:S02]  /*5cbc0*/  LOP3.LUT R5, R5, 0xffff, RZ, 0xc0, !PT ;  /* 0x0000ffff05057812 */ /* 0x000fe400078ec0ff */
[----:B------:R-:W-:Y:S02]  /*5cbd0*/  LOP3.LUT R3, R3, 0xffff, RZ, 0xc0, !PT ;  /* 0x0000ffff03037812 */ /* 0x000fe400078ec0ff */
[----:B------:R-:W-:Y:S02]  /*5cbe0*/  LOP3.LUT R25, R25, 0xfeffffff, RZ, 0xc0, !PT ;  /* 0xfeffffff19197812 */ /* 0x000fe400078ec0ff */
[----:B------:R-:W-:Y:S02]  /*5cbf0*/  LOP3.LUT R4, R4, 0xffff, RZ, 0xc0, !PT ;  /* 0x0000ffff04047812 */ /* 0x000fe400078ec0ff */
[----:B------:R-:W-:Y:S01]  /*5cc00*/  PRMT R5, R5, 0x3340, R0 ;  /* 0x0000334005057816 */ /* 0x000fe20000000000 */
[----:B------:R-:W1:Y:S01]  /*5cc10*/  LDCU.64 UR42, c[0x0][0x398] ;  /* 0x00007300ff2a77ac */ /* 0x000e620008000a00 */
[----:B------:R-:W-:-:S03]  /*5cc20*/  PRMT R3, R3, 0x3340, R4 ;  /* 0x0000334003037816 */ /* 0x000fc60000000004 */
[----:B------:R-:W-:Y:S04]  /*5cc30*/  STL [R1+0x20c], R5 ;  /* 0x00020c0501007387 */ /* 0x000fe80000100800 */
[----:B------:R4:W-:Y:S04]  /*5cc40*/  STL [R1+0x328], R3 ;  /* 0x0003280301007387 */ /* 0x0009e80000100800 */
[----:B------:R-:W3:Y:S01]  /*5cc50*/  LDL.LU R16, [R1+0x45c] ;  /* 0x00045c0001107983 */ /* 0x000ee20000300800 */
[----:B0-----:R-:W-:Y:S02]  /*5cc60*/  ISETP.LT.AND P3, PT, R19, UR70, !P0 ;  /* 0x0000004613007c0c */ /* 0x001fe4000c761270 */
[----:B------:R-:W-:-:S02]  /*5cc70*/  ISETP.LT.AND P2, PT, R15, UR76, !P0 ;  /* 0x0000004c0f007c0c */ /* 0x000fc4000c741270 */
[----:B------:R-:W-:Y:S01]  /*5cc80*/  ISETP.LT.AND P1, PT, R17, UR72, !P0 ;  /* 0x0000004811007c0c */ /* 0x000fe2000c721270 */
[----:B----4-:R-:W-:Y:S01]  /*5cc90*/  VIADD R3, R13, 0x79 ;  /* 0x000000790d037836 */ /* 0x010fe20000000000 */
[----:B------:R0:W-:Y:S01]  /*5cca0*/  STL [R1+0x69c], R7 ;  /* 0x00069c0701007387 */ /* 0x0001e20000100800 */
[----:B------:R-:W4:Y:S06]  /*5ccb0*/  LDCU UR70, c[0x0][0x3b8] ;  /* 0x00007700ff4677ac */ /* 0x000f2c0008000800 */
[----:B------:R-:W-:Y:S01]  /*5ccc0*/  @P3 LOP3.LUT R25, R25, 0x1000000, RZ, 0xfc, !PT ;  /* 0x0100000019193812 */ /* 0x000fe200078efcff */
[----:B------:R-:W0:Y:S01]  /*5ccd0*/  LDCU UR76, c[0x0][0x398] ;  /* 0x00007300ff4c77ac */ /* 0x000e220008000800 */
[----:B------:R-:W0:Y:S02]  /*5cce0*/  LDCU UR72, c[0x0][0x398] ;  /* 0x00007300ff4877ac */ /* 0x000e240008000800 */
[----:B------:R-:W-:-:S02]  /*5ccf0*/  LOP3.LUT R25, R25, 0xff7fffff, RZ, 0xc0, !PT ;  /* 0xff7fffff19197812 */ /* 0x000fc400078ec0ff */
[----:B------:R-:W-:Y:S02]  /*5cd00*/  ISETP.LT.AND P0, PT, R18, UR36, !P0 ;  /* 0x0000002412007c0c */ /* 0x000fe4000c701270 */
[----:B--2---:R-:W-:Y:S02]  /*5cd10*/  SHF.R.U32.HI R5, RZ, 0x8, R26 ;  /* 0x00000008ff057819 */ /* 0x004fe4000001161a */
[----:B------:R-:W-:Y:S02]  /*5cd20*/  @P2 LOP3.LUT R25, R25, 0x800000, RZ, 0xfc, !PT ;  /* 0x0080000019192812 */ /* 0x000fe400078efcff */
[----:B---3--:R-:W-:Y:S01]  /*5cd30*/  SHF.R.U32.HI R4, RZ, 0x8, R24 ;  /* 0x00000008ff047819 */ /* 0x008fe20000011618 */
[----:B0-----:R-:W-:Y:S01]  /*5cd40*/  VIADD R7, R7, UR14 ;  /* 0x0000000e07077c36 */ /* 0x001fe20008000000 */
        /* <DEDUP_REMOVED lines=10> */
[----:B------:R-:W-:Y:S02]  /*5cdf0*/  LOP3.LUT R5, R5, 0xffff, RZ, 0xc0, !PT ;  /* 0x0000ffff05057812 */ /* 0x000fe400078ec0ff */
[----:B------:R-:W-:Y:S01]  /*5ce00*/  LOP3.LUT R4, R4, 0xffff, RZ, 0xc0, !PT ;  /* 0x0000ffff04047812 */ /* 0x000fe200078ec0ff */
[----:B------:R-:W-:Y:S01]  /*5ce10*/  VIADD R3, R13, 0x78 ;  /* 0x000000780d037836 */ /* 0x000fe20000000000 */
[----:B------:R-:W2:Y:S01]  /*5ce20*/  LDCU.64 UR46, c[0x0][0x398] ;  /* 0x00007300ff2e77ac */ /* 0x000ea20008000a00 */
[----:B------:R-:W3:Y:S02]  /*5ce30*/  LDCU UR77, c[0x0][0x398] ;  /* 0x00007300ff4d77ac */ /* 0x000ee40008000800 */
[----:B------:R-:W-:Y:S01]  /*5ce40*/  @P3 LOP3.LUT R25, R25, 0x100000, RZ, 0xfc, !PT ;  /* 0x0010000019193812 */ /* 0x000fe200078efcff */
[----:B------:R-:W0:Y:S01]  /*5ce50*/  LDCU UR67, c[0x0][0x398] ;  /* 0x00007300ff4377ac */ /* 0x000e220008000800 */
[----:B------:R-:W0:Y:S02]  /*5ce60*/  LDCU UR68, c[0x0][0x398] ;  /* 0x00007300ff4477ac */ /* 0x000e240008000800 */
[----:B------:R-:W-:-:S02]  /*5ce70*/  LOP3.LUT R25, R25, 0xfff7ffff, RZ, 0xc0, !PT ;  /* 0xfff7ffff19197812 */ /* 0x000fc400078ec0ff */
[----:B-1----:R-:W-:Y:S02]  /*5ce80*/  ISETP.LT.AND P0, PT, R18, UR42, !P0 ;  /* 0x0000002a12007c0c */ /* 0x002fe4000c701270 */
[----:B------:R-:W-:Y:S01]  /*5ce90*/  PRMT R4, R5, 0x3340, R4 ;  /* 0x0000334005047816 */ /* 0x000fe20000000004 */
[----:B------:R-:W1:Y:S01]  /*5cea0*/  LDCU UR42, c[0x0][0x398] ;  /* 0x00007300ff2a77ac */ /* 0x000e620008000800 */
[----:B------:R-:W-:-:S04]  /*5ceb0*/  @P2 LOP3.LUT R25, R25, 0x80000, RZ, 0xfc, !PT ;  /* 0x0008000019192812 */ /* 0x000fc800078efcff */
[----:B------:R-:W-:-:S04]  /*5cec0*/  LOP3.LUT R25, R25, 0xfffbffff, RZ, 0xc0, !PT ;  /* 0xfffbffff19197812 */ /* 0x000fc800078ec0ff */
[----:B------:R-:W-:-:S04]  /*5ced0*/  @P1 LOP3.LUT R25, R25, 0x40000, RZ, 0xfc, !PT ;  /* 0x0004000019191812 */ /* 0x000fc800078efcff */
[----:B------:R-:W-:Y:S01]  /*5cee0*/  LOP3.LUT R25, R25, 0xfffdffff, RZ, 0xc0, !PT ;  /* 0xfffdffff19197812 */ /* 0x000fe200078ec0ff */
[----:B------:R0:W-:Y:S04]  /*5cef0*/  STL [R1+0x324], R4 ;  /* 0x0003240401007387 */ /* 0x0001e80000100800 */
[----:B------:R-:W3:Y:S04]  /*5cf00*/  LDL.LU R26, [R1+0x34] ;  /* 0x00003400011a7983 */ /* 0x000ee80000300800 */
[----:B------:R-:W3:Y:S01]  /*5cf10*/  LDL.LU R24, [R1+0x228] ;  /* 0x0002280001187983 */ /* 0x000ee20000300800 */
[----:B------:R-:W-:-:S02]  /*5cf20*/  @P0 LOP3.LUT R25, R25, 0x20000, RZ, 0xfc, !PT ;  /* 0x0002000019190812 */ /* 0x000fc400078efcff */
[----:B------:R-:W-:Y:S02]  /*5cf30*/  ISETP.GE.AND P0, PT, R3, UR49, PT ;  /* 0x0000003103007c0c */ /* 0x000fe4000bf06270 */
[----:B------:R-:W-:Y:S01]  /*5cf40*/  SHF.R.U32.HI R3, RZ, 0x8, R16 ;  /* 0x00000008ff037819 */ /* 0x000fe20000011610 */
[----:B------:R-:W1:Y:S01]  /*5cf50*/  LDCU.64 UR48, c[0x0][0x398] ;  /* 0x00007300ff3077ac */ /* 0x000e620008000a00 */
[----:B------:R-:W4:Y:S01]  /*5cf60*/  LDL.LU R16, [R1+0x38] ;  /* 0x0000380001107983 */ /* 0x000f220000300800 */
[----:B------:R-:W-:Y:S02]  /*5cf70*/  ISETP.LT.AND P3, PT, R19, UR71, !P0 ;  /* 0x0000004713007c0c */ /* 0x000fe4000c761270 */
[----:B------:R-:W-:Y:S02]  /*5cf80*/  ISETP.LT.AND P2, PT, R15, UR6, !P0 ;  /* 0x000000060f007c0c */ /* 0x000fe4000c741270 */
[----:B------:R-:W-:Y:S02]  /*5cf90*/  LOP3.LUT R25, R25, 0xfffeffff, RZ, 0xc0, !PT ;  /* 0xfffeffff19197812 */ /* 0x000fe400078ec0ff */
[----:B------:R-:W-:Y:S01]  /*5cfa0*/  ISETP.LT.AND P1, PT, R17, UR5, !P0 ;  /* 0x0000000511007c0c */ /* 0x000fe2000c721270 */
[----:B0-----:R-:W-:Y:S01]  /*5cfb0*/  VIADD R4, R13, 0x77 ;  /* 0x000000770d047836 */ /* 0x001fe20000000000 */
[----:B------:R-:W-:Y:S01]  /*5cfc0*/  LOP3.LUT R3, R3, 0xffff, RZ, 0xc0, !PT ;  /* 0x0000ffff03037812 */ /* 0x000fe200078ec0ff */
[----:B------:R-:W0:Y:S04]  /*5cfd0*/  LDCU UR71, c[0x0][0x398] ;  /* 0x00007300ff4777ac */ /* 0x000e280008000800 */
[----:B------:R-:W-:Y:S01]  /*5cfe0*/  @P3 LOP3.LUT R25, R25, 0x10000, RZ, 0xfc, !PT ;  /* 0x0001000019193812 */ /* 0x000fe200078efcff */
[----:B------:R-:W0:Y:S03]  /*5cff0*/  LDCU UR5, c[0x0][0x398] ;  /* 0x00007300ff0577ac */ /* 0x000e260008000800 */
[----:B------:R-:W-:-:S02]  /*5d000*/  LOP3.LUT R25, R25, 0xffff7fff, RZ, 0xc0, !PT ;  /* 0xffff7fff19197812 */ /* 0x000fc400078ec0ff */
[----:B--2---:R-:W-:Y:S02]  /*5d010*/  ISETP.LT.AND P0, PT, R18, UR46, !P0 ;  /* 0x0000002e12007c0c */ /* 0x004fe4000c701270 */
[----:B------:R-:W-:Y:S01]  /*5d020*/  PRMT R3, R3, 0x3340, R0 ;  /* 0x0000334003037816 */ /* 0x000fe20000000000 */
[----:B------:R-:W2:Y:S01]  /*5d030*/  LDCU UR46, c[0x0][0x398] ;  /* 0x00007300ff2e77ac */ /* 0x000ea20008000800 */
        /* <DEDUP_REMOVED lines=12> */
[----:B------:R-:W2:Y:S01]  /*5d100*/  LDCU.64 UR50, c[0x0][0x398] ;  /* 0x00007300ff3277ac */ /* 0x000ea20008000a00 */
[----:B------:R-:W2:Y:S05]  /*5d110*/  LDCU UR60, c[0x0][0x398] ;  /* 0x00007300ff3c77ac */ /* 0x000eaa0008000800 */
[----:B------:R-:W-:Y:S01]  /*5d120*/  @P3 LOP3.LUT R25, R25, 0x1000, RZ, 0xfc, !PT ;  /* 0x0000100019193812 */ /* 0x000fe200078efcff */
[----:B------:R-:W2:Y:S03]  /*5d130*/  LDCU UR9, c[0x0][0x398] ;  /* 0x00007300ff0977ac */ /* 0x000ea60008000800 */
[----:B------:R-:W-:-:S02]  /*5d140*/  LOP3.LUT R25, R25, 0xfffff7ff, RZ, 0xc0, !PT ;  /* 0xfffff7ff19197812 */ /* 0x000fc400078ec0ff */
[----:B-1----:R-:W-:Y:S01]  /*5d150*/  ISETP.LT.AND P0, PT, R18, UR48, !P0 ;  /* 0x0000003012007c0c */ /* 0x002fe2000c701270 */
[----:B0-----:R-:W-:Y:S01]  /*5d160*/  VIADD R3, R13, 0x75 ;  /* 0x000000750d037836 */ /* 0x001fe20000000000 */
[----:B------:R-:W0:Y:S01]  /*5d170*/  LDCU UR48, c[0x0][0x398] ;  /* 0x00007300ff3077ac */ /* 0x000e220008000800 */
[----:B------:R-:W-:-:S04]  /*5d180*/  @P2 LOP3.LUT R25, R25, 0x800, RZ, 0xfc, !PT ;  /* 0x0000080019192812 */ /* 0x000fc800078efcff */
[----:B------:R-:W-:-:S04]  /*5d190*/  LOP3.LUT R25, R25, 0xfffffbff, RZ, 0xc0, !PT ;  /* 0xfffffbff19197812 */ /* 0x000fc800078ec0ff */
[----:B------:R-:W-:-:S04]  /*5d1a0*/  @P1 LOP3.LUT R25, R25, 0x400, RZ, 0xfc, !PT ;  /* 0x0000040019191812 */ /* 0x000fc800078efcff */
[----:B------:R-:W-:-:S04]  /*5d1b0*/  LOP3.LUT R25, R25, 0xfffffdff, RZ, 0xc0, !PT ;  /* 0xfffffdff19197812 */ /* 0x000fc800078ec0ff */
[----:B------:R-:W-:Y:S02]  /*5d1c0*/  @P0 LOP3.LUT R25, R25, 0x200, RZ, 0xfc, !PT ;  /* 0x0000020019190812 */ /* 0x000fe400078efcff */
[----:B------:R-:W-:-:S04]  /*5d1d0*/  ISETP.GE.AND P0, PT, R4, UR37, PT ;  /* 0x0000002504007c0c */ /* 0x000fc8000bf06270 */
[----:B------:R-:W-:Y:S02]  /*5d1e0*/  ISETP.LT.AND P3, PT, R19, UR10, !P0 ;  /* 0x0000000a13007c0c */ /* 0x000fe4000c761270 */
[----:B------:R-:W-:Y:S02]  /*5d1f0*/  ISETP.LT.AND P2, PT, R15, UR7, !P0 ;  /* 0x000000070f007c0c */ /* 0x000fe4000c741270 */
[----:B---3--:R-:W-:Y:S02]  /*5d200*/  SHF.R.U32.HI R6, RZ, 0x8, R24 ;  /* 0x00000008ff067819 */ /* 0x008fe40000011618 */
[----:B----4-:R-:W-:Y:S01]  /*5d210*/  SHF.R.U32.HI R4, RZ, 0x8, R16 ;  /* 0x00000008ff047819 */ /* 0x010fe20000011610 */
[----:B------:R-:W3:Y:S04]  /*5d220*/  LDL.LU R24, [R1+0x46c] ;  /* 0x00046c0001187983 */ /* 0x000ee80000300800 */
[----:B------:R-:W4:Y:S01]  /*5d230*/  LDL.LU R16, [R1+0x468] ;  /* 0x0004680001107983 */ /* 0x000f220000300800 */
[----:B------:R-:W-:-:S02]  /*5d240*/  LOP3.LUT R25, R25, 0xfffffeff, RZ, 0xc0, !PT ;  /* 0xfffffeff19197812 */ /* 0x000fc400078ec0ff */
[----:B------:R-:W-:Y:S01]  /*5d250*/  ISETP.LT.AND P1, PT, R17, UR18, !P0 ;  /* 0x0000001211007c0c */ /* 0x000fe2000c721270 */
[----:B------:R-:W1:Y:S01]  /*5d260*/  LDCU.64 UR6, c[0x0][0x398] ;  /* 0x00007300ff0677ac */ /* 0x000e620008000a00 */
[----:B------:R-:W-:Y:S02]  /*5d270*/  LOP3.LUT R6, R6, 0xffff, RZ, 0xc0, !PT ;  /* 0x0000ffff06067812 */ /* 0x000fe400078ec0ff */
[----:B------:R-:W-:Y:S02]  /*5d280*/  @P3 LOP3.LUT R25, R25, 0x100, RZ, 0xfc, !PT ;  /* 0x0000010019193812 */ /* 0x000fe400078efcff */
[----:B------:R-:W-:Y:S02]  /*5d290*/  SHF.R.U32.HI R5, RZ, 0x8, R26 ;  /* 0x00000008ff057819 */ /* 0x000fe4000001161a */
[----:B------:R-:W-:Y:S01]  /*5d2a0*/  LOP3.LUT R4, R4, 0xffff, RZ, 0xc0, !PT ;  /* 0x0000ffff04047812 */ /* 0x000fe200078ec0ff */
[----:B------:R-:W3:Y:S01]  /*5d2b0*/  LDL.LU R8, [R1+0xc] ;  /* 0x00000c0001087983 */ /* 0x000ee20000300800 */
[----:B------:R-:W-:-:S02]  /*5d2c0*/  LOP3.LUT R25, R25, 0xffffff7f, RZ, 0xc0, !PT ;  /* 0xffffff7f19197812 */ /* 0x000fc400078ec0ff */
[----:B--2---:R-:W-:Y:S02]  /*5d2d0*/  ISETP.LT.AND P0, PT, R18, UR50, !P0 ;  /* 0x0000003212007c0c */ /* 0x004fe4000c701270 */
[----:B------:R-:W-:Y:S01]  /*5d2e0*/  LOP3.LUT R5, R5, 0xffff, RZ, 0xc0, !PT ;  /* 0x0000ffff05057812 */ /* 0x000fe200078ec0ff */
[----:B------:R-:W-:Y:S01]  /*5d2f0*/  STL [R1+0x654], R7 ;  /* 0x0006540701007387 */ /* 0x000fe20000100800 */
[----:B------:R-:W-:Y:S01]  /*5d300*/  @P2 LOP3.LUT R25, R25, 0x80, RZ, 0xfc, !PT ;  /* 0x0000008019192812 */ /* 0x000fe200078efcff */
[----:B------:R-:W2:Y:S03]  /*5d310*/  LDCU UR50, c[0x0][0x398] ;  /* 0x00007300ff3277ac */ /* 0x000ea60008000800 */
[----:B------:R-:W-:-:S04]  /*5d320*/  LOP3.LUT R25, R25, 0xffffffbf, RZ, 0xc0, !PT ;  /* 0xffffffbf19197812 */ /* 0x000fc800078ec0ff */
[----:B------:R-:W-:-:S04]  /*5d330*/  @P1 LOP3.LUT R25, R25, 0x40, RZ, 0xfc, !PT ;  /* 0x0000004019191812 */ /* 0x000fc800078efcff */
[----:B------:R-:W-:-:S04]  /*5d340*/  LOP3.LUT R25, R25, 0xffffffdf, RZ, 0xc0, !PT ;  /* 0xffffffdf19197812 */ /* 0x000fc800078ec0ff */
[----:B------:R-:W-:Y:S02]  /*5d350*/  @P0 LOP3.LUT R25, R25, 0x20, RZ, 0xfc, !PT ;  /* 0x0000002019190812 */ /* 0x000fe400078efcff */
[----:B------:R-:W-:-:S04]  /*5d360*/  ISETP.GE.AND P0, PT, R3, UR43, PT ;  /* 0x0000002b03007c0c */ /* 0x000fc8000bf06270 */
[----:B------:R-:W-:Y:S02]  /*5d370*/  ISETP.LT.AND P3, PT, R19, UR16, !P0 ;  /* 0x0000001013007c0c */ /* 0x000fe4000c761270 */
[----:B------:R-:W-:Y:S02]  /*5d380*/  ISETP.LT.AND P2, PT, R15, UR20, !P0 ;  /* 0x000000140f007c0c */ /* 0x000fe4000c741270 */
[----:B------:R-:W-:Y:S02]  /*5d390*/  LOP3.LUT R25, R25, 0xffffffef, RZ, 0xc0, !PT ;  /* 0xffffffef19197812 */ /* 0x000fe400078ec0ff */
[----:B------:R-:W-:Y:S02]  /*5d3a0*/  ISETP.LT.AND P1, PT, R17, UR19, !P0 ;  /* 0x0000001311007c0c */ /* 0x000fe4000c721270 */
[----:B------:R-:W-:-:S05]  /*5d3b0*/  PRMT R3, R6, 0x3340, R0 ;  /* 0x0000334006037816 */ /* 0x000fca0000000000 */
[----:B------:R-:W-:Y:S01]  /*5d3c0*/  @P3 LOP3.LUT R25, R25, 0x10, RZ, 0xfc, !PT ;  /* 0x0000001019193812 */ /* 0x000fe200078efcff */
[----:B------:R-:W0:Y:S03]  /*5d3d0*/  LDCU.64 UR18, c[0x0][0x398] ;  /* 0x00007300ff1277ac */ /* 0x000e260008000a00 */
[----:B------:R-:W-:Y:S02]  /*5d3e0*/  LOP3.LUT R25, R25, 0xfffffff7, RZ, 0xc0, !PT ;  /* 0xfffffff719197812 */ /* 0x000fe400078ec0ff */
[----:B-1----:R-:W-:Y:S02]  /*5d3f0*/  ISETP.LT.AND P0, PT, R18, UR6, !P0 ;  /* 0x0000000612007c0c */ /* 0x002fe4000c701270 */
        /* <DEDUP_REMOVED lines=9> */
[----:B------:R-:W-:-:S04]  /*5d490*/  ISETP.GE.AND P0, PT, R3, UR47, PT ;  /* 0x0000002f03007c0c */ /* 0x000fc8000bf06270 */
[----:B------:R-:W-:Y:S02]  /*5d4a0*/  ISETP.LT.AND P3, PT, R19, UR17, !P0 ;  /* 0x0000001113007c0c */ /* 0x000fe4000c761270 */
[----:B------:R-:W-:Y:S02]  /*5d4b0*/  LOP3.LUT R25, R25, 0xfffffffe, RZ, 0xc0, !PT ;  /* 0xfffffffe19197812 */ /* 0x000fe400078ec0ff */
[----:B----4-:R-:W-:-:S09]  /*5d4c0*/  SHF.R.U32.HI R4, RZ, 0x8, R16 ;  /* 0x00000008ff047819 */ /* 0x010fd20000011610 */
[----:B------:R-:W-:Y:S02]  /*5d4d0*/  @P3 LOP3.LUT R25, R25, 0x1, RZ, 0xfc, !PT ;  /* 0x0000000119193812 */ /* 0x000fe400078efcff */
[----:B------:R-:W-:Y:S02]  /*5d4e0*/  ISETP.LT.AND P2, PT, R15, UR24, !P0 ;  /* 0x000000180f007c0c */ /* 0x000fe4000c741270 */
[----:B------:R-:W-:Y:S02]  /*5d4f0*/  ISETP.LT.AND P1, PT, R17, UR11, !P0 ;  /* 0x0000000b11007c0c */ /* 0x000fe4000c721270 */
[----:B---3--:R-:W-:Y:S01]  /*5d500*/  LOP3.LUT R8, R8, 0x7fffffff, RZ, 0xc0, !PT ;  /* 0x7fffffff08087812 */ /* 0x008fe200078ec0ff */
[----:B------:R-:W-:Y:S04]  /*5d510*/  STL [R1+0x10], R25 ;  /* 0x0000101901007387 */ /* 0x000fe80000100800 */
[----:B------:R-:W3:Y:S01]  /*5d520*/  LDL.LU R16, [R1+0x144] ;  /* 0x0001440001107983 */ /* 0x000ee20000300800 */
[----:B0-----:R-:W-:-:S02]  /*5d530*/  ISETP.LT.AND P0, PT, R18, UR18, !P0 ;  /* 0x0000001212007c0c */ /* 0x001fc4000c701270 */
[----:B------:R-:W-:Y:S01]  /*5d540*/  SHF.R.U32.HI R5, RZ, 0x8, R24 ;  /* 0x00000008ff057819 */ /* 0x000fe20000011618 */
[----:B------:R-:W-:Y:S01]  /*5d550*/  VIADD R3, R13, 0x73 ;  /* 0x000000730d037836 */ /* 0x000fe20000000000 */
[----:B------:R-:W-:Y:S02]  /*5d560*/  LOP3.LUT R4, R4, 0xffff, RZ, 0xc0, !PT ;  /* 0x0000ffff04047812 */ /* 0x000fe400078ec0ff */
[----:B------:R-:W-:Y:S01]  /*5d570*/  @P2 LOP3.LUT R8, R8, 0x80000000, RZ, 0xfc, !PT ;  /* 0x8000000008082812 */ /* 0x000fe200078efcff */
[----:B------:R-:W0:Y:S01]  /*5d580*/  LDCU.64 UR10, c[0x0][0x398] ;  /* 0x00007300ff0a77ac */ /* 0x000e220008000a00 */
[----:B------:R-:W-:Y:S01]  /*5d590*/  VIADD R7, R7, UR15 ;  /* 0x0000000f07077c36 */ /* 0x000fe20008000000 */
[----:B------:R-:W-:Y:S02]  /*5d5a0*/  LOP3.LUT R5, R5, 0xffff, RZ, 0xc0, !PT ;  /* 0x0000ffff05057812 */ /* 0x000fe400078ec0ff */
[----:B------:R-:W-:Y:S01]  /*5d5b0*/  LOP3.LUT R8, R8, 0xbfffffff, RZ, 0xc0, !PT ;  /* 0xbfffffff08087812 */ /* 0x000fe200078ec0ff */
[----:B------:R-:W1:Y:S01]  /*5d5c0*/  LDCU.64 UR14, c[0x0][0x398] ;  /* 0x00007300ff0e77ac */ /* 0x000e620008000a00 */
[----:B------:R-:W4:Y:S02]  /*5d5d0*/  LDCU.64 UR16, c[0x0][0x398] ;  /* 0x00007300ff1077ac */ /* 0x000f240008000a00 */
[----:B------:R-:W-:-:S04]  /*5d5e0*/  @P1 LOP3.LUT R8, R8, 0x40000000, RZ, 0xfc, !PT ;  /* 0x4000000008081812 */ /* 0x000fc800078efcff */
[----:B------:R-:W-:-:S04]  /*5d5f0*/  LOP3.LUT R8, R8, 0xdfffffff, RZ, 0xc0, !PT ;  /* 0xdfffffff08087812 */ /* 0x000fc800078ec0ff */
[----:B------:R-:W-:Y:S02]  /*5d600*/  @P0 LOP3.LUT R8, R8, 0x20000000, RZ, 0xfc, !PT ;  /* 0x2000000008080812 */ /* 0x000fe400078efcff */
[----:B------:R-:W-:Y:S02]  /*5d610*/  ISETP.GE.AND P0, PT, R3, UR49, PT ;  /* 0x0000003103007c0c */ /* 0x000fe4000bf06270 */
[----:B------:R-:W-:-:S05]  /*5d620*/  PRMT R3, R5, 0x3340, R4 ;  /* 0x0000334005037816 */ /* 0x000fca0000000004 */
[----:B------:R0:W-:Y:S01]  /*5d630*/  STL [R1+0x308], R3 ;  /* 0x0003080301007387 */ /* 0x0001e20000100800 */
[----:B------:R-:W-:Y:S02]  /*5d640*/  ISETP.LT.AND P3, PT, R19, UR22, !P0 ;  /* 0x0000001613007c0c */ /* 0x000fe4000c761270 */
[----:B------:R-:W-:Y:S02]  /*5d650*/  ISETP.LT.AND P2, PT, R15, UR13, !P0 ;  /* 0x0000000d0f007c0c */ /* 0x000fe4000c741270 */
[----:B------:R-:W-:Y:S02]  /*5d660*/  LOP3.LUT R8, R8, 0xefffffff, RZ, 0xc0, !PT ;  /* 0xefffffff08087812 */ /* 0x000fe400078ec0ff */
[----:B------:R-:W-:Y:S01]  /*5d670*/  ISETP.LT.AND P1, PT, R17, UR26, !P0 ;  /* 0x0000001a11007c0c */ /* 0x000fe2000c721270 */
[----:B------:R-:W1:Y:S01]  /*5d680*/  LDCU.64 UR12, c[0x0][0x398] ;  /* 0x00007300ff0c77ac */ /* 0x000e620008000a00 */
[----:B------:R-:W1:Y:S05]  /*5d690*/  LDCU UR22, c[0x0][0x398] ;  /* 0x00007300ff1677ac */ /* 0x000e6a0008000800 */
[----:B------:R-:W-:-:S04]  /*5d6a0*/  @P3 LOP3.LUT R8, R8, 0x10000000, RZ, 0xfc, !PT ;  /* 0x1000000008083812 */ /* 0x000fc800078efcff */
[----:B------:R-:W-:Y:S02]  /*5d6b0*/  LOP3.LUT R8, R8, 0xf7ffffff, RZ, 0xc0, !PT ;  /* 0xf7ffffff08087812 */ /* 0x000fe400078ec0ff */
[----:B0-----:R-:W-:Y:S01]  /*5d6c0*/  ISETP.LT.AND P0, PT, R18, UR10, !P0 ;  /* 0x0000000a12007c0c */ /* 0x001fe2000c701270 */
[----:B------:R-:W-:Y:S01]  /*5d6d0*/  VIADD R3, R13, 0x72 ;  /* 0x000000720d037836 */ /* 0x000fe20000000000 */
[----:B------:R-:W0:Y:S01]  /*5d6e0*/  LDCU UR10, c[0x0][0x398] ;  /* 0x00007300ff0a77ac */ /* 0x000e220008000800 */
[----:B------:R-:W-:-:S04]  /*5d6f0*/  @P2 LOP3.LUT R8, R8, 0x8000000, RZ, 0xfc, !PT ;  /* 0x0800000008082812 */ /* 0x000fc800078efcff */
[----:B------:R-:W-:-:S04]  /*5d700*/  LOP3.LUT R8, R8, 0xfbffffff, RZ, 0xc0, !PT ;  /* 0xfbffffff08087812 */ /* 0x000fc800078ec0ff */
[----:B------:R-:W-:-:S04]  /*5d710*/  @P1 LOP3.LUT R8, R8, 0x4000000, RZ, 0xfc, !PT ;  /* 0x0400000008081812 */ /* 0x000fc800078efcff */
[----:B------:R-:W-:-:S04]  /*5d720*/  LOP3.LUT R8, R8, 0xfdffffff, RZ, 0xc0, !PT ;  /* 0xfdffffff08087812 */ /* 0x000fc800078ec0ff */
[----:B------:R-:W-:Y:S02]  /*5d730*/  @P0 LOP3.LUT R8, R8, 0x2000000, RZ, 0xfc, !PT ;  /* 0x0200000008080812 */ /* 0x000fe400078efcff */
[----:B------:R-:W-:Y:S02]  /*5d740*/  ISETP.GE.AND P0, PT, R3, UR51, PT ;  /* 0x0000003303007c0c */ /* 0x000fe4000bf06270 */
[----:B------:R-:W-:Y:S01]  /*5d750*/  SHF.R.U32.HI R3, RZ, 0x8, R23 ;  /* 0x00000008ff037819 */ /* 0x000fe20000011617 */
[----:B------:R-:W0:Y:S01]  /*5d760*/  LDCU UR51, c[0x0][0x398] ;  /* 0x00007300ff3377ac */ /* 0x000e220008000800 */
[----:B---3--:R-:W-:-:S04]  /*5d770*/  SHF.R.U32.HI R4, RZ, 0x8, R16 ;  /* 0x00000008ff047819 */ /* 0x008fc80000011610 */
[----:B------:R-:W-:-:S04]  /*5d780*/  LOP3.LUT R4, R4, 0xffff, RZ, 0xc0, !PT ;  /* 0x0000ffff04047812 */ /* 0x000fc800078ec0ff */
[----:B------:R-:W-:-:S05]  /*5d790*/  PRMT R4, R4, 0x3340, R0 ;  /* 0x0000334004047816 */ /* 0x000fca0000000000 */
[----:B------:R3:W-:Y:S04]  /*5d7a0*/  STL [R1+0x200], R4 ;  /* 0x0002000401007387 */ /* 0x0007e80000100800 */
[----:B------:R-:W2:Y:S04]  /*5d7b0*/  LDL.LU R24, [R1+0x484] ;  /* 0x0004840001187983 */ /* 0x000ea80000300800 */
[----:B------:R-:W4:Y:S04]  /*5d7c0*/  LDL.LU R16, [R1+0x478] ;  /* 0x0004780001107983 */ /* 0x000f280000300800 */
[----:B------:R-:W4:Y:S01]  /*5d7d0*/  LDL.LU R23, [R1+0x47c] ;  /* 0x00047c0001177983 */ /* 0x000f220000300800 */
[----:B------:R-:W-:-:S02]  /*5d7e0*/  ISETP.LT.AND P3, PT, R19, UR25, !P0 ;  /* 0x0000001913007c0c */ /* 0x000fc4000c761270 */
[----:B------:R-:W-:Y:S02]  /*5d7f0*/  ISETP.LT.AND P2, PT, R15, UR30, !P0 ;  /* 0x0000001e0f007c0c */ /* 0x000fe4000c741270 */
[----:B------:R-:W-:Y:S02]  /*5d800*/  LOP3.LUT R8, R8, 0xfeffffff, RZ, 0xc0, !PT ;  /* 0xfeffffff08087812 */ /* 0x000fe400078ec0ff */
[----:B------:R-:W-:Y:S01]  /*5d810*/  ISETP.LT.AND P1, PT, R17, UR28, !P0 ;  /* 0x0000001c11007c0c */ /* 0x000fe2000c721270 */
[----:B---3--:R-:W-:Y:S01]  /*5d820*/  VIADD R4, R13, 0x71 ;  /* 0x000000710d047836 */ /* 0x008fe20000000000 */
[----:B------:R-:W-:Y:S01]  /*5d830*/  LOP3.LUT R3, R3, 0xffff, RZ, 0xc0, !PT ;  /* 0x0000ffff03037812 */ /* 0x000fe200078ec0ff */
[----:B------:R3:W-:Y:S01]  /*5d840*/  STL [R1+0x60c], R7 ;  /* 0x00060c0701007387 */ /* 0x0007e20000100800 */
[----:B------:R-:W0:Y:S03]  /*5d850*/  LDCU.64 UR24, c[0x0][0x398] ;  /* 0x00007300ff1877ac */ /* 0x000e260008000a00 */
[----:B------:R-:W-:Y:S01]  /*5d860*/  @P3 LOP3.LUT R8, R8, 0x1000000, RZ, 0xfc, !PT ;  /* 0x0100000008083812 */ /* 0x000fe200078efcff */
[----:B------:R-:W0:Y:S03]  /*5d870*/  LDCU UR28, c[0x0][0x3b8] ;  /* 0x00007700ff1c77ac */ /* 0x000e260008000800 */
[----:B------:R-:W-:-:S02]  /*5d880*/  LOP3.LUT R8, R8, 0xff7fffff, RZ, 0xc0, !PT ;  /* 0xff7fffff08087812 */ /* 0x000fc400078ec0ff */
[----:B-1----:R-:W-:Y:S02]  /*5d890*/  ISETP.LT.AND P0, PT, R18, UR12, !P0 ;  /* 0x0000000c12007c0c */ /* 0x002fe4000c701270 */
[----:B------:R-:W-:Y:S02]  /*5d8a0*/  PRMT R3, R3, 0x3340, R0 ;  /* 0x0000334003037816 */ /* 0x000fe40000000000 */
[----:B--2---:R-:W-:Y:S02]  /*5d8b0*/  SHF.R.U32.HI R6, RZ, 0x8, R24 ;  /* 0x00000008ff067819 */ /* 0x004fe40000011618 */
[----:B------:R-:W-:Y:S02]  /*5d8c0*/  @P2 LOP3.LUT R8, R8, 0x800000, RZ, 0xfc, !PT ;  /* 0x0080000008082812 */ /* 0x000fe400078efcff */
[----:B----4-:R-:W-:Y:S01]  /*5d8d0*/  SHF.R.U32.HI R5, RZ, 0x8, R16 ;  /* 0x00000008ff057819 */ /* 0x010fe20000011610 */
[----:B---3--:R-:W-:Y:S01]  /*5d8e0*/  VIADD R7, R7, UR55 ;  /* 0x0000003707077c36 */ /* 0x008fe20008000000 */
[----:B------:R1:W-:Y:S01]  /*5d8f0*/  STL [R1+0x1fc], R3 ;  /* 0x0001fc0301007387 */ /* 0x0003e20000100800 */
[----:B------:R-:W-:-:S03]  /*5d900*/  LOP3.LUT R8, R8, 0xffbfffff, RZ, 0xc0, !PT ;  /* 0xffbfffff08087812 */ /* 0x000fc600078ec0ff */
[----:B------:R-:W2:Y:S04]  /*5d910*/  LDL.LU R24, [R1+0x474] ;  /* 0x0004740001187983 */ /* 0x000ea80000300800 */
[----:B------:R-:W3:Y:S01]  /*5d920*/  LDL.LU R16, [R1+0x470] ;  /* 0x0004700001107983 */ /* 0x000ee20000300800 */
[----:B------:R-:W-:Y:S02]  /*5d930*/  LOP3.LUT R6, R6, 0xffff, RZ, 0xc0, !PT ;  /* 0x0000ffff06067812 */ /* 0x000fe400078ec0ff */
[----:B------:R-:W-:Y:S02]  /*5d940*/  @P1 LOP3.LUT R8, R8, 0x400000, RZ, 0xfc, !PT ;  /* 0x0040000008081812 */ /* 0x000fe400078efcff */
[----:B------:R-:W-:Y:S01]  /*5d950*/  LOP3.LUT R5, R5, 0xffff, RZ, 0xc0, !PT ;  /* 0x0000ffff05057812 */ /* 0x000fe200078ec0ff */
[----:B------:R-:W4:Y:S01]  /*5d960*/  LDCU UR12, c[0x0][0x398] ;  /* 0x00007300ff0c77ac */ /* 0x000f220008000800 */
[----:B------:R-:W0:Y:S01]  /*5d970*/  LDCU UR55, c[0x0][0x398] ;  /* 0x00007300ff3777ac */ /* 0x000e220008000800 */
[----:B------:R-:W-:-:S04]  /*5d980*/  LOP3.LUT R8, R8, 0xffdfffff, RZ, 0xc0, !PT ;  /* 0xffdfffff08087812 */ /* 0x000fc800078ec0ff */
[----:B------:R-:W-:Y:S02]  /*5d990*/  @P0 LOP3.LUT R8, R8, 0x200000, RZ, 0xfc, !PT ;  /* 0x0020000008080812 */ /* 0x000fe400078efcff */
[----:B------:R-:W-:Y:S02]  /*5d9a0*/  ISETP.GE.AND P0, PT, R4, UR7, PT ;  /* 0x0000000704007c0c */ /* 0x000fe4000bf06270 */
[----:B------:R-:W-:Y:S02]  /*5d9b0*/  LOP3.LUT R8, R8, 0xffefffff, RZ, 0xc0, !PT ;  /* 0xffefffff08087812 */ /* 0x000fe400078ec0ff */
[----:B------:R-:W-:Y:S02]  /*5d9c0*/  ISETP.LT.AND P3, PT, R19, UR31, !P0 ;  /* 0x0000001f13007c0c */ /* 0x000fe4000c761270 */
[----:B------:R-:W-:Y:S02]  /*5d9d0*/  ISETP.LT.AND P2, PT, R15, UR21, !P0 ;  /* 0x000000150f007c0c */ /* 0x000fe4000c741270 */
[----:B------:R-:W-:Y:S01]  /*5d9e0*/  ISETP.LT.AND P1, PT, R17, UR32, !P0 ;  /* 0x0000002011007c0c */ /* 0x000fe2000c721270 */
[C---:B------:R-:W-:Y:S01]  /*5d9f0*/  VIADD R4, R13.reuse, 0x70 ;  /* 0x000000700d047836 */ /* 0x040fe20000000000 */
[----:B------:R-:W0:Y:S01]  /*5da00*/  LDCU.64 UR6, c[0x0][0x398] ;  /* 0x00007300ff0677ac */ /* 0x000e220008000a00 */
[----:B-1----:R-:W-:Y:S01]  /*5da10*/  VIADD R3, R13, 0x6f ;  /* 0x0000006f0d037836 */ /* 0x002fe20000000000 */
[----:B------:R-:W1:Y:S05]  /*5da20*/  LDCU.64 UR30, c[0x0][0x398] ;  /* 0x00007300ff1e77ac */ /* 0x000e6a0008000a00 */
[----:B------:R-:W-:Y:S01]  /*5da30*/  @P3 LOP3.LUT R8, R8, 0x100000, RZ, 0xfc, !PT ;  /* 0x0010000008083812 */ /* 0x000fe200078efcff */
[----:B------:R-:W0:Y:S01]  /*5da40*/  LDCU.64 UR20, c[0x0][0x398] ;  /* 0x00007300ff1477ac */ /* 0x000e220008000a00 */
        /* <DEDUP_REMOVED lines=14> */
[----:B------:R-:W-:Y:S01]  /*5db30*/  SHF.R.U32.HI R4, RZ, 0x8, R23 ;  /* 0x00000008ff047819 */ /* 0x000fe20000011617 */
[----:B------:R-:W1:Y:S06]  /*5db40*/  LDCU.64 UR18, c[0x0][0x398] ;  /* 0x00007300ff1277ac */ /* 0x000e6c0008000a00 */
[----:B------:R-:W-:Y:S01]  /*5db50*/  @P3 LOP3.LUT R8, R8, 0x10000, RZ, 0xfc, !PT ;  /* 0x0001000008083812 */ /* 0x000fe200078efcff */
[----:B------:R-:W1:Y:S01]  /*5db60*/  LDCU.64 UR34, c[0x0][0x398] ;  /* 0x00007300ff2277ac */ /* 0x000e620008000a00 */
[----:B------:R-:W1:Y:S02]  /*5db70*/  LDCU UR39, c[0x0][0x398] ;  /* 0x00007300ff2777ac */ /* 0x000e640008000800 */
[----:B------:R-:W-:-:S02]  /*5db80*/  LOP3.LUT R8, R8, 0xffff7fff, RZ, 0xc0, !PT ;  /* 0xffff7fff08087812 */ /* 0x000fc400078ec0ff */
[----:B0-----:R-:W-:Y:S02]  /*5db90*/  ISETP.LT.AND P0, PT, R18, UR6, !P0 ;  /* 0x0000000612007c0c */ /* 0x001fe4000c701270 */
[----:B------:R-:W-:Y:S01]  /*5dba0*/  LOP3.LUT R4, R4, 0xffff, RZ, 0xc0, !PT ;  /* 0x0000ffff04047812 */ /* 0x000fe200078ec0ff */
[----:B------:R-:W0:Y:S01]  /*5dbb0*/  LDCU UR6, c[0x0][0x398] ;  /* 0x00007300ff0677ac */ /* 0x000e220008000800 */
[----:B------:R-:W-:-:S04]  /*5dbc0*/  @P2 LOP3.LUT R8, R8, 0x8000, RZ, 0xfc, !PT ;  /* 0x0000800008082812 */ /* 0x000fc800078efcff */
[----:B------:R-:W-:-:S04]  /*5dbd0*/  LOP3.LUT R8, R8, 0xffffbfff, RZ, 0xc0, !PT ;  /* 0xffffbfff08087812 */ /* 0x000fc800078ec0ff */
[----:B------:R-:W-:-:S04]  /*5dbe0*/  @P1 LOP3.LUT R8, R8, 0x4000, RZ, 0xfc, !PT ;  /* 0x0000400008081812 */ /* 0x000fc800078efcff */
[----:B------:R-:W-:-:S04]  /*5dbf0*/  LOP3.LUT R8, R8, 0xffffdfff, RZ, 0xc0, !PT ;  /* 0xffffdfff08087812 */ /* 0x000fc800078ec0ff */
[----:B------:R-:W-:Y:S02]  /*5dc00*/  @P0 LOP3.LUT R8, R8, 0x2000, RZ, 0xfc, !PT ;  /* 0x0000200008080812 */ /* 0x000fe400078efcff */
[----:B------:R-:W-:Y:S02]  /*5dc10*/  ISETP.GE.AND P0, PT, R3, UR11, PT ;  /* 0x0000000b03007c0c */ /* 0x000fe4000bf06270 */
[----:B------:R-:W-:Y:S02]  /*5dc20*/  PRMT R3, R6, 0x3340, R5 ;  /* 0x0000334006037816 */ /* 0x000fe40000000005 */
[----:B------:R-:W-:Y:S02]  /*5dc30*/  PRMT R4, R4, 0x3340, R0 ;  /* 0x0000334004047816 */ /* 0x000fe40000000000 */
[----:B------:R-:W-:Y:S01]  /*5dc40*/  LOP3.LUT R8, R8, 0xffffefff, RZ, 0xc0, !PT ;  /* 0xffffefff08087812 */ /* 0x000fe200078ec0ff */
[----:B------:R-:W0:Y:S01]  /*5dc50*/  LDCU UR11, c[0x0][0x398] ;  /* 0x00007300ff0b77ac */ /* 0x000e220008000800 */
[----:B------:R1:W-:Y:S04]  /*5dc60*/  STL [R1+0x2fc], R3 ;  /* 0x0002fc0301007387 */ /* 0x0003e80000100800 */
[----:B------:R-:W4:Y:S01]  /*5dc70*/  LDL.LU R23, [R1+0x84] ;  /* 0x0000840001177983 */ /* 0x000f220000300800 */
[----:B------:R-:W-:-:S02]  /*5dc80*/  ISETP.LT.AND P3, PT, R19, UR23, !P0 ;  /* 0x0000001713007c0c */ /* 0x000fc4000c761270 */
[----:B------:R-:W-:Y:S02]  /*5dc90*/  ISETP.LT.AND P2, PT, R15, UR52, !P0 ;  /* 0x000000340f007c0c */ /* 0x000fe4000c741270 */
[----:B------:R-:W-:Y:S01]  /*5dca0*/  ISETP.LT.AND P1, PT, R17, UR41, !P0 ;  /* 0x0000002911007c0c */ /* 0x000fe2000c721270 */
[----:B-1----:R-:W-:Y:S01]  /*5dcb0*/  VIADD R3, R13, 0x6e ;  /* 0x0000006e0d037836 */ /* 0x002fe20000000000 */
[----:B------:R3:W-:Y:S01]  /*5dcc0*/  STL [R1+0x1d4], R4 ;  /* 0x0001d40401007387 */ /* 0x0007e20000100800 */
[----:B------:R-:W1:Y:S06]  /*5dcd0*/  LDCU UR23, c[0x0][0x398] ;  /* 0x00007300ff1777ac */ /* 0x000e6c0008000800 */
[----:B------:R-:W-:Y:S01]  /*5dce0*/  @P3 LOP3.LUT R8, R8, 0x1000, RZ, 0xfc, !PT ;  /* 0x0000100008083812 */ /* 0x000fe200078efcff */
[----:B------:R-:W0:Y:S01]  /*5dcf0*/  LDCU UR41, c[0x0][0x398] ;  /* 0x00007300ff2977ac */ /* 0x000e220008000800 */
[----:B------:R-:W0:Y:S02]  /*5dd00*/  LDCU UR52, c[0x0][0x398] ;  /* 0x00007300ff3477ac */ /* 0x000e240008000800 */
[----:B------:R-:W-:-:S02]  /*5dd10*/  LOP3.LUT R8, R8, 0xfffff7ff, RZ, 0xc0, !PT ;  /* 0xfffff7ff08087812 */ /* 0x000fc400078ec0ff */
[----:B------:R-:W-:Y:S01]  /*5dd20*/  ISETP.LT.AND P0, PT, R18, UR16, !P0 ;  /* 0x0000001012007c0c */ /* 0x000fe2000c701270 */
[----:B------:R0:W-:Y:S04]  /*5dd30*/  STL [R1+0x5e0], R7 ;  /* 0x0005e00701007387 */ /* 0x0001e80000100800 */
[----:B------:R-:W4:Y:S01]  /*5dd40*/  LDL.LU R25, [R1+0x8] ;  /* 0x0000080001197983 */ /* 0x000f220000300800 */
        /* <DEDUP_REMOVED lines=12> */
[----:B------:R-:W0:Y:S01]  /*5de10*/  LDCU.64 UR26, c[0x0][0x398] ;  /* 0x00007300ff1a77ac */ /* 0x000e220008000a00 */
[----:B--2---:R-:W-:-:S06]  /*5de20*/  SHF.R.U32.HI R5, RZ, 0x8, R24 ;  /* 0x00000008ff057819 */ /* 0x004fcc0000011618 */
[----:B------:R-:W-:Y:S02]  /*5de30*/  @P3 LOP3.LUT R8, R8, 0x100, RZ, 0xfc, !PT ;  /* 0x0000010008083812 */ /* 0x000fe400078efcff */
[----:B---3--:R-:W-:Y:S01]  /*5de40*/  SHF.R.U32.HI R4, RZ, 0x8, R16 ;  /* 0x00000008ff047819 */ /* 0x008fe20000011610 */
[----:B0-----:R-:W-:Y:S01]  /*5de50*/  VIADD R7, R7, UR65 ;  /* 0x0000004107077c36 */ /* 0x001fe20008000000 */
[----:B------:R-:W-:Y:S02]  /*5de60*/  ISETP.LT.AND P0, PT, R18, UR18, !P0 ;  /* 0x0000001212007c0c */ /* 0x000fe4000c701270 */
[----:B------:R-:W-:Y:S02]  /*5de70*/  LOP3.LUT R8, R8, 0xffffff7f, RZ, 0xc0, !PT ;  /* 0xffffff7f08087812 */ /* 0x000fe400078ec0ff */
[----:B------:R-:W-:Y:S02]  /*5de80*/  LOP3.LUT R5, R5, 0xffff, RZ, 0xc0, !PT ;  /* 0x0000ffff05057812 */ /* 0x000fe400078ec0ff */
[----:B------:R-:W-:Y:S01]  /*5de90*/  LOP3.LUT R4, R4, 0xffff, RZ, 0xc0, !PT ;  /* 0x0000ffff04047812 */ /* 0x000fe200078ec0ff */
[----:B------:R-:W0:Y:S01]  /*5dea0*/  LDCU UR13, c[0x0][0x398] ;  /* 0x00007300ff0d77ac */ /* 0x000e220008000800 */
[----:B------:R-:W-:Y:S01]  /*5deb0*/  @P2 LOP3.LUT R8, R8, 0x80, RZ, 0xfc, !PT ;  /* 0x0000008008082812 */ /* 0x000fe200078efcff */
[----:B------:R-:W2:Y:S01]  /*5dec0*/  LDCU UR18, c[0x0][0x398] ;  /* 0x00007300ff1277ac */ /* 0x000ea20008000800 */
[----:B------:R-:W3:Y:S01]  /*5ded0*/  LDCU UR29, c[0x0][0x3b8] ;  /* 0x00007700ff1d77ac */ /* 0x000ee20008000800 */
[----:B------:R-:W0:Y:S01]  /*5dee0*/  LDCU UR54, c[0x0][0x398] ;  /* 0x00007300ff3677ac */ /* 0x000e220008000800 */
[----:B------:R-:W-:Y:S01]  /*5def0*/  LOP3.LUT R8, R8, 0xffffffbf, RZ, 0xc0, !PT ;  /* 0xffffffbf08087812 */ /* 0x000fe200078ec0ff */
[----:B------:R-:W0:Y:S03]  /*5df00*/  LDCU UR65, c[0x0][0x398] ;  /* 0x00007300ff4177ac */ /* 0x000e260008000800 */
[----:B------:R-:W-:-:S04]  /*5df10*/  @P1 LOP3.LUT R8, R8, 0x40, RZ, 0xfc, !PT ;  /* 0x0000004008081812 */ /* 0x000fc800078efcff */
[----:B------:R-:W-:-:S04]  /*5df20*/  LOP3.LUT R8, R8, 0xffffffdf, RZ, 0xc0, !PT ;  /* 0xffffffdf08087812 */ /* 0x000fc800078ec0ff */
[----:B------:R-:W-:Y:S02]  /*5df30*/  @P0 LOP3.LUT R8, R8, 0x20, RZ, 0xfc, !PT ;  /* 0x0000002008080812 */ /* 0x000fe400078efcff */
[----:B------:R-:W-:Y:S02]  /*5df40*/  ISETP.GE.AND P0, PT, R3, UR15, PT ;  /* 0x0000000f03007c0c */ /* 0x000fe4000bf06270 */
[----:B------:R-:W-:Y:S01]  /*5df50*/  PRMT R5, R5, 0x3340, R4 ;  /* 0x0000334005057816 */ /* 0x000fe20000000004 */
[----:B------:R-:W0:Y:S01]  /*5df60*/  LDCU UR15, c[0x0][0x3b8] ;  /* 0x00007700ff0f77ac */ /* 0x000e220008000800 */
[----:B------:R-:W-:Y:S02]  /*5df70*/  ISETP.LT.AND P3, PT, R19, UR53, !P0 ;  /* 0x0000003513007c0c */ /* 0x000fe4000c761270 */
[----:B------:R-:W-:Y:S02]  /*5df80*/  ISETP.LT.AND P2, PT, R15, UR56, !P0 ;  /* 0x000000380f007c0c */ /* 0x000fe4000c741270 */
[----:B------:R-:W-:-:S02]  /*5df90*/  LOP3.LUT R8, R8, 0xffffffef, RZ, 0xc0, !PT ;  /* 0xffffffef08087812 */ /* 0x000fc400078ec0ff */
[----:B------:R-:W-:Y:S01]  /*5dfa0*/  ISETP.LT.AND P1, PT, R17, UR57, !P0 ;  /* 0x0000003911007c0c */ /* 0x000fe2000c721270 */
[----:B------:R-:W-:Y:S01]  /*5dfb0*/  VIADD R4, R13, 0x6c ;  /* 0x0000006c0d047836 */ /* 0x000fe20000000000 */
[----:B------:R0:W-:Y:S01]  /*5dfc0*/  STL [R1+0x2f8], R5 ;  /* 0x0002f80501007387 */ /* 0x0001e20000100800 */
[----:B------:R-:W0:Y:S01]  /*5dfd0*/  LDCU UR56, c[0x0][0x398] ;  /* 0x00007300ff3877ac */ /* 0x000e220008000800 */
[----:B------:R-:W0:Y:S03]  /*5dfe0*/  LDCU UR53, c[0x0][0x398] ;  /* 0x00007300ff3577ac */ /* 0x000e260008000800 */
[----:B------:R-:W-:Y:S02]  /*5dff0*/  @P3 LOP3.LUT R8, R8, 0x10, RZ, 0xfc, !PT ;  /* 0x0000001008083812 */ /* 0x000fe400078efcff */
[----:B------:R-:W-:Y:S01]  /*5e000*/  ISETP.LT.AND P0, PT, R18, UR20, !P0 ;  /* 0x0000001412007c0c */ /* 0x000fe2000c701270 */
[----:B------:R-:W0:Y:S01]  /*5e010*/  LDL.LU R24, [R1+0x48c] ;  /* 0x00048c0001187983 */ /* 0x000e220000300800 */
[----:B------:R-:W0:Y:S01]  /*5e020*/  LDCU UR57, c[0x0][0x398] ;  /* 0x00007300ff3977ac */ /* 0x000e220008000800 */
[----:B------:R-:W-:Y:S01]  /*5e030*/  LOP3.LUT R8, R8, 0xfffffff7, RZ, 0xc0, !PT ;  /* 0xfffffff708087812 */ /* 0x000fe200078ec0ff */
[----:B------:R-:W0:Y:S03]  /*5e040*/  LDCU UR20, c[0x0][0x398] ;  /* 0x00007300ff1477ac */ /* 0x000e260008000800 */
        /* <DEDUP_REMOVED lines=8> */
[----:B----4-:R-:W-:-:S11]  /*5e0d0*/  SHF.R.U32.HI R3, RZ, 0x8, R23 ;  /* 0x00000008ff037819 */ /* 0x010fd60000011617 */
[----:B------:R-:W-:Y:S02]  /*5e0e0*/  @P3 LOP3.LUT R8, R8, 0x1, RZ, 0xfc, !PT ;  /* 0x0000000108083812 */ /* 0x000fe400078efcff */
[----:B------:R-:W-:Y:S02]  /*5e0f0*/  ISETP.LT.AND P2, PT, R15, UR58, !P0 ;  /* 0x0000003a0f007c0c */ /* 0x000fe4000c741270 */
[----:B------:R-:W-:Y:S02]  /*5e100*/  ISETP.LT.AND P1, PT, R17, UR59, !P0 ;  /* 0x0000003b11007c0c */ /* 0x000fe4000c721270 */
[----:B------:R-:W-:Y:S01]  /*5e110*/  LOP3.LUT R25, R25, 0x7fffffff, RZ, 0xc0, !PT ;  /* 0x7fffffff19197812 */ /* 0x000fe200078ec0ff */
[----:B------:R-:W-:Y:S04]  /*5e120*/  STL [R1+0xc], R8 ;  /* 0x00000c0801007387 */ /* 0x000fe80000100800 */
[----:B------:R-:W4:Y:S04]  /*5e130*/  LDL.LU R16, [R1+0x480] ;  /* 0x0004800001107983 */ /* 0x000f280000300800 */
[----:B------:R-:W2:Y:S01]  /*5e140*/  LDL.LU R23, [R1+0x488] ;  /* 0x0004880001177983 */ /* 0x000ea20000300800 */
[----:B------:R-:W-:-:S02]  /*5e150*/  @P2 LOP3.LUT R25, R25, 0x80000000, RZ, 0xfc, !PT ;  /* 0x8000000019192812 */ /* 0x000fc400078efcff */
[----:B------:R-:W-:Y:S02]  /*5e160*/  LOP3.LUT R3, R3, 0xffff, RZ, 0xc0, !PT ;  /* 0x0000ffff03037812 */ /* 0x000fe400078ec0ff */
[----:B------:R-:W-:Y:S02]  /*5e170*/  ISETP.LT.AND P0, PT, R18, UR24, !P0 ;  /* 0x0000001812007c0c */ /* 0x000fe4000c701270 */
[----:B0-----:R-:W-:Y:S02]  /*5e180*/  SHF.R.U32.HI R5, RZ, 0x8, R24 ;  /* 0x00000008ff057819 */ /* 0x001fe40000011618 */
[----:B------:R-:W-:Y:S02]  /*5e190*/  LOP3.LUT R25, R25, 0xbfffffff, RZ, 0xc0, !PT ;  /* 0xbfffffff19197812 */ /* 0x000fe400078ec0ff */
[----:B------:R-:W-:Y:S01]  /*5e1a0*/  PRMT R3, R3, 0x3340, R0 ;  /* 0x0000334003037816 */ /* 0x000fe20000000000 */
[----:B------:R-:W-:Y:S01]  /*5e1b0*/  VIADD R4, R13, 0x6a ;  /* 0x0000006a0d047836 */ /* 0x000fe20000000000 */
[----:B------:R-:W0:Y:S01]  /*5e1c0*/  LDCU UR58, c[0x0][0x398] ;  /* 0x00007300ff3a77ac */ /* 0x000e220008000800 */
[----:B------:R-:W-:Y:S01]  /*5e1d0*/  @P1 LOP3.LUT R25, R25, 0x40000000, RZ, 0xfc, !PT ;  /* 0x4000000019191812 */ /* 0x000fe200078efcff */
[----:B------:R-:W0:Y:S01]  /*5e1e0*/  LDCU UR33, c[0x0][0x3b8] ;  /* 0x00007700ff2177ac */ /* 0x000e220008000800 */
[----:B------:R1:W-:Y:S04]  /*5e1f0*/  STL [R1+0x1d0], R3 ;  /* 0x0001d00301007387 */ /* 0x0003e80000100800 */
[----:B------:R-:W3:Y:S01]  /*5e200*/  LDL.LU R24, [R1+0x4a8] ;  /* 0x0004a80001187983 */ /* 0x000ee20000300800 */
[----:B------:R-:W-:Y:S01]  /*5e210*/  LOP3.LUT R25, R25, 0xdfffffff, RZ, 0xc0, !PT ;  /* 0xdfffffff19197812 */ /* 0x000fe200078ec0ff */
[----:B------:R-:W0:Y:S01]  /*5e220*/  LDCU UR24, c[0x0][0x398] ;  /* 0x00007300ff1877ac */ /* 0x000e220008000800 */
[----:B------:R-:W0:Y:S01]  /*5e230*/  LDCU UR7, c[0x0][0x398] ;  /* 0x00007300ff0777ac */ /* 0x000e220008000800 */
[----:B------:R-:W0:Y:S01]  /*5e240*/  LDCU UR59, c[0x0][0x398] ;  /* 0x00007300ff3b77ac */ /* 0x000e220008000800 */
[----:B------:R-:W-:Y:S01]  /*5e250*/  @P0 LOP3.LUT R25, R25, 0x20000000, RZ, 0xfc, !PT ;  /* 0x2000000019190812 */ /* 0x000fe200078efcff */
[----:B-1----:R-:W-:-:S05]  /*5e260*/  VIADD R3, R13, 0x6b ;  /* 0x0000006b0d037836 */ /* 0x002fca0000000000 */
[----:B------:R-:W-:Y:S02]  /*5e270*/  ISETP.GE.AND P0, PT, R3, UR17, PT ;  /* 0x0000001103007c0c */ /* 0x000fe4000bf06270 */
[----:B------:R-:W-:Y:S02]  /*5e280*/  LOP3.LUT R5, R5, 0xffff, RZ, 0xc0, !PT ;  /* 0x0000ffff05057812 */ /* 0x000fe400078ec0ff */
[----:B--2---:R-:W-:Y:S02]  /*5e290*/  SHF.R.U32.HI R6, RZ, 0x8, R23 ;  /* 0x00000008ff067819 */ /* 0x004fe40000011617 */
[----:B----4-:R-:W-:Y:S02]  /*5e2a0*/  SHF.R.U32.HI R3, RZ, 0x8, R16 ;  /* 0x00000008ff037819 */ /* 0x010fe40000011610 */
[----:B------:R-:W-:Y:S01]  /*5e2b0*/  LOP3.LUT R25, R25, 0xefffffff, RZ, 0xc0, !PT ;  /* 0xefffffff19197812 */ /* 0x000fe200078ec0ff */
[----:B------:R-:W2:Y:S01]  /*5e2c0*/  LDL.LU R16, [R1+0x4a0] ;  /* 0x0004a00001107983 */ /* 0x000ea20000300800 */
[----:B------:R-:W1:Y:S01]  /*5e2d0*/  LDCU UR17, c[0x0][0x3b8] ;  /* 0x00007700ff1177ac */ /* 0x000e620008000800 */
[----:B------:R-:W-:-:S04]  /*5e2e0*/  LOP3.LUT R3, R3, 0xffff, RZ, 0xc0, !PT ;  /* 0x0000ffff03037812 */ /* 0x000fc800078ec0ff */
[----:B------:R-:W-:-:S05]  /*5e2f0*/  PRMT R3, R5, 0x3340, R3 ;  /* 0x0000334005037816 */ /* 0x000fca0000000003 */
[----:B------:R4:W-:Y:S04]  /*5e300*/  STL [R1+0x2f4], R3 ;  /* 0x0002f40301007387 */ /* 0x0009e80000100800 */
[----:B------:R-:W2:Y:S01]  /*5e310*/  LDL.LU R23, [R1+0x49c] ;  /* 0x00049c0001177983 */ /* 0x000ea20000300800 */
[----:B------:R-:W-:Y:S02]  /*5e320*/  ISETP.LT.AND P3, PT, R19, UR36, !P0 ;  /* 0x0000002413007c0c */ /* 0x000fe4000c761270 */
[----:B------:R-:W-:Y:S02]  /*5e330*/  ISETP.LT.AND P2, PT, R15, UR62, !P0 ;  /* 0x0000003e0f007c0c */ /* 0x000fe4000c741270 */
[----:B------:R-:W-:Y:S01]  /*5e340*/  ISETP.LT.AND P1, PT, R17, UR61, !P0 ;  /* 0x0000003d11007c0c */ /* 0x000fe2000c721270 */
[----:B------:R-:W0:Y:S08]  /*5e350*/  LDCU UR36, c[0x0][0x398] ;  /* 0x00007300ff2477ac */ /* 0x000e300008000800 */
[----:B------:R-:W-:Y:S01]  /*5e360*/  @P3 LOP3.LUT R25, R25, 0x10000000, RZ, 0xfc, !PT ;  /* 0x1000000019193812 */ /* 0x000fe200078efcff */
[----:B------:R-:W-:Y:S01]  /*5e370*/  STL [R1+0x4e8], R7 ;  /* 0x0004e80701007387 */ /* 0x000fe20000100800 */
[----:B------:R-:W0:Y:S01]  /*5e380*/  LDCU UR62, c[0x0][0x398] ;  /* 0x00007300ff3e77ac */ /* 0x000e220008000800 */
[----:B------:R-:W0:Y:S01]  /*5e390*/  LDCU UR61, c[0x0][0x398] ;  /* 0x00007300ff3d77ac */ /* 0x000e220008000800 */
        /* <DEDUP_REMOVED lines=10> */
[----:B0-----:R-:W-:Y:S02]  /*5e440*/  ISETP.LT.AND P3, PT, R19, UR36, !P0 ;  /* 0x0000002413007c0c */ /* 0x001fe4000c761270 */
[----:B------:R-:W-:Y:S02]  /*5e450*/  ISETP.LT.AND P2, PT, R15, UR64, !P0 ;  /* 0x000000400f007c0c */ /* 0x000fe4000c741270 */
[----:B------:R-:W-:-:S02]  /*5e460*/  ISETP.LT.AND P1, PT, R17, UR63, !P0 ;  /* 0x0000003f11007c0c */ /* 0x000fc4000c721270 */
[----:B------:R-:W-:Y:S01]  /*5e470*/  LOP3.LUT R4, R6, 0xffff, RZ, 0xc0, !PT ;  /* 0x0000ffff06047812 */ /* 0x000fe200078ec0ff */
[----:B------:R-:W0:Y:S01]  /*5e480*/  LDCU UR36, c[0x0][0x398] ;  /* 0x00007300ff2477ac */ /* 0x000e220008000800 */
[----:B------:R-:W0:Y:S05]  /*5e490*/  LDCU UR19, c[0x0][0x3b8] ;  /* 0x00007700ff1377ac */ /* 0x000e2a0008000800 */
[----:B------:R-:W-:Y:S01]  /*5e4a0*/  @P3 LOP3.LUT R25, R25, 0x1000000, RZ, 0xfc, !PT ;  /* 0x0100000019193812 */ /* 0x000fe200078efcff */
[----:B------:R-:W0:Y:S01]  /*5e4b0*/  LDCU UR64, c[0x0][0x398] ;  /* 0x00007300ff4077ac */ /* 0x000e220008000800 */
[----:B------:R-:W0:Y:S02]  /*5e4c0*/  LDCU UR63, c[0x0][0x398] ;  /* 0x00007300ff3f77ac */ /* 0x000e240008000800 */
[----:B------:R-:W-:-:S02]  /*5e4d0*/  LOP3.LUT R25, R25, 0xff7fffff, RZ, 0xc0, !PT ;  /* 0xff7fffff19197812 */ /* 0x000fc400078ec0ff */
[----:B------:R-:W-:Y:S02]  /*5e4e0*/  ISETP.LT.AND P0, PT, R18, UR30, !P0 ;  /* 0x0000001e12007c0c */ /* 0x000fe4000c701270 */
[----:B----4-:R-:W-:Y:S02]  /*5e4f0*/  PRMT R3, R4, 0x3340, R0 ;  /* 0x0000334004037816 */ /* 0x010fe40000000000 */
[----:B------:R-:W-:Y:S01]  /*5e500*/  @P2 LOP3.LUT R25, R25, 0x800000, RZ, 0xfc, !PT ;  /* 0x0080000019192812 */ /* 0x000fe200078efcff */
[----:B------:R-:W4:Y:S03]  /*5e510*/  LDCU UR30, c[0x0][0x3b8] ;  /* 0x00007700ff1e77ac */ /* 0x000f260008000800 */
[----:B------:R-:W-:-:S04]  /*5e520*/  LOP3.LUT R25, R25, 0xffbfffff, RZ, 0xc0, !PT ;  /* 0xffbfffff19197812 */ /* 0x000fc800078ec0ff */
[----:B------:R-:W-:Y:S01]  /*5e530*/  @P1 LOP3.LUT R25, R25, 0x400000, RZ, 0xfc, !PT ;  /* 0x0040000019191812 */ /* 0x000fe200078efcff */
[----:B------:R-:W-:-:S03]  /*5e540*/  VIADD R4, R13, 0x69 ;  /* 0x000000690d047836 */ /* 0x000fc60000000000 */
[----:B------:R-:W-:-:S04]  /*5e550*/  LOP3.LUT R25, R25, 0xffdfffff, RZ, 0xc0, !PT ;  /* 0xffdfffff19197812 */ /* 0x000fc800078ec0ff */
[----:B------:R-:W-:Y:S02]  /*5e560*/  @P0 LOP3.LUT R25, R25, 0x200000, RZ, 0xfc, !PT ;  /* 0x0020000019190812 */ /* 0x000fe400078efcff */
[----:B------:R-:W-:Y:S01]  /*5e570*/  ISETP.GE.AND P0, PT, R4, UR21, PT ;  /* 0x0000001504007c0c */ /* 0x000fe2000bf06270 */
[----:B------:R1:W-:Y:S01]  /*5e580*/  STL [R1+0x1cc], R3 ;  /* 0x0001cc0301007387 */ /* 0x0003e20000100800 */
[----:B------:R-:W2:Y:S02]  /*5e590*/  LDCU UR21, c[0x0][0x3b8] ;  /* 0x00007700ff1577ac */ /* 0x000ea40008000800 */
[----:B------:R-:W-:Y:S02]  /*5e5a0*/  ISETP.LT.AND P3, PT, R19, UR46, !P0 ;  /* 0x0000002e13007c0c */ /* 0x000fe4000c761270 */
[----:B------:R-:W-:Y:S02]  /*5e5b0*/  ISETP.LT.AND P2, PT, R15, UR42, !P0 ;  /* 0x0000002a0f007c0c */ /* 0x000fe4000c741270 */
[----:B------:R-:W-:-:S02]  /*5e5c0*/  LOP3.LUT R25, R25, 0xffefffff, RZ, 0xc0, !PT ;  /* 0xffefffff19197812 */ /* 0x000fc400078ec0ff */
[----:B0-----:R-:W-:Y:S01]  /*5e5d0*/  ISETP.LT.AND P1, PT, R17, UR36, !P0 ;  /* 0x0000002411007c0c */ /* 0x001fe2000c721270 */
[----:B------:R-:W0:Y:S01]  /*5e5e0*/  LDCU UR46, c[0x0][0x398] ;  /* 0x00007300ff2e77ac */ /* 0x000e220008000800 */
[----:B------:R-:W0:Y:S05]  /*5e5f0*/  LDCU UR42, c[0x0][0x398] ;  /* 0x00007300ff2a77ac */ /* 0x000e2a0008000800 */
[----:B------:R-:W-:Y:S01]  /*5e600*/  @P3 LOP3.LUT R25, R25, 0x100000, RZ, 0xfc, !PT ;  /* 0x0010000019193812 */ /* 0x000fe200078efcff */
[----:B-1----:R-:W-:Y:S01]  /*5e610*/  VIADD R3, R13, 0x68 ;  /* 0x000000680d037836 */ /* 0x002fe20000000000 */
[----:B------:R-:W1:Y:S02]  /*5e620*/  LDCU.64 UR36, c[0x0][0x398] ;  /* 0x00007300ff2477ac */ /* 0x000e640008000a00 */
        /* <DEDUP_REMOVED lines=10> */
[----:B---3--:R-:W-:-:S04]  /*5e6d0*/  SHF.R.U32.HI R6, RZ, 0x8, R24 ;  /* 0x00000008ff067819 */ /* 0x008fc80000011618 */
[----:B------:R-:W-:Y:S02]  /*5e6e0*/  LOP3.LUT R6, R6, 0xffff, RZ, 0xc0, !PT ;  /* 0x0000ffff06067812 */ /* 0x000fe400078ec0ff */
[----:B--2---:R-:W-:-:S04]  /*5e6f0*/  SHF.R.U32.HI R5, RZ, 0x8, R16 ;  /* 0x00000008ff057819 */ /* 0x004fc80000011610 */
[----:B------:R-:W-:-:S04]  /*5e700*/  LOP3.LUT R5, R5, 0xffff, RZ, 0xc0, !PT ;  /* 0x0000ffff05057812 */ /* 0x000fc800078ec0ff */
[----:B------:R-:W-:-:S05]  /*5e710*/  PRMT R3, R6, 0x3340, R5 ;  /* 0x0000334006037816 */ /* 0x000fca0000000005 */
[----:B------:R2:W-:Y:S04]  /*5e720*/  STL [R1+0x2f0], R3 ;  /* 0x0002f00301007387 */ /* 0x0005e80000100800 */
[----:B------:R-:W3:Y:S04]  /*5e730*/  LDL.LU R24, [R1+0x494] ;  /* 0x0004940001187983 */ /* 0x000ee80000300800 */
[----:B------:R-:W4:Y:S01]  /*5e740*/  LDL.LU R16, [R1+0x490] ;  /* 0x0004900001107983 */ /* 0x000f220000300800 */
[----:B------:R-:W-:-:S03]  /*5e750*/  SHF.R.U32.HI R4, RZ, 0x8, R23 ;  /* 0x00000008ff047819 */ /* 0x000fc60000011617 */
[----:B------:R-:W4:Y:S01]  /*5e760*/  LDL.LU R23, [R1+0x260] ;  /* 0x0002600001177983 */ /* 0x000f220000300800 */
[----:B------:R-:W-:Y:S02]  /*5e770*/  ISETP.LT.AND P3, PT, R19, UR60, !P0 ;  /* 0x0000003c13007c0c */ /* 0x000fe4000c761270 */
[----:B0-----:R-:W-:Y:S02]  /*5e780*/  ISETP.LT.AND P2, PT, R15, UR46, !P0 ;  /* 0x0000002e0f007c0c */ /* 0x001fe4000c741270 */
[----:B------:R-:W-:Y:S02]  /*5e790*/  LOP3.LUT R25, R25, 0xfffeffff, RZ, 0xc0, !PT ;  /* 0xfffeffff19197812 */ /* 0x000fe400078ec0ff */
[----:B------:R-:W-:Y:S01]  /*5e7a0*/  ISETP.LT.AND P1, PT, R17, UR42, !P0 ;  /* 0x0000002a11007c0c */ /* 0x000fe2000c721270 */
[----:B------:R-:W0:Y:S01]  /*5e7b0*/  LDCU UR60, c[0x0][0x398] ;  /* 0x00007300ff3c77ac */ /* 0x000e220008000800 */
[----:B--2---:R-:W-:Y:S01]  /*5e7c0*/  VIADD R3, R13, 0x67 ;  /* 0x000000670d037836 */ /* 0x004fe20000000000 */
[----:B------:R-:W2:Y:S04]  /*5e7d0*/  LDCU UR46, c[0x0][0x398] ;  /* 0x00007300ff2e77ac */ /* 0x000ea80008000800 */
[----:B------:R-:W-:Y:S01]  /*5e7e0*/  @P3 LOP3.LUT R25, R25, 0x10000, RZ, 0xfc, !PT ;  /* 0x0001000019193812 */ /* 0x000fe200078efcff */
[----:B------:R-:W0:Y:S03]  /*5e7f0*/  LDCU.64 UR42, c[0x0][0x398] ;  /* 0x00007300ff2a77ac */ /* 0x000e260008000a00 */
[----:B------:R-:W-:-:S02]  /*5e800*/  LOP3.LUT R25, R25, 0xffff7fff, RZ, 0xc0, !PT ;  /* 0xffff7fff19197812 */ /* 0x000fc400078ec0ff */
        /* <DEDUP_REMOVED lines=10> */
[----:B--2---:R-:W-:Y:S01]  /*5e8b0*/  ISETP.LT.AND P1, PT, R17, UR46, !P0 ;  /* 0x0000002e11007c0c */ /* 0x004fe2000c721270 */
[----:B------:R-:W0:Y:S01]  /*5e8c0*/  LDCU UR48, c[0x0][0x398] ;  /* 0x00007300ff3077ac */ /* 0x000e220008000800 */
[----:B------:R-:W-:Y:S01]  /*5e8d0*/  VIADD R3, R13, 0x66 ;  /* 0x000000660d037836 */ /* 0x000fe20000000000 */
[----:B------:R-:W-:Y:S01]  /*5e8e0*/  LOP3.LUT R4, R4, 0xffff, RZ, 0xc0, !PT ;  /* 0x0000ffff04047812 */ /* 0x000fe200078ec0ff */
[----:B------:R-:W1:Y:S05]  /*5e8f0*/  LDCU UR27, c[0x0][0x398] ;  /* 0x00007300ff1b77ac */ /* 0x000e6a0008000800 */
[----:B------:R-:W-:Y:S01]  /*5e900*/  @P3 LOP3.LUT R25, R25, 0x1000, RZ, 0xfc, !PT ;  /* 0x0000100019193812 */ /* 0x000fe200078efcff */
[----:B------:R-:W2:Y:S01]  /*5e910*/  LDCU UR60, c[0x0][0x398] ;  /* 0x00007300ff3c77ac */ /* 0x000ea20008000800 */
[----:B------:R-:W0:Y:S02]  /*5e920*/  LDCU.64 UR46, c[0x0][0x398] ;  /* 0x00007300ff2e77ac */ /* 0x000e240008000a00 */
        /* <DEDUP_REMOVED lines=9> */
[----:B------:R-:W1:Y:S01]  /*5e9c0*/  LDCU UR31, c[0x0][0x398] ;  /* 0x00007300ff1f77ac */ /* 0x000e620008000800 */
[----:B------:R-:W-:Y:S02]  /*5e9d0*/  ISETP.LT.AND P3, PT, R19, UR50, !P0 ;  /* 0x0000003213007c0c */ /* 0x000fe4000c761270 */
[----:B0-----:R-:W-:Y:S02]  /*5e9e0*/  ISETP.LT.AND P2, PT, R15, UR48, !P0 ;  /* 0x000000300f007c0c */ /* 0x001fe4000c741270 */
[----:B------:R-:W-:-:S02]  /*5e9f0*/  LOP3.LUT R25, R25, 0xfffffeff, RZ, 0xc0, !PT ;  /* 0xfffffeff19197812 */ /* 0x000fc400078ec0ff */
[----:B--2---:R-:W-:Y:S01]  /*5ea00*/  ISETP.LT.AND P1, PT, R17, UR60, !P0 ;  /* 0x0000003c11007c0c */ /* 0x004fe2000c721270 */
[----:B------:R3:W-:Y:S01]  /*5ea10*/  STL [R1+0x1c8], R4 ;  /* 0x0001c80401007387 */ /* 0x0007e20000100800 */
[----:B------:R-:W0:Y:S01]  /*5ea20*/  LDCU UR60, c[0x0][0x3b8] ;  /* 0x00007700ff3c77ac */ /* 0x000e220008000800 */
[----:B------:R-:W2:Y:S01]  /*5ea30*/  LDCU UR50, c[0x0][0x398] ;  /* 0x00007300ff3277ac */ /* 0x000ea20008000800 */
[----:B------:R-:W0:Y:S03]  /*5ea40*/  LDCU.64 UR48, c[0x0][0x398] ;  /* 0x00007300ff3077ac */ /* 0x000e260008000a00 */
[----:B------:R-:W-:-:S04]  /*5ea50*/  @P3 LOP3.LUT R25, R25, 0x100, RZ, 0xfc, !PT ;  /* 0x0000010019193812 */ /* 0x000fc800078efcff */
[----:B------:R-:W-:Y:S02]  /*5ea60*/  LOP3.LUT R25, R25, 0xffffff7f, RZ, 0xc0, !PT ;  /* 0xffffff7f19197812 */ /* 0x000fe400078ec0ff */
[----:B------:R-:W-:Y:S01]  /*5ea70*/  ISETP.LT.AND P0, PT, R18, UR46, !P0 ;  /* 0x0000002e12007c0c */ /* 0x000fe2000c701270 */
[----:B------:R-:W1:Y:S01]  /*5ea80*/  LDCU UR46, c[0x0][0x398] ;  /* 0x00007300ff2e77ac */ /* 0x000e620008000800 */
[----:B------:R-:W-:-:S04]  /*5ea90*/  @P2 LOP3.LUT R25, R25, 0x80, RZ, 0xfc, !PT ;  /* 0x0000008019192812 */ /* 0x000fc800078efcff */
[----:B------:R-:W-:-:S04]  /*5eaa0*/  LOP3.LUT R25, R25, 0xffffffbf, RZ, 0xc0, !PT ;  /* 0xffffffbf19197812 */ /* 0x000fc800078ec0ff */
[----:B------:R-:W-:-:S04]  /*5eab0*/  @P1 LOP3.LUT R25, R25, 0x40, RZ, 0xfc, !PT ;  /* 0x0000004019191812 */ /* 0x000fc800078efcff */
[----:B------:R-:W-:Y:S01]  /*5eac0*/  LOP3.LUT R25, R25, 0xffffffdf, RZ, 0xc0, !PT ;  /* 0xffffffdf19197812 */ /* 0x000fe200078ec0ff */
[----:B0-----:R-:W-:Y:S01]  /*5ead0*/  VIADD R8, R7, UR60 ;  /* 0x0000003c07087c36 */ /* 0x001fe20008000000 */
[----:B------:R-:W0:Y:S02]  /*5eae0*/  LDCU UR60, c[0x0][0x398] ;  /* 0x00007300ff3c77ac */ /* 0x000e240008000800 */
[----:B------:R-:W-:Y:S02]  /*5eaf0*/  @P0 LOP3.LUT R25, R25, 0x20, RZ, 0xfc, !PT ;  /* 0x0000002019190812 */ /* 0x000fe400078efcff */
[----:B---3--:R-:W-:Y:S02]  /*5eb00*/  SHF.R.U32.HI R4, RZ, 0x8, R24 ;  /* 0x00000008ff047819 */ /* 0x008fe40000011618 */
[----:B----4-:R-:W-:Y:S01]  /*5eb10*/  SHF.R.U32.HI R5, RZ, 0x8, R16 ;  /* 0x00000008ff057819 */ /* 0x010fe20000011610 */
[----:B------:R-:W3:Y:S04]  /*5eb20*/  LDL.LU R24, [R1+0x4b0] ;  /* 0x0004b00001187983 */ /* 0x000ee80000300800 */
[----:B------:R-:W4:Y:S01]  /*5eb30*/  LDL.LU R16, [R1+0x4ac] ;  /* 0x0004ac0001107983 */ /* 0x000f220000300800 */
[----:B------:R-:W-:-:S02]  /*5eb40*/  LOP3.LUT R4, R4, 0xffff, RZ, 0xc0, !PT ;  /* 0x0000ffff04047812 */ /* 0x000fc400078ec0ff */
[----:B------:R-:W-:-:S04]  /*5eb50*/  LOP3.LUT R3, R5, 0xffff, RZ, 0xc0, !PT ;  /* 0x0000ffff05037812 */ /* 0x000fc800078ec0ff */
[----:B------:R-:W-:Y:S02]  /*5eb60*/  PRMT R3, R4, 0x3340, R3 ;  /* 0x0000334004037816 */ /* 0x000fe40000000003 */
[----:B------:R-:W-:-:S03]  /*5eb70*/  SHF.R.U32.HI R5, RZ, 0x8, R23 ;  /* 0x00000008ff057819 */ /* 0x000fc60000011617 */
[----:B------:R0:W-:Y:S01]  /*5eb80*/  STL [R1+0x2b8], R3 ;  /* 0x0002b80301007387 */ /* 0x0001e20000100800 */
[----:B------:R-:W-:Y:S01]  /*5eb90*/  LOP3.LUT R5, R5, 0xffff, RZ, 0xc0, !PT ;  /* 0x0000ffff05057812 */ /* 0x000fe200078ec0ff */
[----:B0-----:R-:W-:Y:S02]  /*5eba0*/  VIADD R3, R13, 0x65 ;  /* 0x000000650d037836 */ /* 0x001fe40000000000 */
[----:B------:R-:W-:Y:S04]  /*5ebb0*/  STL [R1+0x478], R8 ;  /* 0x0004780801007387 */ /* 0x000fe80000100800 */
[----:B------:R-:W4:Y:S01]  /*5ebc0*/  LDL.LU R23, [R1+0x264] ;  /* 0x0002640001177983 */ /* 0x000f220000300800 */
[----:B------:R-:W-:Y:S02]  /*5ebd0*/  ISETP.GE.AND P0, PT, R3, UR35, PT ;  /* 0x0000002303007c0c */ /* 0x000fe4000bf06270 */
[----:B------:R-:W-:-:S02]  /*5ebe0*/  PRMT R3, R5, 0x3340, R0 ;  /* 0x0000334005037816 */ /* 0x000fc40000000000 */
[----:B------:R-:W-:Y:S01]  /*5ebf0*/  LOP3.LUT R25, R25, 0xffffffef, RZ, 0xc0, !PT ;  /* 0xffffffef19197812 */ /* 0x000fe200078ec0ff */
[----:B------:R-:W-:Y:S01]  /*5ec00*/  VIADD R4, R13, 0x64 ;  /* 0x000000640d047836 */ /* 0x000fe20000000000 */
[----:B------:R-:W0:Y:S01]  /*5ec10*/  LDCU UR35, c[0x0][0x398] ;  /* 0x00007300ff2377ac */ /* 0x000e220008000800 */
[----:B------:R0:W-:Y:S04]  /*5ec20*/  STL [R1+0x1c4], R3 ;  /* 0x0001c40301007387 */ /* 0x0001e80000100800 */
[----:B------:R-:W4:Y:S01]  /*5ec30*/  LDL.LU R7, [R1+0x4] ;  /* 0x0000040001077983 */ /* 0x000f220000300800 */
[----:B------:R-:W-:Y:S02]  /*5ec40*/  ISETP.LT.AND P3, PT, R19, UR51, !P0 ;  /* 0x0000003313007c0c */ /* 0x000fe4000c761270 */
[----:B--2---:R-:W-:-:S02]  /*5ec50*/  ISETP.LT.AND P2, PT, R15, UR50, !P0 ;  /* 0x000000320f007c0c */ /* 0x004fc4000c741270 */
[----:B------:R-:W-:-:S09]  /*5ec60*/  ISETP.LT.AND P1, PT, R17, UR60, !P0 ;  /* 0x0000003c11007c0c */ /* 0x000fd2000c721270 */
[----:B------:R-:W-:Y:S01]  /*5ec70*/  @P3 LOP3.LUT R25, R25, 0x10, RZ, 0xfc, !PT ;  /* 0x0000001019193812 */ /* 0x000fe200078efcff */
[----:B------:R-:W2:Y:S01]  /*5ec80*/  LDCU UR60, c[0x0][0x398] ;  /* 0x00007300ff3c77ac */ /* 0x000ea20008000800 */
[----:B------:R-:W1:Y:S02]  /*5ec90*/  LDCU.64 UR50, c[0x0][0x398] ;  /* 0x00007300ff3277ac */ /* 0x000e640008000a00 */
[----:B------:R-:W-:Y:S02]  /*5eca0*/  LOP3.LUT R25, R25, 0xfffffff7, RZ, 0xc0, !PT ;  /* 0xfffffff719197812 */ /* 0x000fe400078ec0ff */
[----:B------:R-:W-:Y:S01]  /*5ecb0*/  ISETP.LT.AND P0, PT, R18, UR48, !P0 ;  /* 0x0000003012007c0c */ /* 0x000fe2000c701270 */
[----:B0-----:R-:W-:Y:S01]  /*5ecc0*/  VIADD R3, R13, 0x63 ;  /* 0x000000630d037836 */ /* 0x001fe20000000000 */
[----:B------:R-:W0:Y:S01]  /*5ecd0*/  LDCU UR48, c[0x0][0x398] ;  /* 0x00007300ff3077ac */ /* 0x000e220008000800 */
        /* <DEDUP_REMOVED lines=8> */
[----:B--2---:R-:W-:Y:S02]  /*5ed60*/  ISETP.LT.AND P1, PT, R17, UR60, !P0 ;  /* 0x0000003c11007c0c */ /* 0x004fe4000c721270 */
[----:B------:R-:W-:-:S02]  /*5ed70*/  ISETP.LT.AND P3, PT, R19, UR57, !P0 ;  /* 0x0000003913007c0c */ /* 0x000fc4000c761270 */
[----:B-1----:R-:W-:Y:S02]  /*5ed80*/  ISETP.LT.AND P0, PT, R18, UR50, !P0 ;  /* 0x0000003212007c0c */ /* 0x002fe4000c701270 */
[----:B------:R-:W-:Y:S01]  /*5ed90*/  LOP3.LUT R25, R25, 0xfffffffe, RZ, 0xc0, !PT ;  /* 0xfffffffe19197812 */ /* 0x000fe200078ec0ff */
[----:B------:R-:W1:Y:S01]  /*5eda0*/  LDCU UR57, c[0x0][0x398] ;  /* 0x00007300ff3977ac */ /* 0x000e620008000800 */
[----:B------:R-:W2:Y:S01]  /*5edb0*/  LDCU UR56, c[0x0][0x398] ;  /* 0x00007300ff3877ac */ /* 0x000ea20008000800 */
[----:B------:R-:W0:Y:S01]  /*5edc0*/  LDCU UR50, c[0x0][0x398] ;  /* 0x00007300ff3277ac */ /* 0x000e220008000800 */
[----:B------:R-:W0:Y:S05]  /*5edd0*/  LDCU UR60, c[0x0][0x398] ;  /* 0x00007300ff3c77ac */ /* 0x000e2a0008000800 */
[----:B------:R-:W-:-:S05]  /*5ede0*/  @P3 LOP3.LUT R25, R25, 0x1, RZ, 0xfc, !PT ;  /* 0x0000000119193812 */ /* 0x000fca00078efcff */
[----:B------:R-:W-:Y:S01]  /*5edf0*/  STL [R1+0x8], R25 ;  /* 0x0000081901007387 */ /* 0x000fe20000100800 */
[----:B---3--:R-:W-:Y:S02]  /*5ee00*/  SHF.R.U32.HI R6, RZ, 0x8, R24 ;  /* 0x00000008ff067819 */ /* 0x008fe40000011618 */
[----:B----4-:R-:W-:Y:S02]  /*5ee10*/  SHF.R.U32.HI R5, RZ, 0x8, R16 ;  /* 0x00000008ff057819 */ /* 0x010fe40000011610 */
[----:B------:R-:W-:Y:S02]  /*5ee20*/  LOP3.LUT R6, R6, 0xffff, RZ, 0xc0, !PT ;  /* 0x0000ffff06067812 */ /* 0x000fe400078ec0ff */
[----:B------:R-:W-:Y:S02]  /*5ee30*/  LOP3.LUT R5, R5, 0xffff, RZ, 0xc0, !PT ;  /* 0x0000ffff05057812 */ /* 0x000fe400078ec0ff */
[----:B------:R-:W-:-:S04]  /*5ee40*/  LOP3.LUT R7, R7, 0x7fffffff, RZ, 0xc0, !PT ;  /* 0x7fffffff07077812 */ /* 0x000fc800078ec0ff */
[----:B------:R-:W-:-:S04]  /*5ee50*/  @P2 LOP3.LUT R7, R7, 0x80000000, RZ, 0xfc, !PT ;  /* 0x8000000007072812 */ /* 0x000fc800078efcff */
[----:B------:R-:W-:Y:S02]  /*5ee60*/  LOP3.LUT R7, R7, 0xbfffffff, RZ, 0xc0, !PT ;  /* 0xbfffffff07077812 */ /* 0x000fe400078ec0ff */
[----:B------:R-:W-:Y:S02]  /*5ee70*/  SHF.R.U32.HI R4, RZ, 0x8, R23 ;  /* 0x00000008ff047819 */ /* 0x000fe40000011617 */
[----:B------:R-:W-:Y:S02]  /*5ee80*/  @P1 LOP3.LUT R7, R7, 0x40000000, RZ, 0xfc, !PT ;  /* 0x4000000007071812 */ /* 0x000fe400078efcff */
[----:B------:R-:W-:Y:S02]  /*5ee90*/  LOP3.LUT R4, R4, 0xffff, RZ, 0xc0, !PT ;  /* 0x0000ffff04047812 */ /* 0x000fe400078ec0ff */
[----:B------:R-:W-:Y:S02]  /*5eea0*/  LOP3.LUT R7, R7, 0xdfffffff, RZ, 0xc0, !PT ;  /* 0xdfffffff07077812 */ /* 0x000fe400078ec0ff */
[----:B------:R-:W-:-:S02]  /*5eeb0*/  PRMT R4, R4, 0x3340, R0 ;  /* 0x0000334004047816 */ /* 0x000fc40000000000 */
[----:B------:R-:W-:Y:S02]  /*5eec0*/  @P0 LOP3.LUT R7, R7, 0x20000000, RZ, 0xfc, !PT ;  /* 0x2000000007070812 */ /* 0x000fe400078efcff */
[----:B------:R-:W-:Y:S02]  /*5eed0*/  ISETP.GE.AND P0, PT, R3, UR43, PT ;  /* 0x0000002b03007c0c */ /* 0x000fe4000bf06270 */
[----:B------:R-:W-:Y:S02]  /*5eee0*/  PRMT R3, R6, 0x3340, R5 ;  /* 0x0000334006037816 */ /* 0x000fe40000000005 */
[----:B------:R-:W-:Y:S02]  /*5eef0*/  SHF.R.U32.HI R5, RZ, 0x8, R22 ;  /* 0x00000008ff057819 */ /* 0x000fe40000011616 */
[----:B------:R-:W-:Y:S01]  /*5ef00*/  LOP3.LUT R7, R7, 0xefffffff, RZ, 0xc0, !PT ;  /* 0xefffffff07077812 */ /* 0x000fe200078ec0ff */
[----:B------:R-:W3:Y:S01]  /*5ef10*/  LDCU.64 UR42, c[0x0][0x398] ;  /* 0x00007300ff2a77ac */ /* 0x000ee20008000a00 */
[----:B------:R-:W-:Y:S04]  /*5ef20*/  STL [R1+0x2a8], R3 ;  /* 0x0002a80301007387 */ /* 0x000fe80000100800 */
[----:B------:R4:W-:Y:S04]  /*5ef30*/  STL [R1+0x1c0], R4 ;  /* 0x0001c00401007387 */ /* 0x0009e80000100800 */
[----:B------:R-:W3:Y:S04]  /*5ef40*/  LDL.LU R23, [R1+0x4c8] ;  /* 0x0004c80001177983 */ /* 0x000ee80000300800 */
[----:B------:R-:W3:Y:S01]  /*5ef50*/  LDL.LU R22, [R1+0x4b8] ;  /* 0x0004b80001167983 */ /* 0x000ee20000300800 */
[----:B----4-:R-:W-:-:S03]  /*5ef60*/  SHF.R.U32.HI R4, RZ, 0x8, R9 ;  /* 0x00000008ff047819 */ /* 0x010fc60000011609 */
[----:B------:R-:W4:Y:S01]  /*5ef70*/  LDL.LU R9, [R1+0x4bc] ;  /* 0x0004bc0001097983 */ /* 0x000f220000300800 */
[----:B------:R-:W-:Y:S02]  /*5ef80*/  ISETP.LT.AND P3, PT, R19, UR58, !P0 ;  /* 0x0000003a13007c0c */ /* 0x000fe4000c761270 */
[----:B-1----:R-:W-:Y:S02]  /*5ef90*/  ISETP.LT.AND P2, PT, R15, UR57, !P0 ;  /* 0x000000390f007c0c */ /* 0x002fe4000c741270 */
[----:B--2---:R-:W-:Y:S01]  /*5efa0*/  ISETP.LT.AND P1, PT, R17, UR56, !P0 ;  /* 0x0000003811007c0c */ /* 0x004fe2000c721270 */
[----:B------:R-:W-:Y:S01]  /*5efb0*/  VIADD R3, R13, 0x62 ;  /* 0x000000620d037836 */ /* 0x000fe20000000000 */
[----:B------:R-:W-:Y:S02]  /*5efc0*/  LOP3.LUT R5, R5, 0xffff, RZ, 0xc0, !PT ;  /* 0x0000ffff05057812 */ /* 0x000fe400078ec0ff */
[----:B------:R-:W-:Y:S01]  /*5efd0*/  LOP3.LUT R4, R4, 0xffff, RZ, 0xc0, !PT ;  /* 0x0000ffff04047812 */ /* 0x000fe200078ec0ff */
[----:B------:R-:W1:Y:S04]  /*5efe0*/  LDCU UR58, c[0x0][0x398] ;  /* 0x00007300ff3a77ac */ /* 0x000e680008000800 */
[----:B------:R-:W-:Y:S01]  /*5eff0*/  @P3 LOP3.LUT R7, R7, 0x10000000, RZ, 0xfc, !PT ;  /* 0x1000000007073812 */ /* 0x000fe200078efcff */
[----:B------:R-:W2:Y:S01]  /*5f000*/  LDCU UR57, c[0x0][0x398] ;  /* 0x00007300ff3977ac */ /* 0x000ea20008000800 */
[----:B------:R-:W1:Y:S02]  /*5f010*/  LDCU UR56, c[0x0][0x398] ;  /* 0x00007300ff3877ac */ /* 0x000e640008000800 */
[----:B------:R-:W-:-:S02]  /*5f020*/  LOP3.LUT R7, R7, 0xf7ffffff, RZ, 0xc0, !PT ;  /* 0xf7ffffff07077812 */ /* 0x000fc400078ec0ff */
[----:B0-----:R-:W-:Y:S01]  /*5f030*/  ISETP.LT.AND P0, PT, R18, UR36, !P0 ;  /* 0x0000002412007c0c */ /* 0x001fe2000c701270 */
        /* <DEDUP_REMOVED lines=8> */
[----:B--2---:R-:W-:Y:S02]  /*5f0c0*/  ISETP.LT.AND P2, PT, R15, UR57, !P0 ;  /* 0x000000390f007c0c */ /* 0x004fe4000c741270 */
[----:B------:R-:W-:Y:S02]  /*5f0d0*/  LOP3.LUT R7, R7, 0xfeffffff, RZ, 0xc0, !PT ;  /* 0xfeffffff07077812 */ /* 0x000fe400078ec0ff */
[----:B-1----:R-:W-:Y:S01]  /*5f0e0*/  ISETP.LT.AND P1, PT, R17, UR56, !P0 ;  /* 0x0000003811007c0c */ /* 0x002fe2000c721270 */
[----:B------:R-:W-:Y:S01]  /*5f0f0*/  VIADD R3, R13, 0x61 ;  /* 0x000000610d037836 */ /* 0x000fe20000000000 */
[----:B------:R-:W1:Y:S01]  /*5f100*/  LDCU UR57, c[0x0][0x398] ;  /* 0x00007300ff3977ac */ /* 0x000e620008000800 */
[----:B------:R-:W2:Y:S04]  /*5f110*/  LDCU.64 UR46, c[0x0][0x398] ;  /* 0x00007300ff2e77ac */ /* 0x000ea80008000a00 */
[----:B------:R-:W-:Y:S01]  /*5f120*/  @P3 LOP3.LUT R7, R7, 0x1000000, RZ, 0xfc, !PT ;  /* 0x0100000007073812 */ /* 0x000fe200078efcff */
[----:B------:R-:W0:Y:S03]  /*5f130*/  LDCU UR56, c[0x0][0x3b8] ;  /* 0x00007700ff3877ac */ /* 0x000e260008000800 */
[----:B------:R-:W-:-:S02]  /*5f140*/  LOP3.LUT R7, R7, 0xff7fffff, RZ, 0xc0, !PT ;  /* 0xff7fffff07077812 */ /* 0x000fc400078ec0ff */
[----:B---3--:R-:W-:Y:S02]  /*5f150*/  ISETP.LT.AND P0, PT, R18, UR42, !P0 ;  /* 0x0000002a12007c0c */ /* 0x008fe4000c701270 */
        /* <DEDUP_REMOVED lines=9> */
[----:B-1----:R-:W-:Y:S01]  /*5f1f0*/  ISETP.LT.AND P1, PT, R17, UR57, !P0 ;  /* 0x0000003911007c0c */ /* 0x002fe2000c721270 */
[----:B------:R-:W1:Y:S01]  /*5f200*/  LDCU UR50, c[0x0][0x398] ;  /* 0x00007300ff3277ac */ /* 0x000e620008000800 */
[----:B------:R-:W-:Y:S01]  /*5f210*/  PRMT R3, R5, 0x3340, R4 ;  /* 0x0000334005037816 */ /* 0x000fe20000000004 */
[----:B------:R-:W3:Y:S04]  /*5f220*/  LDCU.64 UR48, c[0x0][0x398] ;  /* 0x00007300ff3077ac */ /* 0x000ee80008000a00 */
[----:B------:R-:W-:Y:S01]  /*5f230*/  @P3 LOP3.LUT R7, R7, 0x100000, RZ, 0xfc, !PT ;  /* 0x0010000007073812 */ /* 0x000fe200078efcff */
[----:B0-----:R-:W-:Y:S01]  /*5f240*/  VIADD R8, R8, UR56 ;  /* 0x0000003808087c36 */ /* 0x001fe20008000000 */
[----:B--2---:R-:W-:Y:S01]  /*5f250*/  ISETP.LT.AND P0, PT, R18, UR46, !P0 ;  /* 0x0000002e12007c0c */ /* 0x004fe2000c701270 */
[----:B------:R-:W-:Y:S01]  /*5f260*/  VIADD R4, R13, 0x60 ;  /* 0x000000600d047836 */ /* 0x000fe20000000000 */
[----:B------:R-:W-:Y:S01]  /*5f270*/  LOP3.LUT R7, R7, 0xfff7ffff, RZ, 0xc0, !PT ;  /* 0xfff7ffff07077812 */ /* 0x000fe200078ec0ff */
[----:B------:R-:W0:Y:S01]  /*5f280*/  LDCU UR56, c[0x0][0x3b8] ;  /* 0x00007700ff3877ac */ /* 0x000e220008000800 */
[----:B------:R-:W2:Y:S02]  /*5f290*/  LDCU UR57, c[0x0][0x3b8] ;  /* 0x00007700ff3977ac */ /* 0x000ea40008000800 */
[----:B------:R-:W-:-:S04]  /*5f2a0*/  @P2 LOP3.LUT R7, R7, 0x80000, RZ, 0xfc, !PT ;  /* 0x0008000007072812 */ /* 0x000fc800078efcff */
[----:B------:R-:W-:-:S04]  /*5f2b0*/  LOP3.LUT R7, R7, 0xfffbffff, RZ, 0xc0, !PT ;  /* 0xfffbffff07077812 */ /* 0x000fc800078ec0ff */
[----:B------:R-:W-:-:S04]  /*5f2c0*/  @P1 LOP3.LUT R7, R7, 0x40000, RZ, 0xfc, !PT ;  /* 0x0004000007071812 */ /* 0x000fc800078efcff */
[----:B------:R-:W-:-:S04]  /*5f2d0*/  LOP3.LUT R7, R7, 0xfffdffff, RZ, 0xc0, !PT ;  /* 0xfffdffff07077812 */ /* 0x000fc800078ec0ff */
[----:B------:R-:W-:Y:S02]  /*5f2e0*/  @P0 LOP3.LUT R7, R7, 0x20000, RZ, 0xfc, !PT ;  /* 0x0002000007070812 */ /* 0x000fe400078efcff */
[----:B------:R-:W-:-:S04]  /*5f2f0*/  ISETP.GE.AND P0, PT, R4, UR51, PT ;  /* 0x0000003304007c0c */ /* 0x000fc8000bf06270 */
[----:B-1----:R-:W-:Y:S02]  /*5f300*/  ISETP.LT.AND P3, PT, R19, UR50, !P0 ;  /* 0x0000003213007c0c */ /* 0x002fe4000c761270 */
[----:B------:R-:W-:Y:S02]  /*5f310*/  ISETP.LT.AND P2, PT, R15, UR77, !P0 ;  /* 0x0000004d0f007c0c */ /* 0x000fe4000c741270 */
[----:B------:R-:W-:Y:S02]  /*5f320*/  LOP3.LUT R7, R7, 0xfffeffff, RZ, 0xc0, !PT ;  /* 0xfffeffff07077812 */ /* 0x000fe400078ec0ff */
[----:B------:R-:W-:Y:S01]  /*5f330*/  ISETP.LT.AND P1, PT, R17, UR76, !P0 ;  /* 0x0000004c11007c0c */ /* 0x000fe2000c721270 */
[----:B------:R-:W-:Y:S01]  /*5f340*/  STL [R1+0x46c], R8 ;  /* 0x00046c0801007387 */ /* 0x000fe20000100800 */
[----:B------:R-:W1:Y:S01]  /*5f350*/  LDCU.64 UR50, c[0x0][0x398] ;  /* 0x00007300ff3277ac */ /* 0x000e620008000a00 */
[----:B------:R-:W-:Y:S01]  /*5f360*/  SHF.R.U32.HI R26, RZ, 0x8, R2 ;  /* 0x00000008ff1a7819 */ /* 0x000fe20000011602 */
[----:B------:R-:W0:Y:S03]  /*5f370*/  LDCU UR77, c[0x0][0x398] ;  /* 0x00007300ff4d77ac */ /* 0x000e260008000800 */
[----:B------:R-:W-:Y:S01]  /*5f380*/  @P3 LOP3.LUT R7, R7, 0x10000, RZ, 0xfc, !PT ;  /* 0x0001000007073812 */ /* 0x000fe200078efcff */
[----:B------:R-:W0:Y:S03]  /*5f390*/  LDCU UR76, c[0x0][0x398] ;  /* 0x00007300ff4c77ac */ /* 0x000e260008000800 */
[----:B------:R-:W-:-:S02]  /*5f3a0*/  LOP3.LUT R7, R7, 0xffff7fff, RZ, 0xc0, !PT ;  /* 0xffff7fff07077812 */ /* 0x000fc400078ec0ff */
[----:B---3--:R-:W-:Y:S01]  /*5f3b0*/  ISETP.LT.AND P0, PT, R18, UR48, !P0 ;  /* 0x0000003012007c0c */ /* 0x008fe2000c701270 */
[----:B------:R3:W-:Y:S01]  /*5f3c0*/  STL [R1+0x30c], R3 ;  /* 0x00030c0301007387 */ /* 0x0007e20000100800 */
[----:B------:R-:W0:Y:S01]  /*5f3d0*/  LDCU UR48, c[0x0][0x3b8] ;  /* 0x00007700ff3077ac */ /* 0x000e220008000800 */
[----:B------:R-:W-:-:S04]  /*5f3e0*/  @P2 LOP3.LUT R7, R7, 0x8000, RZ, 0xfc, !PT ;  /* 0x0000800007072812 */ /* 0x000fc800078efcff */
[----:B------:R-:W-:-:S04]  /*5f3f0*/  LOP3.LUT R7, R7, 0xffffbfff, RZ, 0xc0, !PT ;  /* 0xffffbfff07077812 */ /* 0x000fc800078ec0ff */
[----:B------:R-:W-:Y:S01]  /*5f400*/  @P1 LOP3.LUT R7, R7, 0x4000, RZ, 0xfc, !PT ;  /* 0x0000400007071812 */ /* 0x000fe200078efcff */
[----:B---3--:R-:W-:-:S03]  /*5f410*/  VIADD R3, R13, 0x5f ;  /* 0x0000005f0d037836 */ /* 0x008fc60000000000 */
[----:B------:R-:W-:-:S04]  /*5f420*/  LOP3.LUT R7, R7, 0xffffdfff, RZ, 0xc0, !PT ;  /* 0xffffdfff07077812 */ /* 0x000fc800078ec0ff */
[----:B------:R-:W-:Y:S02]  /*5f430*/  @P0 LOP3.LUT R7, R7, 0x2000, RZ, 0xfc, !PT ;  /* 0x0000200007070812 */ /* 0x000fe400078efcff */
[----:B------:R-:W-:Y:S02]  /*5f440*/  ISETP.GE.AND P0, PT, R3, UR37, PT ;  /* 0x0000002503007c0c */ /* 0x000fe4000bf06270 */
[----:B------:R-:W-:Y:S02]  /*5f450*/  SHF.R.U32.HI R6, RZ, 0x8, R23 ;  /* 0x00000008ff067819 */ /* 0x000fe40000011617 */
[----:B------:R-:W-:Y:S01]  /*5f460*/  SHF.R.U32.HI R5, RZ, 0x8, R22 ;  /* 0x00000008ff057819 */ /* 0x000fe20000011616 */
[----:B------:R-:W3:Y:S01]  /*5f470*/  LDL.LU R23, [R1+0x4b4] ;  /* 0x0004b40001177983 */ /* 0x000ee20000300800 */
[----:B------:R-:W-:Y:S02]  /*5f480*/  LOP3.LUT R6, R6, 0xffff, RZ, 0xc0, !PT ;  /* 0x0000ffff06067812 */ /* 0x000fe400078ec0ff */
[----:B------:R-:W-:Y:S01]  /*5f490*/  LOP3.LUT R5, R5, 0xffff, RZ, 0xc0, !PT ;  /* 0x0000ffff05057812 */ /* 0x000fe200078ec0ff */
[----:B------:R-:W-:-:S02]  /*5f4a0*/  IMAD.MOV.U32 R22, RZ, RZ, R10 ;  /* 0x000000ffff167224 */ /* 0x000fc400078e000a */
[----:B------:R-:W2:Y:S01]  /*5f4b0*/  LDL.LU R10, [R1+0xa4] ;  /* 0x0000a400010a7983 */ /* 0x000ea20000300800 */
[----:B------:R-:W-:Y:S02]  /*5f4c0*/  PRMT R3, R6, 0x3340, R5 ;  /* 0x0000334006037816 */ /* 0x000fe40000000005 */
[----:B----4-:R-:W-:-:S03]  /*5f4d0*/  SHF.R.U32.HI R4, RZ, 0x8, R9 ;  /* 0x00000008ff047819 */ /* 0x010fc60000011609 */
[----:B------:R4:W-:Y:S04]  /*5f4e0*/  STL [R1+0x298], R3 ;  /* 0x0002980301007387 */ /* 0x0009e80000100800 */
[----:B------:R-:W3:Y:S01]  /*5f4f0*/  LDL.LU R9, [R1+0xac] ;  /* 0x0000ac0001097983 */ /* 0x000ee20000300800 */
[----:B------:R-:W-:Y:S02]  /*5f500*/  ISETP.LT.AND P3, PT, R19, UR36, !P0 ;  /* 0x0000002413007c0c */ /* 0x000fe4000c761270 */
[----:B------:R-:W-:Y:S02]  /*5f510*/  ISETP.LT.AND P2, PT, R15, UR73, !P0 ;  /* 0x000000490f007c0c */ /* 0x000fe4000c741270 */
[----:B------:R-:W-:Y:S02]  /*5f520*/  LOP3.LUT R7, R7, 0xffffefff, RZ, 0xc0, !PT ;  /* 0xffffefff07077812 */ /* 0x000fe400078ec0ff */
[----:B------:R-:W-:Y:S01]  /*5f530*/  ISETP.LT.AND P1, PT, R17, UR72, !P0 ;  /* 0x0000004811007c0c */ /* 0x000fe2000c721270 */
[----:B------:R-:W0:Y:S01]  /*5f540*/  LDCU.64 UR36, c[0x0][0x398] ;  /* 0x00007300ff2477ac */ /* 0x000e220008000a00 */
[----:B------:R-:W-:Y:S01]  /*5f550*/  LOP3.LUT R4, R4, 0xffff, RZ, 0xc0, !PT ;  /* 0x0000ffff04047812 */ /* 0x000fe200078ec0ff */
[----:B------:R-:W0:Y:S04]  /*5f560*/  LDCU UR73, c[0x0][0x3b8] ;  /* 0x00007700ff4977ac */ /* 0x000e280008000800 */
[----:B------:R-:W-:Y:S01]  /*5f570*/  @P3 LOP3.LUT R7, R7, 0x1000, RZ, 0xfc, !PT ;  /* 0x0000100007073812 */ /* 0x000fe200078efcff */
[----:B----4-:R-:W-:Y:S01]  /*5f580*/  VIADD R3, R13, 0x5e ;  /* 0x0000005e0d037836 */ /* 0x010fe20000000000 */
[----:B------:R-:W4:Y:S02]  /*5f590*/  LDCU UR72, c[0x0][0x3b8] ;  /* 0x00007700ff4877ac */ /* 0x000f240008000800 */
[----:B------:R-:W-:-:S02]  /*5f5a0*/  LOP3.LUT R7, R7, 0xfffff7ff, RZ, 0xc0, !PT ;  /* 0xfffff7ff07077812 */ /* 0x000fc400078ec0ff */
[----:B-1----:R-:W-:Y:S02]  /*5f5b0*/  ISETP.LT.AND P0, PT, R18, UR50, !P0 ;  /* 0x0000003212007c0c */ /* 0x002fe4000c701270 */
[----:B------:R-:W-:Y:S01]  /*5f5c0*/  PRMT R4, R4, 0x3340, R0 ;  /* 0x0000334004047816 */ /* 0x000fe20000000000 */
        /* <DEDUP_REMOVED lines=37> */
[----:B-1----:R-:W-:Y:S01]  /*5f820*/  ISETP.LT.AND P0, PT, R18, UR42, !P0 ;  /* 0x0000002a12007c0c */ /* 0x002fe2000c701270 */
[----:B------:R-:W1:Y:S01]  /*5f830*/  LDCU UR42, c[0x0][0x3b8] ;  /* 0x00007700ff2a77ac */ /* 0x000e620008000800 */
[----:B------:R-:W-:-:S04]  /*5f840*/  @P2 LOP3.LUT R7, R7, 0x8, RZ, 0xfc, !PT ;  /* 0x0000000807072812 */ /* 0x000fc800078efcff */
[----:B------:R-:W-:-:S04]  /*5f850*/  LOP3.LUT R7, R7, 0xfffffffb, RZ, 0xc0, !PT ;  /* 0xfffffffb07077812 */ /* 0x000fc800078ec0ff */
[----:B------:R-:W-:-:S04]  /*5f860*/  @P1 LOP3.LUT R7, R7, 0x4, RZ, 0xfc, !PT ;  /* 0x0000000407071812 */ /* 0x000fc800078efcff */
[----:B------:R-:W-:-:S04]  /*5f870*/  LOP3.LUT R7, R7, 0xfffffffd, RZ, 0xc0, !PT ;  /* 0xfffffffd07077812 */ /* 0x000fc800078ec0ff */
[----:B------:R-:W-:-:S04]  /*5f880*/  @P0 LOP3.LUT R7, R7, 0x2, RZ, 0xfc, !PT ;  /* 0x0000000207070812 */ /* 0x000fc800078efcff */
[----:B------:R-:W-:Y:S02]  /*5f890*/  LOP3.LUT R7, R7, 0xfffffffe, RZ, 0xc0, !PT ;  /* 0xfffffffe07077812 */ /* 0x000fe400078ec0ff */
[----:B--2---:R-:W-:Y:S01]  /*5f8a0*/  SHF.R.U32.HI R4, RZ, 0x8, R10 ;  /* 0x00000008ff047819 */ /* 0x004fe2000001160a */
[----:B------:R-:W-:Y:S01]  /*5f8b0*/  VIADD R10, R8, UR70 ;  /* 0x00000046080a7c36 */ /* 0x000fe20008000000 */
[----:B---3--:R-:W-:-:S04]  /*5f8c0*/  SHF.R.U32.HI R3, RZ, 0x8, R9 ;  /* 0x00000008ff037819 */ /* 0x008fc80000011609 */
[----:B------:R-:W-:Y:S04]  /*5f8d0*/  STL [R1+0x694], R10 ;  /* 0x0006940a01007387 */ /* 0x000fe80000100800 */
[----:B------:R-:W2:Y:S01]  /*5f8e0*/  LDL.LU R9, [R1] ;  /* 0x0000000001097983 */ /* 0x000ea20000300800 */
[----:B------:R-:W-:Y:S02]  /*5f8f0*/  SHF.R.U32.HI R5, RZ, 0x8, R23 ;  /* 0x00000008ff057819 */ /* 0x000fe40000011617 */
[----:B------:R-:W-:Y:S02]  /*5f900*/  LOP3.LUT R4, R4, 0xffff, RZ, 0xc0, !PT ;  /* 0x0000ffff04047812 */ /* 0x000fe400078ec0ff */
[----:B------:R-:W-:Y:S01]  /*5f910*/  SHF.R.U32.HI R8, RZ, 0x8, R11 ;  /* 0x00000008ff087819 */ /* 0x000fe2000001160b */
[----:B------:R-:W3:Y:S01]  /*5f920*/  LDCU UR70, c[0x0][0x3b8] ;  /* 0x00007700ff4677ac */ /* 0x000ee20008000800 */
[----:B------:R-:W-:-:S04]  /*5f930*/  LOP3.LUT R5, R5, 0xffff, RZ, 0xc0, !PT ;  /* 0x0000ffff05057812 */ /* 0x000fc800078ec0ff */
[----:B------:R-:W-:-:S05]  /*5f940*/  PRMT R4, R5, 0x3340, R4 ;  /* 0x0000334005047816 */ /* 0x000fca0000000004 */
[----:B------:R0:W-:Y:S04]  /*5f950*/  STL [R1+0x28c], R4 ;  /* 0x00028c0401007387 */ /* 0x0001e80000100800 */
[----:B------:R-:W3:Y:S01]  /*5f960*/  LDL.LU R16, [R1+0x4cc] ;  /* 0x0004cc0001107983 */ /* 0x000ee20000300800 */
[----:B0-----:R-:W-:-:S05]  /*5f970*/  VIADD R4, R13, 0x5c ;  /* 0x0000005c0d047836 */ /* 0x001fca0000000000 */
[----:B------:R-:W-:Y:S02]  /*5f980*/  ISETP.GE.AND P0, PT, R4, UR49, PT ;  /* 0x0000003104007c0c */ /* 0x000fe4000bf06270 */
[----:B------:R-:W-:Y:S01]  /*5f990*/  LOP3.LUT R3, R3, 0xffff, RZ, 0xc0, !PT ;  /* 0x0000ffff03037812 */ /* 0x000fe200078ec0ff */
[----:B------:R-:W-:Y:S01]  /*5f9a0*/  VIADD R4, R13, 0x5b ;  /* 0x0000005b0d047836 */ /* 0x000fe20000000000 */
[----:B------:R-:W-:Y:S02]  /*5f9b0*/  SHF.R.U32.HI R5, RZ, 0x8, R22 ;  /* 0x00000008ff057819 */ /* 0x000fe40000011616 */
[----:B------:R-:W-:Y:S02]  /*5f9c0*/  ISETP.LT.AND P3, PT, R19, UR68, !P0 ;  /* 0x0000004413007c0c */ /* 0x000fe4000c761270 */
[----:B------:R-:W-:Y:S02]  /*5f9d0*/  PRMT R3, R3, 0x3340, R0 ;  /* 0x0000334003037816 */ /* 0x000fe40000000000 */
[----:B------:R-:W-:-:S02]  /*5f9e0*/  ISETP.LT.AND P2, PT, R15, UR5, !P0 ;  /* 0x000000050f007c0c */ /* 0x000fc4000c741270 */
[----:B------:R-:W-:Y:S02]  /*5f9f0*/  ISETP.LT.AND P1, PT, R17, UR6, !P0 ;  /* 0x0000000611007c0c */ /* 0x000fe4000c721270 */
[----:B------:R-:W-:Y:S01]  /*5fa00*/  LOP3.LUT R5, R5, 0xffff, RZ, 0xc0, !PT ;  /* 0x0000ffff05057812 */ /* 0x000fe200078ec0ff */
[----:B------:R-:W0:Y:S01]  /*5fa10*/  LDCU UR49, c[0x0][0x3b8] ;  /* 0x00007700ff3177ac */ /* 0x000e220008000800 */
[----:B------:R-:W0:Y:S03]  /*5fa20*/  LDCU UR68, c[0x0][0x398] ;  /* 0x00007300ff4477ac */ /* 0x000e260008000800 */
[----:B------:R-:W-:Y:S01]  /*5fa30*/  @P3 LOP3.LUT R7, R7, 0x1, RZ, 0xfc, !PT ;  /* 0x0000000107073812 */ /* 0x000fe200078efcff */
[----:B------:R-:W0:Y:S01]  /*5fa40*/  LDCU UR5, c[0x0][0x3b8] ;  /* 0x00007700ff0577ac */ /* 0x000e220008000800 */
[----:B------:R-:W0:Y:S03]  /*5fa50*/  LDCU UR6, c[0x0][0x3b8] ;  /* 0x00007700ff0677ac */ /* 0x000e260008000800 */
[----:B------:R-:W-:Y:S04]  /*5fa60*/  STL [R1+0x4], R7 ;  /* 0x0000040701007387 */ /* 0x000fe80000100800 */
[----:B------:R-:W4:Y:S04]  /*5fa70*/  LDL.LU R23, [R1+0x4c4] ;  /* 0x0004c40001177983 */ /* 0x000f280000300800 */
[----:B------:R0:W-:Y:S04]  /*5fa80*/  STL [R1+0x1b8], R3 ;  /* 0x0001b80301007387 */ /* 0x0001e80000100800 */
[----:B------:R-:W4:Y:S01]  /*5fa90*/  LDL.LU R11, [R1+0x4d0] ;  /* 0x0004d000010b7983 */ /* 0x000f220000300800 */
[----:B------:R-:W-:Y:S01]  /*5faa0*/  ISETP.LT.AND P0, PT, R18, UR9, !P0 ;  /* 0x0000000912007c0c */ /* 0x000fe2000c701270 */
[----:B------:R-:W1:Y:S01]  /*5fab0*/  LDCU UR9, c[0x0][0x398] ;  /* 0x00007300ff0977ac */ /* 0x000e620008000800 */
[----:B0-----:R-:W-:Y:S01]  /*5fac0*/  VIADD R3, R13, 0x5a ;  /* 0x0000005a0d037836 */ /* 0x001fe20000000000 */
        /* <DEDUP_REMOVED lines=11> */
[----:B---3--:R-:W-:Y:S01]  /*5fb80*/  SHF.R.U32.HI R4, RZ, 0x8, R16 ;  /* 0x00000008ff047819 */ /* 0x008fe20000011610 */
[----:B------:R-:W0:Y:S01]  /*5fb90*/  LDCU UR46, c[0x0][0x3b8] ;  /* 0x00007700ff2e77ac */ /* 0x000e220008000800 */
[----:B------:R-:W2:Y:S05]  /*5fba0*/  LDCU UR51, c[0x0][0x3b8] ;  /* 0x00007700ff3377ac */ /* 0x000eaa0008000800 */
[----:B------:R-:W-:Y:S01]  /*5fbb0*/  @P3 LOP3.LUT R9, R9, 0x10000000, RZ, 0xfc, !PT ;  /* 0x1000000009093812 */ /* 0x000fe200078efcff */
[----:B------:R-:W3:Y:S03]  /*5fbc0*/  LDCU.64 UR10, c[0x0][0x398] ;  /* 0x00007300ff0a77ac */ /* 0x000ee60008000a00 */
[----:B------:R-:W-:-:S02]  /*5fbd0*/  LOP3.LUT R9, R9, 0xf7ffffff, RZ, 0xc0, !PT ;  /* 0xf7ffffff09097812 */ /* 0x000fc400078ec0ff */
[----:B------:R-:W-:Y:S02]  /*5fbe0*/  ISETP.LT.AND P0, PT, R18, UR12, !P0 ;  /* 0x0000000c12007c0c */ /* 0x000fe4000c701270 */
[----:B------:R-:W-:-:S04]  /*5fbf0*/  @P2 LOP3.LUT R9, R9, 0x8000000, RZ, 0xfc, !PT ;  /* 0x0800000009092812 */ /* 0x000fc800078efcff */
[----:B------:R-:W-:Y:S02]  /*5fc00*/  LOP3.LUT R9, R9, 0xfbffffff, RZ, 0xc0, !PT ;  /* 0xfbffffff09097812 */ /* 0x000fe400078ec0ff */
[----:B----4-:R-:W-:Y:S02]  /*5fc10*/  SHF.R.U32.HI R6, RZ, 0x8, R23 ;  /* 0x00000008ff067819 */ /* 0x010fe40000011617 */
[----:B------:R-:W-:Y:S02]  /*5fc20*/  @P1 LOP3.LUT R9, R9, 0x4000000, RZ, 0xfc, !PT ;  /* 0x0400000009091812 */ /* 0x000fe400078efcff */
[----:B------:R-:W-:Y:S02]  /*5fc30*/  LOP3.LUT R7, R4, 0xffff, RZ, 0xc0, !PT ;  /* 0x0000ffff04077812 */ /* 0x000fe400078ec0ff */
[----:B------:R-:W-:Y:S02]  /*5fc40*/  LOP3.LUT R6, R6, 0xffff, RZ, 0xc0, !PT ;  /* 0x0000ffff06067812 */ /* 0x000fe400078ec0ff */
[----:B------:R-:W-:-:S02]  /*5fc50*/  LOP3.LUT R9, R9, 0xfdffffff, RZ, 0xc0, !PT ;  /* 0xfdffffff09097812 */ /* 0x000fc400078ec0ff */
[----:B------:R-:W-:Y:S02]  /*5fc60*/  LOP3.LUT R4, R8, 0xffff, RZ, 0xc0, !PT ;  /* 0x0000ffff08047812 */ /* 0x000fe400078ec0ff */
[----:B------:R-:W-:Y:S02]  /*5fc70*/  @P0 LOP3.LUT R9, R9, 0x2000000, RZ, 0xfc, !PT ;  /* 0x0200000009090812 */ /* 0x000fe400078efcff */
[----:B------:R-:W-:Y:S02]  /*5fc80*/  ISETP.GE.AND P0, PT, R3, UR37, PT ;  /* 0x0000002503007c0c */ /* 0x000fe4000bf06270 */
[----:B------:R-:W-:Y:S02]  /*5fc90*/  PRMT R3, R7, 0x3340, R6 ;  /* 0x0000334007037816 */ /* 0x000fe40000000006 */
[----:B------:R-:W-:Y:S02]  /*5fca0*/  PRMT R4, R5, 0x3340, R4 ;  /* 0x0000334005047816 */ /* 0x000fe40000000004 */
[----:B------:R-:W-:Y:S01]  /*5fcb0*/  LOP3.LUT R9, R9, 0xfeffffff, RZ, 0xc0, !PT ;  /* 0xfeffffff09097812 */ /* 0x000fe200078ec0ff */
[----:B------:R-:W4:Y:S01]  /*5fcc0*/  LDCU UR37, c[0x0][0x3b8] ;  /* 0x00007700ff2577ac */ /* 0x000f220008000800 */
[----:B------:R-:W-:Y:S04]  /*5fcd0*/  STL [R1+0x284], R3 ;  /* 0x0002840301007387 */ /* 0x000fe80000100800 */
[----:B------:R0:W-:Y:S04]  /*5fce0*/  STL [R1+0x280], R4 ;  /* 0x0002800401007387 */ /* 0x0001e80000100800 */
[----:B------:R-:W2:Y:S01]  /*5fcf0*/  LDL.LU R23, [R1+0x5c0] ;  /* 0x0005c00001177983 */ /* 0x000ea20000300800 */
[----:B------:R-:W-:Y:S01]  /*5fd00*/  VIADD R6, R10, UR15 ;  /* 0x0000000f0a067c36 */ /* 0x000fe20008000000 */
[----:B0-----:R-:W-:-:S02]  /*5fd10*/  SHF.R.U32.HI R4, RZ, 0x8, R11 ;  /* 0x00000008ff047819 */ /* 0x001fc4000001160b */
[----:B------:R-:W2:Y:S04]  /*5fd20*/  LDL.LU R11, [R1+0x598] ;  /* 0x00059800010b7983 */ /* 0x000ea80000300800 */
[----:B------:R-:W4:Y:S01]  /*5fd30*/  LDL.LU R10, [R1+0x4f4] ;  /* 0x0004f400010a7983 */ /* 0x000f220000300800 */
[----:B---3--:R-:W-:Y:S02]  /*5fd40*/  ISETP.LT.AND P3, PT, R19, UR10, !P0 ;  /* 0x0000000a13007c0c */ /* 0x008fe4000c761270 */
[----:B------:R-:W-:Y:S02]  /*5fd50*/  ISETP.LT.AND P2, PT, R15, UR13, !P0 ;  /* 0x0000000d0f007c0c */ /* 0x000fe4000c741270 */
[----:B------:R-:W-:Y:S01]  /*5fd60*/  ISETP.LT.AND P1, PT, R17, UR16, !P0 ;  /* 0x0000001011007c0c */ /* 0x000fe2000c721270 */
[C---:B------:R-:W-:Y:S01]  /*5fd70*/  VIADD R3, R13.reuse, 0x59 ;  /* 0x000000590d037836 */ /* 0x040fe20000000000 */
[----:B------:R-:W-:Y:S01]  /*5fd80*/  SHF.R.U32.HI R5, RZ, 0x8, R12 ;  /* 0x00000008ff057819 */ /* 0x000fe2000001160c */
[----:B------:R0:W-:Y:S01]  /*5fd90*/  STL [R1+0x650], R6 ;  /* 0x0006500601007387 */ /* 0x0001e20000100800 */
[----:B------:R-:W-:Y:S01]  /*5fda0*/  LOP3.LUT R4, R4, 0xffff, RZ, 0xc0, !PT ;  /* 0x0000ffff04047812 */ /* 0x000fe200078ec0ff */
[----:B------:R-:W-:Y:S01]  /*5fdb0*/  VIADD R8, R13, 0x48 ;  /* 0x000000480d087836 */ /* 0x000fe20000000000 */
[----:B------:R-:W3:Y:S03]  /*5fdc0*/  LDCU UR10, c[0x0][0x398] ;  /* 0x00007300ff0a77ac */ /* 0x000ee60008000800 */
[----:B------:R-:W-:-:S02]  /*5fdd0*/  @P3 LOP3.LUT R9, R9, 0x1000000, RZ, 0xfc, !PT ;  /* 0x0100000009093812 */ /* 0x000fc400078efcff */
[----:B------:R-:W-:Y:S01]  /*5fde0*/  ISETP.LT.AND P0, PT, R18, UR18, !P0 ;  /* 0x0000001212007c0c */ /* 0x000fe2000c701270 */
[----:B------:R-:W1:Y:S01]  /*5fdf0*/  LDCU.64 UR12, c[0x0][0x398] ;  /* 0x00007300ff0c77ac */ /* 0x000e620008000a00 */
[----:B------:R-:W3:Y:S01]  /*5fe00*/  LDL.LU R22, [R1+0x4e4] ;  /* 0x0004e40001167983 */ /* 0x000ee20000300800 */
[----:B------:R-:W-:-:S03]  /*5fe10*/  LOP3.LUT R9, R9, 0xff7fffff, RZ, 0xc0, !PT ;  /* 0xff7fffff09097812 */ /* 0x000fc600078ec0ff */
[----:B------:R-:W3:Y:S01]  /*5fe20*/  LDL.LU R12, [R1+0x4d8] ;  /* 0x0004d800010c7983 */ /* 0x000ee20000300800 */
[----:B------:R-:W-:-:S03]  /*5fe30*/  LOP3.LUT R5, R5, 0xffff, RZ, 0xc0, !PT ;  /* 0x0000ffff05057812 */ /* 0x000fc600078ec0ff */
[----:B------:R-:W3:Y:S01]  /*5fe40*/  LDL.LU R25, [R1+0x4ec] ;  /* 0x0004ec0001197983 */ /* 0x000ee20000300800 */
[----:B------:R-:W-:-:S03]  /*5fe50*/  @P2 LOP3.LUT R9, R9, 0x800000, RZ, 0xfc, !PT ;  /* 0x0080000009092812 */ /* 0x000fc600078efcff */
[----:B------:R-:W3:Y:S01]  /*5fe60*/  LDL.LU R24, [R1+0x4dc] ;  /* 0x0004dc0001187983 */ /* 0x000ee20000300800 */
[----:B0-----:R-:W-:Y:S01]  /*5fe70*/  VIADD R6, R6, UR28 ;  /* 0x0000001c06067c36 */ /* 0x001fe20008000000 */
[----:B------:R-:W0:Y:S01]  /*5fe80*/  LDCU UR16, c[0x0][0x398] ;  /* 0x00007300ff1077ac */ /* 0x000e220008000800 */
[----:B------:R-:W-:Y:S01]  /*5fe90*/  LOP3.LUT R9, R9, 0xffbfffff, RZ, 0xc0, !PT ;  /* 0xffbfffff09097812 */ /* 0x000fe200078ec0ff */
[----:B------:R-:W0:Y:S03]  /*5fea0*/  LDCU UR18, c[0x0][0x398] ;  /* 0x00007300ff1277ac */ /* 0x000e260008000800 */
[----:B------:R-:W-:-:S04]  /*5feb0*/  @P1 LOP3.LUT R9, R9, 0x400000, RZ, 0xfc, !PT ;  /* 0x0040000009091812 */ /* 0x000fc800078efcff */
[----:B------:R-:W-:-:S04]  /*5fec0*/  LOP3.LUT R9, R9, 0xffdfffff, RZ, 0xc0, !PT ;  /* 0xffdfffff09097812 */ /* 0x000fc800078ec0ff */
[----:B------:R-:W-:Y:S02]  /*5fed0*/  @P0 LOP3.LUT R9, R9, 0x200000, RZ, 0xfc, !PT ;  /* 0x0020000009090812 */ /* 0x000fe400078efcff */
[----:B------:R-:W-:Y:S02]  /*5fee0*/  ISETP.GE.AND P0, PT, R3, UR43, PT ;  /* 0x0000002b03007c0c */ /* 0x000fe4000bf06270 */
[----:B------:R-:W-:Y:S02]  /*5fef0*/  LOP3.LUT R9, R9, 0xffefffff, RZ, 0xc0, !PT ;  /* 0xffefffff09097812 */ /* 0x000fe400078ec0ff */
[----:B-1----:R-:W-:Y:S02]  /*5ff00*/  ISETP.LT.AND P3, PT, R19, UR12, !P0 ;  /* 0x0000000c13007c0c */ /* 0x002fe4000c761270 */
[----:B------:R-:W-:Y:S02]  /*5ff10*/  ISETP.LT.AND P2, PT, R15, UR14, !P0 ;  /* 0x0000000e0f007c0c */ /* 0x000fe4000c741270 */
[----:B------:R-:W-:Y:S01]  /*5ff20*/  ISETP.LT.AND P1, PT, R17, UR20, !P0 ;  /* 0x0000001411007c0c */ /* 0x000fe2000c721270 */
[----:B------:R-:W-:Y:S01]  /*5ff30*/  VIADD R3, R13, 0x58 ;  /* 0x000000580d037836 */ /* 0x000fe20000000000 */
[----:B------:R-:W1:Y:S01]  /*5ff40*/  LDCU UR43, c[0x0][0x3b8] ;  /* 0x00007700ff2b77ac */ /* 0x000e620008000800 */
[----:B------:R-:W0:Y:S06]  /*5ff50*/  LDCU UR12, c[0x0][0x398] ;  /* 0x00007300ff0c77ac */ /* 0x000e2c0008000800 */
[----:B------:R-:W-:Y:S01]  /*5ff60*/  @P3 LOP3.LUT R9, R9, 0x100000, RZ, 0xfc, !PT ;  /* 0x0010000009093812 */ /* 0x000fe200078efcff */
[----:B------:R-:W0:Y:S01]  /*5ff70*/  LDCU.64 UR14, c[0x0][0x398] ;  /* 0x00007300ff0e77ac */ /* 0x000e220008000a00 */
[----:B------:R-:W0:Y:S02]  /*5ff80*/  LDCU UR20, c[0x0][0x398] ;  /* 0x00007300ff1477ac */ /* 0x000e240008000800 */
        /* <DEDUP_REMOVED lines=8> */
[--C-:B------:R-:W-:Y:S01]  /*60010*/  PRMT R3, R5, 0x3340, R0.reuse ;  /* 0x0000334005037816 */ /* 0x100fe20000000000 */
[----:B------:R-:W0:Y:S04]  /*60020*/  LDCU UR47, c[0x0][0x3b8] ;  /* 0x00007700ff2f77ac */ /* 0x000e280008000800 */
[----:B------:R1:W-:Y:S02]  /*60030*/  STL [R1+0x1b4], R3 ;  /* 0x0001b40301007387 */ /* 0x0003e40000100800 */
[----:B-1----:R-:W-:-:S05]  /*60040*/  PRMT R3, R4, 0x3340, R0 ;  /* 0x0000334004037816 */ /* 0x002fca0000000000 */
[----:B------:R2:W-:Y:S04]  /*60050*/  STL [R1+0x1b0], R3 ;  /* 0x0001b00301007387 */ /* 0x0005e80000100800 */
[----:B------:R1:W-:Y:S01]  /*60060*/  STL [R1+0x608], R6 ;  /* 0x0006080601007387 */ /* 0x0003e20000100800 */
[----:B--2---:R-:W-:Y:S02]  /*60070*/  SHF.R.U32.HI R3, RZ, 0x8, R11 ;  /* 0x00000008ff037819 */ /* 0x004fe4000001160b */
[----:B----4-:R-:W-:Y:S01]  /*60080*/  SHF.R.U32.HI R4, RZ, 0x8, R10 ;  /* 0x00000008ff047819 */ /* 0x010fe2000001160a */
[----:B------:R-:W2:Y:S04]  /*60090*/  LDL.LU R11, [R1+0x564] ;  /* 0x00056400010b7983 */ /* 0x000ea80000300800 */
[----:B------:R-:W4:Y:S01]  /*600a0*/  LDL.LU R10, [R1+0x5e8] ;  /* 0x0005e800010a7983 */ /* 0x000f220000300800 */
[----:B------:R-:W-:Y:S01]  /*600b0*/  SHF.R.U32.HI R5, RZ, 0x8, R23 ;  /* 0x00000008ff057819 */ /* 0x000fe20000011617 */
[----:B-1----:R-:W-:Y:S01]  /*600c0*/  VIADD R6, R6, UR17 ;  /* 0x0000001106067c36 */ /* 0x002fe20008000000 */
[----:B------:R-:W-:-:S02]  /*600d0*/  LOP3.LUT R3, R3, 0xffff, RZ, 0xc0, !PT ;  /* 0x0000ffff03037812 */ /* 0x000fc400078ec0ff */
[----:B------:R-:W-:Y:S02]  /*600e0*/  LOP3.LUT R4, R4, 0xffff, RZ, 0xc0, !PT ;  /* 0x0000ffff04047812 */ /* 0x000fe400078ec0ff */
[----:B------:R-:W-:Y:S02]  /*600f0*/  LOP3.LUT R5, R5, 0xffff, RZ, 0xc0, !PT ;  /* 0x0000ffff05057812 */ /* 0x000fe400078ec0ff */
[----:B0-----:R-:W-:Y:S01]  /*60100*/  ISETP.LT.AND P3, PT, R19, UR14, !P0 ;  /* 0x0000000e13007c0c */ /* 0x001fe2000c761270 */
[----:B------:R0:W-:Y:S01]  /*60110*/  STL [R1+0x5dc], R6 ;  /* 0x0005dc0601007387 */ /* 0x0001e20000100800 */
[----:B------:R-:W-:Y:S02]  /*60120*/  ISETP.LT.AND P2, PT, R15, UR23, !P0 ;  /* 0x000000170f007c0c */ /* 0x000fe4000c741270 */
[----:B------:R-:W-:Y:S02]  /*60130*/  PRMT R5, R5, 0x3340, R3 ;  /* 0x0000334005057816 */ /* 0x000fe40000000003 */
[----:B------:R-:W-:-:S02]  /*60140*/  PRMT R3, R4, 0x3340, R0 ;  /* 0x0000334004037816 */ /* 0x000fc40000000000 */
[----:B------:R-:W-:Y:S02]  /*60150*/  LOP3.LUT R9, R9, 0xfffeffff, RZ, 0xc0, !PT ;  /* 0xfffeffff09097812 */ /* 0x000fe400078ec0ff */
[----:B------:R-:W-:Y:S01]  /*60160*/  ISETP.LT.AND P1, PT, R17, UR24, !P0 ;  /* 0x0000001811007c0c */ /* 0x000fe2000c721270 */
[----:B------:R-:W1:Y:S01]  /*60170*/  LDCU.64 UR22, c[0x0][0x398] ;  /* 0x00007300ff1677ac */ /* 0x000e620008000a00 */
[----:B------:R-:W1:Y:S01]  /*60180*/  LDCU UR14, c[0x0][0x398] ;  /* 0x00007300ff0e77ac */ /* 0x000e620008000800 */
[----:B------:R-:W1:Y:S01]  /*60190*/  LDCU UR17, c[0x0][0x398] ;  /* 0x00007300ff1177ac */ /* 0x000e620008000800 */
[----:B0-----:R-:W-:Y:S01]  /*601a0*/  VIADD R6, R6, UR26 ;  /* 0x0000001a06067c36 */ /* 0x001fe20008000000 */
[----:B------:R-:W0:Y:S03]  /*601b0*/  LDCU UR24, c[0x0][0x398] ;  /* 0x00007300ff1877ac */ /* 0x000e260008000800 */
[----:B------:R-:W-:Y:S01]  /*601c0*/  VIADD R7, R6, UR32 ;  /* 0x0000002006077c36 */ /* 0x000fe20008000000 */
[----:B------:R3:W-:Y:S04]  /*601d0*/  STL [R1+0x4d0], R6 ;  /* 0x0004d00601007387 */ /* 0x0007e80000100800 */
[----:B------:R0:W-:Y:S04]  /*601e0*/  STL [R1+0x270], R5 ;  /* 0x0002700501007387 */ /* 0x0001e80000100800 */
[----:B------:R0:W-:Y:S04]  /*601f0*/  STL [R1+0x1ac], R3 ;  /* 0x0001ac0301007387 */ /* 0x0001e80000100800 */
[----:B------:R-:W4:Y:S04]  /*60200*/  LDL.LU R16, [R1+0x640] ;  /* 0x0006400001107983 */ /* 0x000f280000300800 */
[----:B------:R1:W-:Y:S04]  /*60210*/  STL [R1+0x448], R7 ;  /* 0x0004480701007387 */ /* 0x0003e80000100800 */
[----:B------:R-:W4:Y:S01]  /*60220*/  LDL.LU R23, [R1+0x5f4] ;  /* 0x0005f40001177983 */ /* 0x000f220000300800 */
[----:B---3--:R-:W-:-:S02]  /*60230*/  SHF.R.U32.HI R6, RZ, 0x8, R22 ;  /* 0x00000008ff067819 */ /* 0x008fc40000011616 */
[----:B0-----:R-:W-:Y:S01]  /*60240*/  SHF.R.U32.HI R5, RZ, 0x8, R12 ;  /* 0x00000008ff057819 */ /* 0x001fe2000001160c */
[----:B------:R-:W3:Y:S04]  /*60250*/  LDL.LU R22, [R1+0x504] ;  /* 0x0005040001167983 */ /* 0x000ee80000300800 */
[----:B------:R-:W3:Y:S01]  /*60260*/  LDL.LU R12, [R1+0x4f8] ;  /* 0x0004f800010c7983 */ /* 0x000ee20000300800 */
[----:B------:R-:W-:Y:S02]  /*60270*/  LOP3.LUT R6, R6, 0xffff, RZ, 0xc0, !PT ;  /* 0x0000ffff06067812 */ /* 0x000fe400078ec0ff */
[----:B------:R-:W-:Y:S02]  /*60280*/  LOP3.LUT R5, R5, 0xffff, RZ, 0xc0, !PT ;  /* 0x0000ffff05057812 */ /* 0x000fe400078ec0ff */
[----:B------:R-:W-:-:S02]  /*60290*/  SHF.R.U32.HI R3, RZ, 0x8, R25 ;  /* 0x00000008ff037819 */ /* 0x000fc40000011619 */
[----:B------:R-:W-:Y:S01]  /*602a0*/  SHF.R.U32.HI R4, RZ, 0x8, R24 ;  /* 0x00000008ff047819 */ /* 0x000fe20000011618 */
[----:B-1----:R-:W-:Y:S01]  /*602b0*/  VIADD R7, R7, UR30 ;  /* 0x0000001e07077c36 */ /* 0x002fe20008000000 */
[----:B------:R-:W-:Y:S02]  /*602c0*/  PRMT R5, R6, 0x3340, R5 ;  /* 0x0000334006057816 */ /* 0x000fe40000000005 */
[----:B------:R-:W-:Y:S02]  /*602d0*/  LOP3.LUT R3, R3, 0xffff, RZ, 0xc0, !PT ;  /* 0x0000ffff03037812 */ /* 0x000fe400078ec0ff */
[----:B------:R-:W-:Y:S01]  /*602e0*/  LOP3.LUT R4, R4, 0xffff, RZ, 0xc0, !PT ;  /* 0x0000ffff04047812 */ /* 0x000fe200078ec0ff */
[----:B------:R-:W-:Y:S04]  /*602f0*/  STL [R1+0x444], R7 ;  /* 0x0004440701007387 */ /* 0x000fe80000100800 */
[----:B------:R0:W-:Y:S01]  /*60300*/  STL [R1+0x26c], R5 ;  /* 0x00026c0501007387 */ /* 0x0001e20000100800 */
[----:B------:R-:W-:-:S05]  /*60310*/  PRMT R3, R3, 0x3340, R4 ;  /* 0x0000334003037816 */ /* 0x000fca0000000004 */
[----:B------:R-:W-:Y:S01]  /*60320*/  STL [R1+0x268], R3 ;  /* 0x0002680301007387 */ /* 0x000fe20000100800 */
[----:B0-----:R-:W-:Y:S01]  /*60330*/  VIADD R5, R7, UR19 ;  /* 0x0000001307057c36 */ /* 0x001fe20008000000 */
[----:B------:R-:W-:Y:S02]  /*60340*/  @P3 LOP3.LUT R9, R9, 0x10000, RZ, 0xfc, !PT ;  /* 0x0001000009093812 */ /* 0x000fe400078efcff */
[----:B------:R-:W-:Y:S01]  /*60350*/  ISETP.LT.AND P0, PT, R18, UR7, !P0 ;  /* 0x0000000712007c0c */ /* 0x000fe2000c701270 */
[----:B------:R-:W0:Y:S01]  /*60360*/  LDCU UR7, c[0x0][0x398] ;  /* 0x00007300ff0777ac */ /* 0x000e220008000800 */
[----:B------:R-:W1:Y:S01]  /*60370*/  LDCU UR19, c[0x0][0x398] ;  /* 0x00007300ff1377ac */ /* 0x000e620008000800 */
[----:B------:R0:W-:Y:S02]  /*60380*/  STL [R1+0x440], R5 ;  /* 0x0004400501007387 */ /* 0x0001e40000100800 */
[----:B0-----:R-:W-:Y:S01]  /*60390*/  VIADD R5, R5, UR29 ;  /* 0x0000001d05057c36 */ /* 0x001fe20008000000 */
[----:B--2---:R-:W-:-:S02]  /*603a0*/  SHF.R.U32.HI R4, RZ, 0x8, R11 ;  /* 0x00000008ff047819 */ /* 0x004fc4000001160b */
[----:B----4-:R-:W-:Y:S02]  /*603b0*/  SHF.R.U32.HI R3, RZ, 0x8, R10 ;  /* 0x00000008ff037819 */ /* 0x010fe4000001160a */
[----:B------:R0:W-:Y:S01]  /*603c0*/  STL [R1+0x44c], R5 ;  /* 0x00044c0501007387 */ /* 0x0001e20000100800 */
[----:B------:R-:W-:Y:S02]  /*603d0*/  SHF.R.U32.HI R6, RZ, 0x8, R16 ;  /* 0x00000008ff067819 */ /* 0x000fe40000011610 */
[----:B------:R-:W-:Y:S02]  /*603e0*/  LOP3.LUT R4, R4, 0xffff, RZ, 0xc0, !PT ;  /* 0x0000ffff04047812 */ /* 0x000fe400078ec0ff */
[----:B------:R-:W-:Y:S01]  /*603f0*/  LOP3.LUT R3, R3, 0xffff, RZ, 0xc0, !PT ;  /* 0x0000ffff03037812 */ /* 0x000fe200078ec0ff */
[----:B0-----:R-:W-:Y:S01]  /*60400*/  VIADD R5, R5, UR33 ;  /* 0x0000002105057c36 */ /* 0x001fe20008000000 */
[----:B------:R-:W-:Y:S02]  /*60410*/  LOP3.LUT R6, R6, 0xffff, RZ, 0xc0, !PT ;  /* 0x0000ffff06067812 */ /* 0x000fe400078ec0ff */
[----:B------:R-:W-:-:S02]  /*60420*/  PRMT R4, R4, 0x3340, R0 ;  /* 0x0000334004047816 */ /* 0x000fc40000000000 */
[----:B------:R-:W-:Y:S02]  /*60430*/  PRMT R3, R3, 0x3340, R0 ;  /* 0x0000334003037816 */ /* 0x000fe40000000000 */
[----:B------:R-:W-:Y:S01]  /*60440*/  LOP3.LUT R9, R9, 0xffff7fff, RZ, 0xc0, !PT ;  /* 0xffff7fff09097812 */ /* 0x000fe200078ec0ff */
[----:B------:R-:W-:Y:S04]  /*60450*/  STL [R1+0x454], R5 ;  /* 0x0004540501007387 */ /* 0x000fe80000100800 */
[----:B------:R3:W-:Y:S04]  /*60460*/  STL [R1+0x194], R4 ;  /* 0x0001940401007387 */ /* 0x0007e80000100800 */
[----:B------:R-:W2:Y:S04]  /*60470*/  LDL.LU R11, [R1+0x61c] ;  /* 0x00061c00010b7983 */ /* 0x000ea80000300800 */
[----:B------:R0:W-:Y:S04]  /*60480*/  STL [R1+0x190], R3 ;  /* 0x0001900301007387 */ /* 0x0001e80000100800 */
[----:B------:R-:W4:Y:S01]  /*60490*/  LDL.LU R10, [R1+0x5f0] ;  /* 0x0005f000010a7983 */ /* 0x000f220000300800 */
[----:B------:R-:W-:Y:S01]  /*604a0*/  VIADD R7, R5, UR21 ;  /* 0x0000001505077c36 */ /* 0x000fe20008000000 */
[----:B------:R-:W-:Y:S01]  /*604b0*/  @P2 LOP3.LUT R9, R9, 0x8000, RZ, 0xfc, !PT ;  /* 0x0000800009092812 */ /* 0x000fe200078efcff */
[----:B------:R-:W1:Y:S01]  /*604c0*/  LDCU.64 UR28, c[0x0][0x398] ;  /* 0x00007300ff1c77ac */ /* 0x000e620008000a00 */
[----:B------:R-:W1:Y:S01]  /*604d0*/  LDCU.64 UR32, c[0x0][0x398] ;  /* 0x00007300ff2077ac */ /* 0x000e620008000a00 */
[----:B------:R-:W1:Y:S01]  /*604e0*/  LDCU UR21, c[0x0][0x398] ;  /* 0x00007300ff1577ac */ /* 0x000e620008000800 */
[----:B------:R0:W-:Y:S01]  /*604f0*/  STL [R1+0x45c], R7 ;  /* 0x00045c0701007387 */ /* 0x0001e20000100800 */
[----:B---3--:R-:W-:-:S03]  /*60500*/  SHF.R.U32.HI R4, RZ, 0x8, R12 ;  /* 0x00000008ff047819 */ /* 0x008fc6000001160c */
[----:B------:R-:W3:Y:S01]  /*60510*/  LDL.LU R12, [R1+0x618] ;  /* 0x00061800010c7983 */ /* 0x000ee20000300800 */
[----:B------:R-:W-:Y:S02]  /*60520*/  SHF.R.U32.HI R5, RZ, 0x8, R23 ;  /* 0x00000008ff057819 */ /* 0x000fe40000011617 */
[----:B0-----:R-:W-:Y:S02]  /*60530*/  SHF.R.U32.HI R3, RZ, 0x8, R22 ;  /* 0x00000008ff037819 */ /* 0x001fe40000011616 */
[----:B------:R-:W-:Y:S02]  /*60540*/  LOP3.LUT R4, R4, 0xffff, RZ, 0xc0, !PT ;  /* 0x0000ffff04047812 */ /* 0x000fe400078ec0ff */
[----:B------:R-:W-:Y:S02]  /*60550*/  LOP3.LUT R5, R5, 0xffff, RZ, 0xc0, !PT ;  /* 0x0000ffff05057812 */ /* 0x000fe400078ec0ff */
[----:B------:R-:W-:Y:S01]  /*60560*/  LOP3.LUT R3, R3, 0xffff, RZ, 0xc0, !PT ;  /* 0x0000ffff03037812 */ /* 0x000fe200078ec0ff */
[----:B------:R-:W-:Y:S01]  /*60570*/  VIADD R7, R7, UR34 ;  /* 0x0000002207077c36 */ /* 0x000fe20008000000 */
[----:B------:R-:W-:-:S02]  /*60580*/  PRMT R5, R6, 0x3340, R5 ;  /* 0x0000334006057816 */ /* 0x000fc40000000005 */
[----:B------:R-:W-:Y:S02]  /*60590*/  PRMT R3, R3, 0x3340, R4 ;  /* 0x0000334003037816 */ /* 0x000fe40000000004 */
[----:B------:R-:W-:Y:S01]  /*605a0*/  LOP3.LUT R9, R9, 0xffffbfff, RZ, 0xc0, !PT ;  /* 0xffffbfff09097812 */ /* 0x000fe200078ec0ff */
[----:B------:R-:W0:Y:S01]  /*605b0*/  LDCU UR34, c[0x0][0x3b8] ;  /* 0x00007700ff2277ac */ /* 0x000e220008000800 */
[----:B------:R-:W-:Y:S04]  /*605c0*/  STL [R1+0x29c], R5 ;  /* 0x00029c0501007387 */ /* 0x000fe80000100800 */
[----:B------:R-:W-:Y:S04]  /*605d0*/  STL [R1+0x464], R7 ;  /* 0x0004640701007387 */ /* 0x000fe80000100800 */
[----:B------:R0:W-:Y:S01]  /*605e0*/  STL [R1+0x264], R3 ;  /* 0x0002640301007387 */ /* 0x0001e20000100800 */
[----:B------:R-:W-:-:S04]  /*605f0*/  @P1 LOP3.LUT R9, R9, 0x4000, RZ, 0xfc, !PT ;  /* 0x0000400009091812 */ /* 0x000fc800078efcff */
[----:B------:R-:W-:Y:S01]  /*60600*/  LOP3.LUT R9, R9, 0xffffdfff, RZ, 0xc0, !PT ;  /* 0xffffdfff09097812 */ /* 0x000fe200078ec0ff */
[----:B0-----:R-:W-:-:S03]  /*60610*/  VIADD R3, R13, 0x57 ;  /* 0x000000570d037836 */ /* 0x001fc60000000000 */
[----:B------:R-:W-:Y:S02]  /*60620*/  @P0 LOP3.LUT R9, R9, 0x2000, RZ, 0xfc, !PT ;  /* 0x0000200009090812 */ /* 0x000fe400078efcff */
[----:B------:R-:W-:Y:S02]  /*60630*/  ISETP.GE.AND P0, PT, R3, UR11, PT ;  /* 0x0000000b03007c0c */ /* 0x000fe4000bf06270 */
[----:B------:R-:W-:Y:S01]  /*60640*/  LOP3.LUT R9, R9, 0xffffefff, RZ, 0xc0, !PT ;  /* 0xffffefff09097812 */ /* 0x000fe200078ec0ff */
[----:B------:R-:W-:Y:S01]  /*60650*/  VIADD R3, R13, 0x56 ;  /* 0x000000560d037836 */ /* 0x000fe20000000000 */
[----:B------:R-:W0:Y:S01]  /*60660*/  LDCU UR11, c[0x0][0x398] ;  /* 0x00007300ff0b77ac */ /* 0x000e220008000800 */
[----:B------:R-:W-:Y:S02]  /*60670*/  ISETP.LT.AND P3, PT, R19, UR22, !P0 ;  /* 0x0000001613007c0c */ /* 0x000fe4000c761270 */
[----:B------:R-:W-:Y:S02]  /*60680*/  ISETP.LT.AND P2, PT, R15, UR25, !P0 ;  /* 0x000000190f007c0c */ /* 0x000fe4000c741270 */
[----:B------:R-:W-:Y:S01]  /*60690*/  ISETP.LT.AND P1, PT, R17, UR39, !P0 ;  /* 0x0000002711007c0c */ /* 0x000fe2000c721270 */
[----:B------:R-:W0:Y:S08]  /*606a0*/  LDCU UR22, c[0x0][0x398] ;  /* 0x00007300ff1677ac */ /* 0x000e300008000800 */
        /* <DEDUP_REMOVED lines=13> */
[----:B-1----:R-:W-:Y:S02]  /*60780*/  ISETP.LT.AND P3, PT, R19, UR28, !P0 ;  /* 0x0000001c13007c0c */ /* 0x002fe4000c761270 */
[----:B------:R-:W-:Y:S02]  /*60790*/  ISETP.LT.AND P2, PT, R15, UR52, !P0 ;  /* 0x000000340f007c0c */ /* 0x000fe4000c741270 */
[----:B------:R-:W-:-:S02]  /*607a0*/  LOP3.LUT R9, R9, 0xfffffeff, RZ, 0xc0, !PT ;  /* 0xfffffeff09097812 */ /* 0x000fc400078ec0ff */
[----:B--2---:R-:W-:Y:S02]  /*607b0*/  SHF.R.U32.HI R5, RZ, 0x8, R11 ;  /* 0x00000008ff057819 */ /* 0x004fe4000001160b */
[----:B----4-:R-:W-:Y:S01]  /*607c0*/  SHF.R.U32.HI R4, RZ, 0x8, R10 ;  /* 0x00000008ff047819 */ /* 0x010fe2000001160a */
[----:B------:R-:W2:Y:S04]  /*607d0*/  LDL.LU R11, [R1+0x664] ;  /* 0x00066400010b7983 */ /* 0x000ea80000300800 */
[----:B------:R-:W4:Y:S01]  /*607e0*/  LDL.LU R10, [R1+0xf4] ;  /* 0x0000f400010a7983 */ /* 0x000f220000300800 */
[----:B------:R-:W-:Y:S02]  /*607f0*/  @P3 LOP3.LUT R9, R9, 0x100, RZ, 0xfc, !PT ;  /* 0x0000010009093812 */ /* 0x000fe400078efcff */
[----:B------:R-:W-:Y:S01]  /*60800*/  ISETP.LT.AND P1, PT, R17, UR53, !P0 ;  /* 0x0000003511007c0c */ /* 0x000fe2000c721270 */
[----:B------:R-:W1:Y:S01]  /*60810*/  LDCU UR52, c[0x0][0x3b8] ;  /* 0x00007700ff3477ac */ /* 0x000e620008000800 */
[----:B------:R-:W-:-:S02]  /*60820*/  LOP3.LUT R9, R9, 0xffffff7f, RZ, 0xc0, !PT ;  /* 0xffffff7f09097812 */ /* 0x000fc400078ec0ff */
[----:B------:R-:W-:Y:S02]  /*60830*/  LOP3.LUT R5, R5, 0xffff, RZ, 0xc0, !PT ;  /* 0x0000ffff05057812 */ /* 0x000fe400078ec0ff */
[----:B------:R-:W-:Y:S02]  /*60840*/  LOP3.LUT R4, R4, 0xffff, RZ, 0xc0, !PT ;  /* 0x0000ffff04047812 */ /* 0x000fe400078ec0ff */
[----:B---3--:R-:W-:Y:S02]  /*60850*/  SHF.R.U32.HI R3, RZ, 0x8, R12 ;  /* 0x00000008ff037819 */ /* 0x008fe4000001160c */
[----:B------:R-:W-:Y:S02]  /*60860*/  @P2 LOP3.LUT R9, R9, 0x80, RZ, 0xfc, !PT ;  /* 0x0000008009092812 */ /* 0x000fe400078efcff */
[----:B------:R-:W-:Y:S01]  /*60870*/  ISETP.LT.AND P0, PT, R18, UR27, !P0 ;  /* 0x0000001b12007c0c */ /* 0x000fe2000c701270 */
[----:B------:R-:W3:Y:S01]  /*60880*/  LDCU.64 UR26, c[0x0][0x398] ;  /* 0x00007300ff1a77ac */ /* 0x000ee20008000a00 */
[----:B------:R-:W0:Y:S01]  /*60890*/  LDCU UR53, c[0x0][0x3b8] ;  /* 0x00007700ff3577ac */ /* 0x000e220008000800 */
[----:B------:R-:W-:-:S02]  /*608a0*/  LOP3.LUT R9, R9, 0xffffffbf, RZ, 0xc0, !PT ;  /* 0xffffffbf09097812 */ /* 0x000fc400078ec0ff */
[----:B------:R-:W-:Y:S02]  /*608b0*/  PRMT R4, R5, 0x3340, R4 ;  /* 0x0000334005047816 */ /* 0x000fe40000000004 */
[----:B------:R-:W-:-:S03]  /*608c0*/  @P1 LOP3.LUT R9, R9, 0x40, RZ, 0xfc, !PT ;  /* 0x0000004009091812 */ /* 0x000fc600078efcff */
[----:B------:R0:W-:Y:S04]  /*608d0*/  STL [R1+0x260], R4 ;  /* 0x0002600401007387 */ /* 0x0001e80000100800 */
[----:B------:R-:W2:Y:S01]  /*608e0*/  LDL.LU R12, [R1+0xf0] ;  /* 0x0000f000010c7983 */ /* 0x000ea20000300800 */
[----:B------:R-:W-:-:S04]  /*608f0*/  LOP3.LUT R9, R9, 0xffffffdf, RZ, 0xc0, !PT ;  /* 0xffffffdf09097812 */ /* 0x000fc800078ec0ff */
[----:B------:R-:W-:Y:S01]  /*60900*/  @P0 LOP3.LUT R9, R9, 0x20, RZ, 0xfc, !PT ;  /* 0x0000002009090812 */ /* 0x000fe200078efcff */
[----:B0-----:R-:W-:-:S05]  /*60910*/  VIADD R4, R13, 0x55 ;  /* 0x000000550d047836 */ /* 0x001fca0000000000 */
[----:B------:R-:W-:Y:S02]  /*60920*/  ISETP.GE.AND P0, PT, R4, UR15, PT ;  /* 0x0000000f04007c0c */ /* 0x000fe4000bf06270 */
[----:B------:R-:W-:Y:S01]  /*60930*/  LOP3.LUT R9, R9, 0xffffffef, RZ, 0xc0, !PT ;  /* 0xffffffef09097812 */ /* 0x000fe200078ec0ff */
[----:B------:R-:W-:Y:S01]  /*60940*/  VIADD R4, R13, 0x54 ;  /* 0x000000540d047836 */ /* 0x000fe20000000000 */
[----:B------:R-:W-:Y:S02]  /*60950*/  LOP3.LUT R3, R3, 0xffff, RZ, 0xc0, !PT ;  /* 0x0000ffff03037812 */ /* 0x000fe400078ec0ff */
[----:B---3--:R-:W-:Y:S02]  /*60960*/  ISETP.LT.AND P3, PT, R19, UR26, !P0 ;  /* 0x0000001a13007c0c */ /* 0x008fe4000c761270 */
[----:B------:R-:W-:Y:S02]  /*60970*/  ISETP.LT.AND P2, PT, R15, UR31, !P0 ;  /* 0x0000001f0f007c0c */ /* 0x000fe4000c741270 */
[----:B------:R-:W-:-:S02]  /*60980*/  ISETP.LT.AND P1, PT, R17, UR54, !P0 ;  /* 0x0000003611007c0c */ /* 0x000fc4000c721270 */
[----:B------:R-:W-:Y:S01]  /*60990*/  PRMT R3, R3, 0x3340, R0 ;  /* 0x0000334003037816 */ /* 0x000fe20000000000 */
[----:B------:R-:W0:Y:S01]  /*609a0*/  LDCU UR26, c[0x0][0x3b8] ;  /* 0x00007700ff1a77ac */ /* 0x000e220008000800 */
[----:B------:R-:W3:Y:S05]  /*609b0*/  LDCU UR15, c[0x0][0x398] ;  /* 0x00007300ff0f77ac */ /* 0x000eea0008000800 */
[----:B------:R-:W-:Y:S01]  /*609c0*/  @P3 LOP3.LUT R9, R9, 0x10, RZ, 0xfc, !PT ;  /* 0x0000001009093812 */ /* 0x000fe200078efcff */
[----:B------:R-:W0:Y:S01]  /*609d0*/  LDCU.64 UR30, c[0x0][0x398] ;  /* 0x00007300ff1e77ac */ /* 0x000e220008000a00 */
[----:B------:R-:W0:Y:S02]  /*609e0*/  LDCU UR54, c[0x0][0x3b8] ;  /* 0x00007700ff3677ac */ /* 0x000e240008000800 */
[----:B------:R-:W-:-:S02]  /*609f0*/  LOP3.LUT R9, R9, 0xfffffff7, RZ, 0xc0, !PT ;  /* 0xfffffff709097812 */ /* 0x000fc400078ec0ff */
[----:B------:R-:W-:Y:S01]  /*60a00*/  ISETP.LT.AND P0, PT, R18, UR55, !P0 ;  /* 0x0000003712007c0c */ /* 0x000fe2000c701270 */
[----:B------:R0:W-:Y:S01]  /*60a10*/  STL [R1+0x18c], R3 ;  /* 0x00018c0301007387 */ /* 0x0001e20000100800 */
        /* <DEDUP_REMOVED lines=8> */
[----:B----4-:R-:W-:Y:S02]  /*60aa0*/  SHF.R.U32.HI R5, RZ, 0x8, R10 ;  /* 0x00000008ff057819 */ /* 0x010fe4000001160a */
[----:B0-----:R-:W-:Y:S02]  /*60ab0*/  ISETP.LT.AND P3, PT, R19, UR30, !P0 ;  /* 0x0000001e13007c0c */ /* 0x001fe4000c761270 */
[----:B------:R-:W-:Y:S02]  /*60ac0*/  LOP3.LUT R9, R9, 0xfffffffe, RZ, 0xc0, !PT ;  /* 0xfffffffe09097812 */ /* 0x000fe400078ec0ff */
[----:B------:R-:W-:-:S02]  /*60ad0*/  ISETP.LT.AND P2, PT, R15, UR65, !P0 ;  /* 0x000000410f007c0c */ /* 0x000fc4000c741270 */
[----:B------:R-:W-:Y:S01]  /*60ae0*/  ISETP.LT.AND P1, PT, R17, UR62, !P0 ;  /* 0x0000003e11007c0c */ /* 0x000fe2000c721270 */
[----:B------:R-:W-:Y:S01]  /*60af0*/  VIADD R3, R13, 0x53 ;  /* 0x000000530d037836 */ /* 0x000fe20000000000 */
[----:B--2---:R-:W-:Y:S02]  /*60b00*/  SHF.R.U32.HI R6, RZ, 0x8, R11 ;  /* 0x00000008ff067819 */ /* 0x004fe4000001160b */
[----:B------:R-:W-:Y:S01]  /*60b10*/  LOP3.LUT R5, R5, 0xffff, RZ, 0xc0, !PT ;  /* 0x0000ffff05057812 */ /* 0x000fe200078ec0ff */
[----:B------:R-:W0:Y:S01]  /*60b20*/  LDCU UR30, c[0x0][0x3b8] ;  /* 0x00007700ff1e77ac */ /* 0x000e220008000800 */
[----:B------:R-:W2:Y:S01]  /*60b30*/  LDCU UR23, c[0x0][0x3b8] ;  /* 0x00007700ff1777ac */ /* 0x000ea20008000800 */
[----:B------:R-:W-:Y:S01]  /*60b40*/  @P3 LOP3.LUT R9, R9, 0x1, RZ, 0xfc, !PT ;  /* 0x0000000109093812 */ /* 0x000fe200078efcff */
[----:B------:R-:W4:Y:S01]  /*60b50*/  LDCU UR62, c[0x0][0x3b8] ;  /* 0x00007700ff3e77ac */ /* 0x000f220008000800 */
[----:B------:R-:W0:Y:S03]  /*60b60*/  LDCU UR65, c[0x0][0x3b8] ;  /* 0x00007700ff4177ac */ /* 0x000e260008000800 */
[----:B------:R1:W-:Y:S04]  /*60b70*/  STL [R1], R9 ;  /* 0x0000000901007387 */ /* 0x0003e80000100800 */
[----:B------:R-:W2:Y:S04]  /*60b80*/  LDL.LU R23, [R1+0x6bc] ;  /* 0x0006bc0001177983 */ /* 0x000ea80000300800 */
[----:B-1----:R-:W3:Y:S04]  /*60b90*/  LDL.LU R9, [R1+0x5ec] ;  /* 0x0005ec0001097983 */ /* 0x002ee80000300800 */
[----:B------:R-:W4:Y:S01]  /*60ba0*/  LDL.LU R10, [R1+0x698] ;  /* 0x00069800010a7983 */ /* 0x000f220000300800 */
[----:B------:R-:W-:-:S02]  /*60bb0*/  @P2 LOP3.LUT R0, R0, 0x80000000, RZ, 0xfc, !PT ;  /* 0x8000000000002812 */ /* 0x000fc400078efcff */
[----:B------:R-:W-:Y:S02]  /*60bc0*/  ISETP.LT.AND P0, PT, R18, UR61, !P0 ;  /* 0x0000003d12007c0c */ /* 0x000fe4000c701270 */
[----:B------:R-:W-:Y:S02]  /*60bd0*/  LOP3.LUT R6, R6, 0xffff, RZ, 0xc0, !PT ;  /* 0x0000ffff06067812 */ /* 0x000fe400078ec0ff */
[----:B------:R-:W-:Y:S02]  /*60be0*/  SHF.R.U32.HI R4, RZ, 0x8, R12 ;  /* 0x00000008ff047819 */ /* 0x000fe4000001160c */
[----:B------:R-:W-:Y:S01]  /*60bf0*/  LOP3.LUT R0, R0, 0xbfffffff, RZ, 0xc0, !PT ;  /* 0xbfffffff00007812 */ /* 0x000fe200078ec0ff */
[----:B------:R-:W1:Y:S03]  /*60c00*/  LDCU UR61, c[0x0][0x3b8] ;  /* 0x00007700ff3d77ac */ /* 0x000e660008000800 */
[----:B------:R-:W-:-:S04]  /*60c10*/  @P1 LOP3.LUT R0, R0, 0x40000000, RZ, 0xfc, !PT ;  /* 0x4000000000001812 */ /* 0x000fc800078efcff */
[----:B------:R-:W-:-:S04]  /*60c20*/  LOP3.LUT R0, R0, 0xdfffffff, RZ, 0xc0, !PT ;  /* 0xdfffffff00007812 */ /* 0x000fc800078ec0ff */
[----:B------:R-:W-:Y:S02]  /*60c30*/  @P0 LOP3.LUT R0, R0, 0x20000000, RZ, 0xfc, !PT ;  /* 0x2000000000000812 */ /* 0x000fe400078efcff */
[----:B------:R-:W-:Y:S02]  /*60c40*/  ISETP.GE.AND P0, PT, R3, UR29, PT ;  /* 0x0000001d03007c0c */ /* 0x000fe4000bf06270 */
[----:B------:R-:W-:Y:S02]  /*60c50*/  PRMT R3, R6, 0x3340, R1 ;  /* 0x0000334006037816 */ /* 0x000fe40000000001 */
[----:B------:R-:W-:Y:S02]  /*60c60*/  LOP3.LUT R4, R4, 0xffff, RZ, 0xc0, !PT ;  /* 0x0000ffff04047812 */ /* 0x000fe400078ec0ff */
[----:B------:R-:W-:Y:S02]  /*60c70*/  LOP3.LUT R0, R0, 0xefffffff, RZ, 0xc0, !PT ;  /* 0xefffffff00007812 */ /* 0x000fe400078ec0ff */
[----:B------:R-:W-:-:S02]  /*60c80*/  ISETP.LT.AND P3, PT, R19, UR32, !P0 ;  /* 0x0000002013007c0c */ /* 0x000fc4000c761270 */
[----:B------:R-:W-:Y:S01]  /*60c90*/  ISETP.LT.AND P2, PT, R15, UR64, !P0 ;  /* 0x000000400f007c0c */ /* 0x000fe2000c741270 */
[----:B------:R0:W-:Y:S01]  /*60ca0*/  STL [R1+0x188], R3 ;  /* 0x0001880301007387 */ /* 0x0001e20000100800 */
[----:B------:R-:W-:-:S03]  /*60cb0*/  ISETP.LT.AND P1, PT, R17, UR60, !P0 ;  /* 0x0000003c11007c0c */ /* 0x000fc6000c721270 */
[----:B------:R-:W4:Y:S04]  /*60cc0*/  LDL.LU R22, [R1+0x670] ;  /* 0x0006700001167983 */ /* 0x000f280000300800 */
[----:B------:R-:W4:Y:S01]  /*60cd0*/  LDL.LU R11, [R1+0x6c4] ;  /* 0x0006c400010b7983 */ /* 0x000f220000300800 */
[----:B------:R-:W-:Y:S01]  /*60ce0*/  VIADD R6, R7, UR56 ;  /* 0x0000003807067c36 */ /* 0x000fe20008000000 */
[----:B------:R-:W1:Y:S01]  /*60cf0*/  LDCU.64 UR28, c[0x0][0x398] ;  /* 0x00007300ff1c77ac */ /* 0x000e620008000a00 */
[----:B------:R-:W1:Y:S01]  /*60d00*/  LDCU UR32, c[0x0][0x3b8] ;  /* 0x00007700ff2077ac */ /* 0x000e620008000800 */
[----:B------:R-:W1:Y:S01]  /*60d10*/  LDCU UR64, c[0x0][0x3b8] ;  /* 0x00007700ff4077ac */ /* 0x000e620008000800 */
[----:B------:R-:W-:Y:S02]  /*60d20*/  @P3 LOP3.LUT R0, R0, 0x10000000, RZ, 0xfc, !PT ;  /* 0x1000000000003812 */ /* 0x000fe400078efcff */
[----:B0-----:R-:W-:-:S02]  /*60d30*/  PRMT R3, R5, 0x3340, R4 ;  /* 0x0000334005037816 */ /* 0x001fc40000000004 */
[----:B------:R-:W-:Y:S01]  /*60d40*/  ISETP.LT.AND P0, PT, R18, UR59, !P0 ;  /* 0x0000003b12007c0c */ /* 0x000fe2000c701270 */
[----:B------:R-:W0:Y:S01]  /*60d50*/  LDCU UR56, c[0x0][0x3b8] ;  /* 0x00007700ff3877ac */ /* 0x000e220008000800 */
[----:B------:R-:W-:Y:S01]  /*60d60*/  LOP3.LUT R0, R0, 0xf7ffffff, RZ, 0xc0, !PT ;  /* 0xf7ffffff00007812 */ /* 0x000fe200078ec0ff */
[----:B------:R-:W0:Y:S01]  /*60d70*/  LDCU UR59, c[0x0][0x3b8] ;  /* 0x00007700ff3b77ac */ /* 0x000e220008000800 */
[----:B------:R1:W-:Y:S04]  /*60d80*/  STL [R1+0x25c], R3 ;  /* 0x00025c0301007387 */ /* 0x0003e80000100800 */
[----:B------:R-:W4:Y:S01]  /*60d90*/  LDL.LU R12, [R1+0x66c] ;  /* 0x00066c00010c7983 */ /* 0x000f220000300800 */
[----:B------:R-:W-:Y:S01]  /*60da0*/  @P2 LOP3.LUT R0, R0, 0x8000000, RZ, 0xfc, !PT ;  /* 0x0800000000002812 */ /* 0x000fe200078efcff */
[----:B------:R-:W0:Y:S03]  /*60db0*/  LDCU UR60, c[0x0][0x3b8] ;  /* 0x00007700ff3c77ac */ /* 0x000e260008000800 */
[----:B------:R-:W-:-:S04]  /*60dc0*/  LOP3.LUT R0, R0, 0xfbffffff, RZ, 0xc0, !PT ;  /* 0xfbffffff00007812 */ /* 0x000fc800078ec0ff */
[----:B------:R-:W-:Y:S01]  /*60dd0*/  @P1 LOP3.LUT R0, R0, 0x4000000, RZ, 0xfc, !PT ;  /* 0x0400000000001812 */ /* 0x000fe200078efcff */
[----:B-1----:R-:W-:-:S03]  /*60de0*/  VIADD R3, R13, 0x52 ;  /* 0x000000520d037836 */ /* 0x002fc60000000000 */
[----:B------:R-:W-:-:S04]  /*60df0*/  LOP3.LUT R0, R0, 0xfdffffff, RZ, 0xc0, !PT ;  /* 0xfdffffff00007812 */ /* 0x000fc800078ec0ff */
[----:B------:R-:W-:Y:S02]  /*60e00*/  @P0 LOP3.LUT R0, R0, 0x2000000, RZ, 0xfc, !PT ;  /* 0x0200000000000812 */ /* 0x000fe400078efcff */
[----:B------:R-:W-:Y:S01]  /*60e10*/  ISETP.GE.AND P0, PT, R3, UR27, PT ;  /* 0x0000001b03007c0c */ /* 0x000fe2000bf06270 */
[----:B------:R-:W1:Y:S01]  /*60e20*/  LDCU UR27, c[0x0][0x3b8] ;  /* 0x00007700ff1b77ac */ /* 0x000e620008000800 */
[----:B--2---:R-:W-:Y:S02]  /*60e30*/  SHF.R.U32.HI R3, RZ, 0x8, R23 ;  /* 0x00000008ff037819 */ /* 0x004fe40000011617 */
[----:B------:R-:W2:Y:S01]  /*60e40*/  LDL.LU R23, [R1+0x668] ;  /* 0x0006680001177983 */ /* 0x000ea20000300800 */
[----:B---3--:R-:W-:Y:S02]  /*60e50*/  SHF.R.U32.HI R5, RZ, 0x8, R9 ;  /* 0x00000008ff057819 */ /* 0x008fe40000011609 */
[----:B----4-:R-:W-:Y:S01]  /*60e60*/  SHF.R.U32.HI R4, RZ, 0x8, R10 ;  /* 0x00000008ff047819 */ /* 0x010fe2000001160a */
[----:B------:R-:W3:Y:S04]  /*60e70*/  LDL.LU R9, [R1+0x644] ;  /* 0x0006440001097983 */ /* 0x000ee80000300800 */
[----:B------:R-:W4:Y:S04]  /*60e80*/  LDL.LU R10, [R1+0x6c0] ;  /* 0x0006c000010a7983 */ /* 0x000f280000300800 */
[----:B------:R0:W-:Y:S01]  /*60e90*/  STL [R1+0x450], R6 ;  /* 0x0004500601007387 */ /* 0x0001e20000100800 */
[----:B------:R-:W-:-:S02]  /*60ea0*/  LOP3.LUT R5, R5, 0xffff, RZ, 0xc0, !PT ;  /* 0x0000ffff05057812 */ /* 0x000fc400078ec0ff */
[----:B------:R-:W-:Y:S02]  /*60eb0*/  LOP3.LUT R3, R3, 0xffff, RZ, 0xc0, !PT ;  /* 0x0000ffff03037812 */ /* 0x000fe400078ec0ff */
[----:B------:R-:W-:Y:S02]  /*60ec0*/  LOP3.LUT R4, R4, 0xffff, RZ, 0xc0, !PT ;  /* 0x0000ffff04047812 */ /* 0x000fe400078ec0ff */
[----:B------:R-:W-:Y:S01]  /*60ed0*/  PRMT R5, R5, 0x3340, R1 ;  /* 0x0000334005057816 */ /* 0x000fe20000000001 */
[----:B0-----:R-:W-:Y:S01]  /*60ee0*/  VIADD R6, R6, UR57 ;  /* 0x0000003906067c36 */ /* 0x001fe20008000000 */
[----:B------:R-:W-:Y:S02]  /*60ef0*/  PRMT R3, R3, 0x3340, R4 ;  /* 0x0000334003037816 */ /* 0x000fe40000000004 */
[----:B------:R-:W-:Y:S01]  /*60f00*/  ISETP.LT.AND P3, PT, R19, UR28, !P0 ;  /* 0x0000001c13007c0c */ /* 0x000fe2000c761270 */
[----:B------:R-:W0:Y:S01]  /*60f10*/  LDCU UR28, c[0x0][0x3b8] ;  /* 0x00007700ff1c77ac */ /* 0x000e220008000800 */
[----:B------:R-:W-:Y:S01]  /*60f20*/  ISETP.LT.AND P2, PT, R15, UR63, !P0 ;  /* 0x0000003f0f007c0c */ /* 0x000fe2000c741270 */
[----:B------:R1:W-:Y:S04]  /*60f30*/  STL [R1+0x458], R6 ;  /* 0x0004580601007387 */ /* 0x0003e80000100800 */
[----:B------:R0:W-:Y:S04]  /*60f40*/  STL [R1+0x184], R5 ;  /* 0x0001840501007387 */ /* 0x0001e80000100800 */
[----:B------:R0:W-:Y:S01]  /*60f50*/  STL [R1+0x258], R3 ;  /* 0x0002580301007387 */ /* 0x0001e20000100800 */
[----:B------:R-:W-:Y:S01]  /*60f60*/  ISETP.LT.AND P1, PT, R17, UR58, !P0 ;  /* 0x0000003a11007c0c */ /* 0x000fe2000c721270 */
[----:B------:R-:W2:Y:S01]  /*60f70*/  LDCU UR57, c[0x0][0x3b8] ;  /* 0x00007700ff3977ac */ /* 0x000ea20008000800 */
[----:B------:R-:W-:Y:S01]  /*60f80*/  LOP3.LUT R0, R0, 0xfeffffff, RZ, 0xc0, !PT ;  /* 0xfeffffff00007812 */ /* 0x000fe200078ec0ff */
[----:B------:R-:W2:Y:S01]  /*60f90*/  LDCU UR63, c[0x0][0x398] ;  /* 0x00007300ff3f77ac */ /* 0x000ea20008000800 */
[----:B-1----:R-:W-:Y:S01]  /*60fa0*/  VIADD R6, R6, UR48 ;  /* 0x0000003006067c36 */ /* 0x002fe20008000000 */
[----:B0-----:R-:W-:-:S02]  /*60fb0*/  SHF.R.U32.HI R5, RZ, 0x8, R11 ;  /* 0x00000008ff057819 */ /* 0x001fc4000001160b */
[----:B------:R-:W-:Y:S02]  /*60fc0*/  SHF.R.U32.HI R3, RZ, 0x8, R22 ;  /* 0x00000008ff037819 */ /* 0x000fe40000011616 */
[----:B------:R-:W-:Y:S01]  /*60fd0*/  SHF.R.U32.HI R4, RZ, 0x8, R12 ;  /* 0x00000008ff047819 */ /* 0x000fe2000001160c */
[----:B------:R0:W-:Y:S04]  /*60fe0*/  STL [R1+0x460], R6 ;  /* 0x0004600601007387 */ /* 0x0001e80000100800 */
[----:B------:R-:W4:Y:S04]  /*60ff0*/  LDL.LU R22, [R1+0x5c] ;  /* 0x00005c0001167983 */ /* 0x000f280000300800 */
[----:B------:R-:W4:Y:S04]  /*61000*/  LDL.LU R11, [R1+0x58] ;  /* 0x00005800010b7983 */ /* 0x000f280000300800 */
[----:B------:R-:W4:Y:S01]  /*61010*/  LDL.LU R12, [R1+0x674] ;  /* 0x00067400010c7983 */ /* 0x000f220000300800 */
[----:B------:R-:W-:-:S02]  /*61020*/  LOP3.LUT R5, R5, 0xffff, RZ, 0xc0, !PT ;  /* 0x0000ffff05057812 */ /* 0x000fc400078ec0ff */
[----:B------:R-:W-:Y:S02]  /*61030*/  ISETP.LT.AND P0, PT, R18, UR35, !P0 ;  /* 0x0000002312007c0c */ /* 0x000fe4000c701270 */
[----:B------:R-:W-:Y:S02]  /*61040*/  LOP3.LUT R3, R3, 0xffff, RZ, 0xc0, !PT ;  /* 0x0000ffff03037812 */ /* 0x000fe400078ec0ff */
[----:B------:R-:W-:Y:S01]  /*61050*/  LOP3.LUT R4, R4, 0xffff, RZ, 0xc0, !PT ;  /* 0x0000ffff04047812 */ /* 0x000fe200078ec0ff */
[----:B------:R-:W1:Y:S01]  /*61060*/  LDCU UR48, c[0x0][0x3b8] ;  /* 0x00007700ff3077ac */ /* 0x000e620008000800 */
[----:B------:R-:W1:Y:S01]  /*61070*/  LDCU UR58, c[0x0][0x3b8] ;  /* 0x00007700ff3a77ac */ /* 0x000e620008000800 */
[----:B0-----:R-:W-:Y:S01]  /*61080*/  VIADD R6, R6, UR50 ;  /* 0x0000003206067c36 */ /* 0x001fe20008000000 */
[----:B------:R-:W-:Y:S02]  /*61090*/  PRMT R5, R5, 0x3340, R1 ;  /* 0x0000334005057816 */ /* 0x000fe40000000001 */
[----:B------:R-:W-:Y:S01]  /*610a0*/  PRMT R3, R3, 0x3340, R4 ;  /* 0x0000334003037816 */ /* 0x000fe20000000004 */
[----:B------:R-:W0:Y:S01]  /*610b0*/  LDCU UR35, c[0x0][0x3b8] ;  /* 0x00007700ff2377ac */ /* 0x000e220008000800 */
[----:B------:R-:W0:Y:S01]  /*610c0*/  LDCU UR50, c[0x0][0x3b8] ;  /* 0x00007700ff3277ac */ /* 0x000e220008000800 */
[----:B------:R1:W-:Y:S02]  /*610d0*/  STL [R1+0x468], R6 ;  /* 0x0004680601007387 */ /* 0x0003e40000100800 */
[----:B-1----:R-:W-:Y:S01]  /*610e0*/  VIADD R6, R6, UR36 ;  /* 0x0000002406067c36 */ /* 0x002fe20008000000 */
[----:B------:R-:W1:Y:S04]  /*610f0*/  LDCU UR36, c[0x0][0x3b8] ;  /* 0x00007700ff2477ac */ /* 0x000e680008000800 */
[----:B------:R0:W-:Y:S04]  /*61100*/  STL [R1+0x470], R6 ;  /* 0x0004700601007387 */ /* 0x0001e80000100800 */
[----:B------:R2:W-:Y:S04]  /*61110*/  STL [R1+0x180], R5 ;  /* 0x0001800501007387 */ /* 0x0005e80000100800 */
[----:B------:R4:W-:Y:S01]  /*61120*/  STL [R1+0x238], R3 ;  /* 0x0002380301007387 */ /* 0x0009e20000100800 */
[----:B0-----:R-:W-:Y:S01]  /*61130*/  VIADD R6, R6, UR42 ;  /* 0x0000002a06067c36 */ /* 0x001fe20008000000 */
[----:B------:R-:W0:Y:S04]  /*61140*/  LDCU UR42, c[0x0][0x3b8] ;  /* 0x00007700ff2a77ac */ /* 0x000e280008000800 */
[----:B------:R0:W-:Y:S01]  /*61150*/  STL [R1+0x474], R6 ;  /* 0x0004740601007387 */ /* 0x0001e20000100800 */
[----:B--2---:R-:W-:-:S03]  /*61160*/  SHF.R.U32.HI R5, RZ, 0x8, R23 ;  /* 0x00000008ff057819 */ /* 0x004fc60000011617 */
[----:B------:R-:W2:Y:S01]  /*61170*/  LDL.LU R23, [R1+0x120] ;  /* 0x0001200001177983 */ /* 0x000ea20000300800 */
[----:B---3--:R-:W-:Y:S02]  /*61180*/  SHF.R.U32.HI R4, RZ, 0x8, R9 ;  /* 0x00000008ff047819 */ /* 0x008fe40000011609 */
[----:B----4-:R-:W-:Y:S01]  /*61190*/  SHF.R.U32.HI R3, RZ, 0x8, R10 ;  /* 0x00000008ff037819 */ /* 0x010fe2000001160a */
[----:B------:R-:W3:Y:S04]  /*611a0*/  LDL.LU R9, [R1+0x60] ;  /* 0x0000600001097983 */ /* 0x000ee80000300800 */
[----:B------:R-:W4:Y:S01]  /*611b0*/  LDL.LU R10, [R1+0x6c8] ;  /* 0x0006c800010a7983 */ /* 0x000f220000300800 */
[----:B0-----:R-:W-:Y:S01]  /*611c0*/  VIADD R6, R6, UR5 ;  /* 0x0000000506067c36 */ /* 0x001fe20008000000 */
[----:B------:R-:W-:-:S02]  /*611d0*/  LOP3.LUT R3, R3, 0xffff, RZ, 0xc0, !PT ;  /* 0x0000ffff03037812 */ /* 0x000fc400078ec0ff */
[----:B------:R-:W-:Y:S02]  /*611e0*/  LOP3.LUT R5, R5, 0xffff, RZ, 0xc0, !PT ;  /* 0x0000ffff05057812 */ /* 0x000fe400078ec0ff */
[----:B------:R-:W-:Y:S01]  /*611f0*/  LOP3.LUT R4, R4, 0xffff, RZ, 0xc0, !PT ;  /* 0x0000ffff04047812 */ /* 0x000fe200078ec0ff */
[----:B------:R-:W0:Y:S01]  /*61200*/  LDCU UR5, c[0x0][0x3b8] ;  /* 0x00007700ff0577ac */ /* 0x000e220008000800 */
[----:B------:R1:W-:Y:S01]  /*61210*/  STL [R1+0x47c], R6 ;  /* 0x00047c0601007387 */ /* 0x0003e20000100800 */
[----:B------:R-:W-:Y:S02]  /*61220*/  PRMT R7, R3, 0x3340, R1 ;  /* 0x0000334003077816 */ /* 0x000fe40000000001 */
[----:B------:R-:W-:Y:S01]  /*61230*/  PRMT R3, R5, 0x3340, R4 ;  /* 0x0000334005037816 */ /* 0x000fe20000000004 */
[----:B-1----:R-:W-:Y:S01]  /*61240*/  VIADD R6, R6, UR6 ;  /* 0x0000000606067c36 */ /* 0x002fe20008000000 */
[----:B------:R-:W1:Y:S04]  /*61250*/  LDCU UR6, c[0x0][0x3b8] ;  /* 0x00007700ff0677ac */ /* 0x000e680008000800 */
[----:B------:R0:W-:Y:S04]  /*61260*/  STL [R1+0x480], R6 ;  /* 0x0004800601007387 */ /* 0x0001e80000100800 */
[----:B------:R-:W-:Y:S04]  /*61270*/  STL [R1+0x17c], R7 ;  /* 0x00017c0701007387 */ /* 0x000fe80000100800 */
[----:B------:R1:W-:Y:S01]  /*61280*/  STL [R1+0x234], R3 ;  /* 0x0002340301007387 */ /* 0x0003e20000100800 */
[----:B0-----:R-:W-:Y:S01]  /*61290*/  VIADD R6, R6, UR37 ;  /* 0x0000002506067c36 */ /* 0x001fe20008000000 */
[----:B------:R-:W0:Y:S04]  /*612a0*/  LDCU UR37, c[0x0][0x3b8] ;  /* 0x00007700ff2577ac */ /* 0x000e280008000800 */
[----:B------:R0:W-:Y:S01]  /*612b0*/  STL [R1+0x484], R6 ;  /* 0x0004840601007387 */ /* 0x0001e20000100800 */
[----:B------:R-:W-:-:S02]  /*612c0*/  SHF.R.U32.HI R5, RZ, 0x8, R22 ;  /* 0x00000008ff057819 */ /* 0x000fc40000011616 */
[----:B------:R-:W-:Y:S01]  /*612d0*/  SHF.R.U32.HI R4, RZ, 0x8, R11 ;  /* 0x00000008ff047819 */ /* 0x000fe2000001160b */
[----:B------:R-:W4:Y:S01]  /*612e0*/  LDL.LU R22, [R1+0x6dc] ;  /* 0x0006dc0001167983 */ /* 0x000f220000300800 */
[----:B-1----:R-:W-:-:S03]  /*612f0*/  SHF.R.U32.HI R3, RZ, 0x8, R12 ;  /* 0x00000008ff037819 */ /* 0x002fc6000001160c */
[----:B------:R-:W4:Y:S04]  /*61300*/  LDL.LU R11, [R1+0x6d4] ;  /* 0x0006d400010b7983 */ /* 0x000f280000300800 */
[----:B------:R-:W4:Y:S01]  /*61310*/  LDL.LU R12, [R1+0x6d0] ;  /* 0x0006d000010c7983 */ /* 0x000f220000300800 */
[----:B0-----:R-:W-:Y:S01]  /*61320*/  VIADD R6, R6, UR43 ;  /* 0x0000002b06067c36 */ /* 0x001fe20008000000 */
[----:B------:R-:W-:Y:S02]  /*61330*/  LOP3.LUT R3, R3, 0xffff, RZ, 0xc0, !PT ;  /* 0x0000ffff03037812 */ /* 0x000fe400078ec0ff */
[----:B------:R-:W-:Y:S02]  /*61340*/  LOP3.LUT R5, R5, 0xffff, RZ, 0xc0, !PT ;  /* 0x0000ffff05057812 */ /* 0x000fe400078ec0ff */
[----:B------:R-:W-:Y:S01]  /*61350*/  LOP3.LUT R4, R4, 0xffff, RZ, 0xc0, !PT ;  /* 0x0000ffff04047812 */ /* 0x000fe200078ec0ff */
[----:B------:R-:W0:Y:S01]  /*61360*/  LDCU UR43, c[0x0][0x3b8] ;  /* 0x00007700ff2b77ac */ /* 0x000e220008000800 */
[----:B------:R1:W-:Y:S01]  /*61370*/  STL [R1+0x488], R6 ;  /* 0x0004880601007387 */ /* 0x0003e20000100800 */
[----:B------:R-:W-:-:S02]  /*61380*/  PRMT R7, R3, 0x3340, R1 ;  /* 0x0000334003077816 */ /* 0x000fc40000000001 */
        /* <DEDUP_REMOVED lines=31> */
[----:B-1----:R-:W-:-:S02]  /*61580*/  SHF.R.U32.HI R5, RZ, 0x8, R22 ;  /* 0x00000008ff057819 */ /* 0x002fc40000011616 */
[----:B------:R-:W-:Y:S01]  /*61590*/  SHF.R.U32.HI R3, RZ, 0x8, R11 ;  /* 0x00000008ff037819 */ /* 0x000fe2000001160b */
[----:B------:R-:W4:Y:S01]  /*615a0*/  LDL.LU R22, [R1+0x6e4] ;  /* 0x0006e40001167983 */ /* 0x000f220000300800 */
[----:B------:R-:W-:-:S03]  /*615b0*/  SHF.R.U32.HI R4, RZ, 0x8, R12 ;  /* 0x00000008ff047819 */ /* 0x000fc6000001160c */
        /* <DEDUP_REMOVED lines=86> */
[----:B------:R-:W2:Y:S01]  /*61b20*/  LDL.LU R22, [R1+0x710] ;  /* 0x0007100001167983 */ /* 0x000ea20000300800 */
[----:B------:R-:W-:-:S03]  /*61b30*/  SHF.R.U32.HI R4, RZ, 0x8, R12 ;  /* 0x00000008ff047819 */ /* 0x000fc6000001160c */
[----:B------:R-:W2:Y:S04]  /*61b40*/  LDL.LU R11, [R1+0x70c] ;  /* 0x00070c00010b7983 */ /* 0x000ea80000300800 */
[----:B------:R-:W2:Y:S01]  /*61b50*/  LDL.LU R12, [R1+0x704] ;  /* 0x00070400010c7983 */ /* 0x000ea20000300800 */
        /* <DEDUP_REMOVED lines=11> */
[----:B------:R3:W-:Y:S04]  /*61c10*/  STL [R1+0x1f8], R5 ;  /* 0x0001f80501007387 */ /* 0x0007e80000100800 */
[----:B------:R-:W-:Y:S01]  /*61c20*/  STL [R1+0x14c], R3 ;  /* 0x00014c0301007387 */ /* 0x000fe20000100800 */
[----:B0-----:R-:W-:Y:S01]  /*61c30*/  VIADD R6, R6, UR5 ;  /* 0x0000000506067c36 */ /* 0x001fe20008000000 */
[----:B------:R-:W0:Y:S04]  /*61c40*/  LDCU UR5, c[0x0][0x3b8] ;  /* 0x00007700ff0577ac */ /* 0x000e280008000800 */
[----:B------:R0:W-:Y:S04]  /*61c50*/  STL [R1+0x4f8], R6 ;  /* 0x0004f80601007387 */ /* 0x0001e80000100800 */
[----:B------:R-:W2:Y:S01]  /*61c60*/  LDL.LU R16, [R1+0x724] ;  /* 0x0007240001107983 */ /* 0x000ea20000300800 */
[----:B---3--:R-:W-:-:S02]  /*61c70*/  SHF.R.U32.HI R5, RZ, 0x8, R9 ;  /* 0x00000008ff057819 */ /* 0x008fc40000011609 */
[----:B----4-:R-:W-:Y:S01]  /*61c80*/  SHF.R.U32.HI R4, RZ, 0x8, R10 ;  /* 0x00000008ff047819 */ /* 0x010fe2000001160a */
[----:B------:R-:W3:Y:S04]  /*61c90*/  LDL.LU R9, [R1+0x71c] ;  /* 0x00071c0001097983 */ /* 0x000ee80000300800 */
[----:B------:R-:W4:Y:S01]  /*61ca0*/  LDL.LU R10, [R1+0x720] ;  /* 0x00072000010a7983 */ /* 0x000f220000300800 */
[----:B0-----:R-:W-:Y:S01]  /*61cb0*/  VIADD R6, R6, UR6 ;  /* 0x0000000606067c36 */ /* 0x001fe20008000000 */
[----:B--2---:R-:W-:Y:S02]  /*61cc0*/  SHF.R.U32.HI R3, RZ, 0x8, R23 ;  /* 0x00000008ff037819 */ /* 0x004fe40000011617 */
[----:B------:R-:W-:Y:S02]  /*61cd0*/  LOP3.LUT R5, R5, 0xffff, RZ, 0xc0, !PT ;  /* 0x0000ffff05057812 */ /* 0x000fe400078ec0ff */
[----:B------:R-:W-:Y:S01]  /*61ce0*/  LOP3.LUT R4, R4, 0xffff, RZ, 0xc0, !PT ;  /* 0x0000ffff04047812 */ /* 0x000fe200078ec0ff */
[----:B------:R-:W0:Y:S01]  /*61cf0*/  LDCU UR6, c[0x0][0x3b8] ;  /* 0x00007700ff0677ac */ /* 0x000e220008000800 */
[----:B------:R2:W-:Y:S01]  /*61d00*/  STL [R1+0x504], R6 ;  /* 0x0005040601007387 */ /* 0x0005e20000100800 */
[----:B------:R-:W-:-:S02]  /*61d10*/  LOP3.LUT R3, R3, 0xffff, RZ, 0xc0, !PT ;  /* 0x0000ffff03037812 */ /* 0x000fc400078ec0ff */
[----:B------:R-:W-:Y:S02]  /*61d20*/  PRMT R5, R5, 0x3340, R1 ;  /* 0x0000334005057816 */ /* 0x000fe40000000001 */
[----:B------:R-:W-:Y:S01]  /*61d30*/  PRMT R3, R3, 0x3340, R4 ;  /* 0x0000334003037816 */ /* 0x000fe20000000004 */
[----:B--2---:R-:W-:Y:S01]  /*61d40*/  VIADD R6, R6, UR37 ;  /* 0x0000002506067c36 */ /* 0x004fe20008000000 */
[----:B------:R-:W2:Y:S04]  /*61d50*/  LDCU UR37, c[0x0][0x3b8] ;  /* 0x00007700ff2577ac */ /* 0x000ea80008000800 */
[----:B------:R0:W-:Y:S04]  /*61d60*/  STL [R1+0x564], R6 ;  /* 0x0005640601007387 */ /* 0x0001e80000100800 */
[----:B------:R-:W-:Y:S04]  /*61d70*/  STL [R1+0x148], R5 ;  /* 0x0001480501007387 */ /* 0x000fe80000100800 */
[----:B------:R1:W-:Y:S01]  /*61d80*/  STL [R1+0x22c], R3 ;  /* 0x00022c0301007387 */ /* 0x0003e20000100800 */
[----:B0-----:R-:W-:Y:S01]  /*61d90*/  VIADD R6, R6, UR43 ;  /* 0x0000002b06067c36 */ /* 0x001fe20008000000 */
[----:B------:R-:W0:Y:S04]  /*61da0*/  LDCU UR43, c[0x0][0x3b8] ;  /* 0x00007700ff2b77ac */ /* 0x000e280008000800 */
[----:B------:R0:W-:Y:S04]  /*61db0*/  STL [R1+0x598], R6 ;  /* 0x0005980601007387 */ /* 0x0001e80000100800 */
[----:B------:R-:W2:Y:S01]  /*61dc0*/  LDL.LU R23, [R1+0x718] ;  /* 0x0007180001177983 */ /* 0x000ea20000300800 */
[----:B-1----:R-:W-:-:S02]  /*61dd0*/  SHF.R.U32.HI R3, RZ, 0x8, R11 ;  /* 0x00000008ff037819 */ /* 0x002fc4000001160b */
[----:B------:R-:W-:Y:S01]  /*61de0*/  SHF.R.U32.HI R4, RZ, 0x8, R12 ;  /* 0x00000008ff047819 */ /* 0x000fe2000001160c */
[----:B------:R-:W2:Y:S04]  /*61df0*/  LDL.LU R11, [R1+0x708] ;  /* 0x00070800010b7983 */ /* 0x000ea80000300800 */
[----:B------:R-:W2:Y:S01]  /*61e00*/  LDL.LU R12, [R1+0x78] ;  /* 0x00007800010c7983 */ /* 0x000ea20000300800 */
[----:B0-----:R-:W-:Y:S01]  /*61e10*/  VIADD R6, R6, UR46 ;  /* 0x0000002e06067c36 */ /* 0x001fe20008000000 */
[----:B------:R-:W-:Y:S02]  /*61e20*/  SHF.R.U32.HI R5, RZ, 0x8, R22 ;  /* 0x00000008ff057819 */ /* 0x000fe40000011616 */
[----:B------:R-:W-:Y:S01]  /*61e30*/  LOP3.LUT R3, R3, 0xffff, RZ, 0xc0, !PT ;  /* 0x0000ffff03037812 */ /* 0x000fe200078ec0ff */
[----:B------:R-:W2:Y:S04]  /*61e40*/  LDL.LU R22, [R1+0x74] ;  /* 0x0000740001167983 */ /* 0x000ea80000300800 */
[----:B------:R0:W-:Y:S01]  /*61e50*/  STL [R1+0x5c0], R6 ;  /* 0x0005c00601007387 */ /* 0x0001e20000100800 */
[----:B------:R-:W-:-:S02]  /*61e60*/  LOP3.LUT R5, R5, 0xffff, RZ, 0xc0, !PT ;  /* 0x0000ffff05057812 */ /* 0x000fc400078ec0ff */
[----:B------:R-:W-:Y:S01]  /*61e70*/  LOP3.LUT R4, R4, 0xffff, RZ, 0xc0, !PT ;  /* 0x0000ffff04047812 */ /* 0x000fe200078ec0ff */
[----:B------:R-:W1:Y:S01]  /*61e80*/  LDCU UR46, c[0x0][0x3b8] ;  /* 0x00007700ff2e77ac */ /* 0x000e620008000800 */
[----:B------:R-:W-:Y:S01]  /*61e90*/  PRMT R5, R5, 0x3340, R3 ;  /* 0x0000334005057816 */ /* 0x000fe20000000003 */
[----:B0-----:R-:W-:Y:S01]  /*61ea0*/  VIADD R6, R6, UR47 ;  /* 0x0000002f06067c36 */ /* 0x001fe20008000000 */
[----:B------:R-:W-:Y:S01]  /*61eb0*/  PRMT R3, R4, 0x3340, R1 ;  /* 0x0000334004037816 */ /* 0x000fe20000000001 */
[----:B------:R-:W0:Y:S03]  /*61ec0*/  LDCU UR47, c[0x0][0x3b8] ;  /* 0x00007700ff2f77ac */ /* 0x000e260008000800 */
[----:B------:R1:W-:Y:S04]  /*61ed0*/  STL [R1+0x5e8], R6 ;  /* 0x0005e80601007387 */ /* 0x0003e80000100800 */
[----:B------:R-:W-:Y:S04]  /*61ee0*/  STL [R1+0x1f4], R5 ;  /* 0x0001f40501007387 */ /* 0x000fe80000100800 */
[----:B------:R3:W-:Y:S01]  /*61ef0*/  STL [R1+0x144], R3 ;  /* 0x0001440301007387 */ /* 0x0007e20000100800 */
[----:B-1----:R-:W-:Y:S01]  /*61f00*/  VIADD R6, R6, UR49 ;  /* 0x0000003106067c36 */ /* 0x002fe20008000000 */
[----:B------:R-:W1:Y:S04]  /*61f10*/  LDCU UR49, c[0x0][0x3b8] ;  /* 0x00007700ff3177ac */ /* 0x000e680008000800 */
[----:B------:R0:W-:Y:S01]  /*61f20*/  STL [R1+0x5ec], R6 ;  /* 0x0005ec0601007387 */ /* 0x0001e20000100800 */
[----:B---3--:R-:W-:-:S02]  /*61f30*/  SHF.R.U32.HI R3, RZ, 0x8, R9 ;  /* 0x00000008ff037819 */ /* 0x008fc40000011609 */
[----:B----4-:R-:W-:Y:S01]  /*61f40*/  SHF.R.U32.HI R4, RZ, 0x8, R10 ;  /* 0x00000008ff047819 */ /* 0x010fe2000001160a */
[----:B------:R-:W3:Y:S04]  /*61f50*/  LDL.LU R9, [R1+0x80] ;  /* 0x0000800001097983 */ /* 0x000ee80000300800 */
[----:B------:R-:W4:Y:S01]  /*61f60*/  LDL.LU R10, [R1+0x728] ;  /* 0x00072800010a7983 */ /* 0x000f220000300800 */
[----:B------:R-:W-:Y:S01]  /*61f70*/  SHF.R.U32.HI R5, RZ, 0x8, R16 ;  /* 0x00000008ff057819 */ /* 0x000fe20000011610 */
[----:B0-----:R-:W-:Y:S01]  /*61f80*/  VIADD R6, R6, UR34 ;  /* 0x0000002206067c36 */ /* 0x001fe20008000000 */
[----:B------:R-:W-:Y:S02]  /*61f90*/  LOP3.LUT R3, R3, 0xffff, RZ, 0xc0, !PT ;  /* 0x0000ffff03037812 */ /* 0x000fe400078ec0ff */
[----:B------:R-:W-:-:S02]  /*61fa0*/  LOP3.LUT R4, R4, 0xffff, RZ, 0xc0, !PT ;  /* 0x0000ffff04047812 */ /* 0x000fc400078ec0ff */
[----:B------:R-:W-:Y:S01]  /*61fb0*/  LOP3.LUT R5, R5, 0xffff, RZ, 0xc0, !PT ;  /* 0x0000ffff05057812 */ /* 0x000fe200078ec0ff */
[----:B------:R-:W0:Y:S01]  /*61fc0*/  LDCU UR34, c[0x0][0x3b8] ;  /* 0x00007700ff2277ac */ /* 0x000e220008000800 */
[----:B------:R1:W-:Y:S02]  /*61fd0*/  STL [R1+0x5f0], R6 ;  /* 0x0005f00601007387 */ /* 0x0003e40000100800 */
[----:B------:R-:W-:Y:S02]  /*61fe0*/  PRMT R5, R5, 0x3340, R3 ;  /* 0x0000334005057816 */ /* 0x000fe40000000003 */
[----:B------:R-:W-:Y:S01]  /*61ff0*/  PRMT R3, R4, 0x3340, R1 ;  /* 0x0000334004037816 */ /* 0x000fe20000000001 */
[----:B-1----:R-:W-:Y:S01]  /*62000*/  VIADD R6, R6, UR41 ;  /* 0x0000002906067c36 */ /* 0x002fe20008000000 */
[----:B------:R-:W1:Y:S03]  /*62010*/  LDCU UR41, c[0x0][0x3b8] ;  /* 0x00007700ff2977ac */ /* 0x000e660008000800 */
[----:B------:R-:W-:Y:S01]  /*62020*/  VIADD R7, R6, UR51 ;  /* 0x0000003306077c36 */ /* 0x000fe20008000000 */
[----:B------:R2:W-:Y:S04]  /*62030*/  STL [R1+0x5f4], R6 ;  /* 0x0005f40601007387 */ /* 0x0005e80000100800 */
[----:B------:R-:W-:Y:S04]  /*62040*/  STL [R1+0x1f0], R5 ;  /* 0x0001f00501007387 */ /* 0x000fe80000100800 */
[----:B------:R-:W-:Y:S01]  /*62050*/  STL [R1+0x140], R3 ;  /* 0x0001400301007387 */ /* 0x000fe20000100800 */
[----:B------:R-:W0:Y:S03]  /*62060*/  LDCU UR51, c[0x0][0x3b8] ;  /* 0x00007700ff3377ac */ /* 0x000e260008000800 */
[----:B------:R1:W-:Y:S04]  /*62070*/  STL [R1+0x618], R7 ;  /* 0x0006180701007387 */ /* 0x0003e80000100800 */
[----:B------:R-:W4:Y:S01]  /*62080*/  LDL.LU R16, [R1+0x74c] ;  /* 0x00074c0001107983 */ /* 0x000f220000300800 */
[----:B--2---:R-:W-:Y:S01]  /*62090*/  SHF.R.U32.HI R6, RZ, 0x8, R23 ;  /* 0x00000008ff067819 */ /* 0x004fe20000011617 */
[----:B-1----:R-:W-:Y:S01]  /*620a0*/  VIADD R7, R7, UR30 ;  /* 0x0000001e07077c36 */ /* 0x002fe20008000000 */
[----:B------:R-:W1:Y:S02]  /*620b0*/  LDCU UR30, c[0x0][0x3b8] ;  /* 0x00007700ff1e77ac */ /* 0x000e640008000800 */
[----:B------:R-:W-:-:S02]  /*620c0*/  LOP3.LUT R6, R6, 0xffff, RZ, 0xc0, !PT ;  /* 0x0000ffff06067812 */ /* 0x000fc400078ec0ff */
[----:B------:R-:W-:Y:S02]  /*620d0*/  SHF.R.U32.HI R5, RZ, 0x8, R11 ;  /* 0x00000008ff057819 */ /* 0x000fe4000001160b */
[----:B------:R-:W-:Y:S01]  /*620e0*/  SHF.R.U32.HI R3, RZ, 0x8, R12 ;  /* 0x00000008ff037819 */ /* 0x000fe2000001160c */
[----:B------:R-:W2:Y:S04]  /*620f0*/  LDL.LU R11, [R1+0x73c] ;  /* 0x00073c00010b7983 */ /* 0x000ea80000300800 */
[----:B------:R-:W2:Y:S01]  /*62100*/  LDL.LU R12, [R1+0x734] ;  /* 0x00073400010c7983 */ /* 0x000ea20000300800 */
[----:B------:R-:W-:Y:S02]  /*62110*/  LOP3.LUT R5, R5, 0xffff, RZ, 0xc0, !PT ;  /* 0x0000ffff05057812 */ /* 0x000fe400078ec0ff */
[----:B------:R-:W-:-:S02]  /*62120*/  SHF.R.U32.HI R4, RZ, 0x8, R22 ;  /* 0x00000008ff047819 */ /* 0x000fc40000011616 */
[----:B------:R-:W-:Y:S02]  /*62130*/  LOP3.LUT R3, R3, 0xffff, RZ, 0xc0, !PT ;  /* 0x0000ffff03037812 */ /* 0x000fe400078ec0ff */
[----:B------:R-:W-:Y:S02]  /*62140*/  PRMT R5, R6, 0x3340, R5 ;  /* 0x0000334006057816 */ /* 0x000fe40000000005 */
[----:B------:R-:W-:Y:S01]  /*62150*/  LOP3.LUT R4, R4, 0xffff, RZ, 0xc0, !PT ;  /* 0x0000ffff04047812 */ /* 0x000fe200078ec0ff */
[----:B------:R-:W-:Y:S04]  /*62160*/  STL [R1+0x61c], R7 ;  /* 0x00061c0701007387 */ /* 0x000fe80000100800 */
[----:B------:R0:W-:Y:S01]  /*62170*/  STL [R1+0x1ec], R5 ;  /* 0x0001ec0501007387 */ /* 0x0001e20000100800 */
[----:B------:R-:W-:-:S05]  /*62180*/  PRMT R3, R3, 0x3340, R4 ;  /* 0x0000334003037816 */ /* 0x000fca0000000004 */
[----:B------:R4:W-:Y:S04]  /*62190*/  STL [R1+0x1e4], R3 ;  /* 0x0001e40301007387 */ /* 0x0009e80000100800 */
[----:B------:R-:W2:Y:S01]  /*621a0*/  LDL.LU R23, [R1+0x75c] ;  /* 0x00075c0001177983 */ /* 0x000ea20000300800 */
        /* <DEDUP_REMOVED lines=9> */
[----:B------:R-:W-:Y:S02]  /*62240*/  LOP3.LUT R4, R4, 0xffff, RZ, 0xc0, !PT ;  /* 0x0000ffff04047812 */ /* 0x000fe400078ec0ff */
[----:B------:R-:W-:Y:S01]  /*62250*/  LOP3.LUT R3, R3, 0xffff, RZ, 0xc0, !PT ;  /* 0x0000ffff03037812 */ /* 0x000fe200078ec0ff */
[----:B------:R-:W0:Y:S01]  /*62260*/  LDCU UR23, c[0x0][0x3b8] ;  /* 0x00007700ff1777ac */ /* 0x000e220008000800 */
[----:B------:R1:W-:Y:S01]  /*62270*/  STL [R1+0x644], R5 ;  /* 0x0006440501007387 */ /* 0x0003e20000100800 */
[----:B------:R-:W-:-:S02]  /*62280*/  PRMT R4, R4, 0x3340, R1 ;  /* 0x0000334004047816 */ /* 0x000fc40000000001 */
[----:B------:R-:W-:Y:S01]  /*62290*/  PRMT R3, R3, 0x3340, R1 ;  /* 0x0000334003037816 */ /* 0x000fe20000000001 */
[----:B-1----:R-:W-:Y:S01]  /*622a0*/  VIADD R5, R5, UR53 ;  /* 0x0000003505057c36 */ /* 0x002fe20008000000 */
[----:B------:R-:W1:Y:S03]  /*622b0*/  LDCU UR53, c[0x0][0x3b8] ;  /* 0x00007700ff3577ac */ /* 0x000e660008000800 */
[----:B------:R-:W-:Y:S01]  /*622c0*/  VIADD R6, R5, UR52 ;  /* 0x0000003405067c36 */ /* 0x000fe20008000000 */
[----:B------:R0:W-:Y:S04]  /*622d0*/  STL [R1+0x668], R5 ;  /* 0x0006680501007387 */ /* 0x0001e80000100800 */
[----:B------:R-:W-:Y:S04]  /*622e0*/  STL [R1+0x13c], R4 ;  /* 0x00013c0401007387 */ /* 0x000fe80000100800 */
[----:B------:R-:W-:Y:S01]  /*622f0*/  STL [R1+0x138], R3 ;  /* 0x0001380301007387 */ /* 0x000fe20000100800 */
[----:B------:R-:W1:Y:S03]  /*62300*/  LDCU UR52, c[0x0][0x3b8] ;  /* 0x00007700ff3477ac */ /* 0x000e660008000800 */
[----:B------:R1:W-:Y:S01]  /*62310*/  STL [R1+0x66c], R6 ;  /* 0x00066c0601007387 */ /* 0x0003e20000100800 */
[----:B0-----:R-:W-:Y:S01]  /*62320*/  SHF.R.U32.HI R5, RZ, 0x8, R16 ;  /* 0x00000008ff057819 */ /* 0x001fe20000011610 */
[----:B-1----:R-:W-:-:S03]  /*62330*/  VIADD R6, R6, UR32 ;  /* 0x0000002006067c36 */ /* 0x002fc60008000000 */
[----:B------:R-:W-:Y:S01]  /*62340*/  LOP3.LUT R5, R5, 0xffff, RZ, 0xc0, !PT ;  /* 0x0000ffff05057812 */ /* 0x000fe200078ec0ff */
[----:B------:R-:W0:Y:S01]  /*62350*/  LDCU UR32, c[0x0][0x3b8] ;  /* 0x00007700ff2077ac */ /* 0x000e220008000800 */
[----:B--2---:R-:W-:Y:S02]  /*62360*/  SHF.R.U32.HI R3, RZ, 0x8, R11 ;  /* 0x00000008ff037819 */ /* 0x004fe4000001160b */
[----:B------:R-:W-:Y:S01]  /*62370*/  SHF.R.U32.HI R4, RZ, 0x8, R12 ;  /* 0x00000008ff047819 */ /* 0x000fe2000001160c */
[----:B------:R-:W2:Y:S04]  /*62380*/  LDL.LU R11, [R1+0x744] ;  /* 0x00074400010b7983 */ /* 0x000ea80000300800 */
[----:B------:R-:W2:Y:S01]  /*62390*/  LDL.LU R12, [R1+0x770] ;  /* 0x00077000010c7983 */ /* 0x000ea20000300800 */
[----:B------:R-:W-:-:S03]  /*623a0*/  LOP3.LUT R3, R3, 0xffff, RZ, 0xc0, !PT ;  /* 0x0000ffff03037812 */ /* 0x000fc600078ec0ff */
[----:B------:R1:W-:Y:S01]  /*623b0*/  STL [R1+0x670], R6 ;  /* 0x0006700601007387 */ /* 0x0003e20000100800 */
[----:B------:R-:W-:Y:S02]  /*623c0*/  LOP3.LUT R4, R4, 0xffff, RZ, 0xc0, !PT ;  /* 0x0000ffff04047812 */ /* 0x000fe400078ec0ff */
[----:B------:R-:W-:Y:S02]  /*623d0*/  PRMT R5, R5, 0x3340, R3 ;  /* 0x0000334005057816 */ /* 0x000fe40000000003 */
[----:B------:R-:W-:Y:S01]  /*623e0*/  PRMT R3, R4, 0x3340, R1 ;  /* 0x0000334004037816 */ /* 0x000fe20000000001 */
[----:B-1----:R-:W-:Y:S01]  /*623f0*/  VIADD R6, R6, UR27 ;  /* 0x0000001b06067c36 */ /* 0x002fe20008000000 */
[----:B------:R-:W1:Y:S03]  /*62400*/  LDCU UR27, c[0x0][0x3b8] ;  /* 0x00007700ff1b77ac */ /* 0x000e660008000800 */
[----:B------:R-:W-:Y:S01]  /*62410*/  VIADD R7, R6, UR28 ;  /* 0x0000001c06077c36 */ /* 0x000fe20008000000 */
[----:B------:R0:W-:Y:S04]  /*62420*/  STL [R1+0x674], R6 ;  /* 0x0006740601007387 */ /* 0x0001e80000100800 */
[----:B------:R0:W-:Y:S04]  /*62430*/  STL [R1+0x1e0], R5 ;  /* 0x0001e00501007387 */ /* 0x0001e80000100800 */
[----:B------:R3:W-:Y:S01]  /*62440*/  STL [R1+0x11c], R3 ;  /* 0x00011c0301007387 */ /* 0x0007e20000100800 */
[----:B------:R-:W1:Y:S03]  /*62450*/  LDCU UR28, c[0x0][0x3b8] ;  /* 0x00007700ff1c77ac */ /* 0x000e660008000800 */
[----:B------:R1:W-:Y:S04]  /*62460*/  STL [R1+0x698], R7 ;  /* 0x0006980701007387 */ /* 0x0003e80000100800 */
[----:B------:R-:W2:Y:S01]  /*62470*/  LDL.LU R16, [R1+0x764] ;  /* 0x0007640001107983 */ /* 0x000ea20000300800 */
[----:B0-----:R-:W-:-:S02]  /*62480*/  SHF.R.U32.HI R6, RZ, 0x8, R23 ;  /* 0x00000008ff067819 */ /* 0x001fc40000011617 */
[----:B------:R-:W-:Y:S01]  /*62490*/  SHF.R.U32.HI R5, RZ, 0x8, R22 ;  /* 0x00000008ff057819 */ /* 0x000fe20000011616 */
[----:B------:R-:W2:Y:S04]  /*624a0*/  LDL.LU R23, [R1+0x760] ;  /* 0x0007600001177983 */ /* 0x000ea80000300800 */
[----:B------:R-:W2:Y:S01]  /*624b0*/  LDL.LU R22, [R1+0x740] ;  /* 0x0007400001167983 */ /* 0x000ea20000300800 */
[----:B----4-:R-:W-:-:S03]  /*624c0*/  SHF.R.U32.HI R4, RZ, 0x8, R10 ;  /* 0x00000008ff047819 */ /* 0x010fc6000001160a */
[----:B------:R-:W4:Y:S01]  /*624d0*/  LDL.LU R10, [R1+0x738] ;  /* 0x00073800010a7983 */ /* 0x000f220000300800 */
[----:B---3--:R-:W-:Y:S02]  /*624e0*/  SHF.R.U32.HI R3, RZ, 0x8, R9 ;  /* 0x00000008ff037819 */ /* 0x008fe40000011609 */
[----:B------:R-:W-:Y:S02]  /*624f0*/  LOP3.LUT R6, R6, 0xffff, RZ, 0xc0, !PT ;  /* 0x0000ffff06067812 */ /* 0x000fe400078ec0ff */
[----:B------:R-:W-:Y:S01]  /*62500*/  LOP3.LUT R5, R5, 0xffff, RZ, 0xc0, !PT ;  /* 0x0000ffff05057812 */ /* 0x000fe200078ec0ff */
[----:B-1----:R-:W-:Y:S01]  /*62510*/  VIADD R7, R7, UR35 ;  /* 0x0000002307077c36 */ /* 0x002fe20008000000 */
[----:B------:R-:W-:Y:S02]  /*62520*/  LOP3.LUT R3, R3, 0xffff, RZ, 0xc0, !PT ;  /* 0x0000ffff03037812 */ /* 0x000fe400078ec0ff */
[----:B------:R-:W-:Y:S02]  /*62530*/  LOP3.LUT R4, R4, 0xffff, RZ, 0xc0, !PT ;  /* 0x0000ffff04047812 */ /* 0x000fe400078ec0ff */
[----:B------:R-:W-:Y:S01]  /*62540*/  PRMT R5, R6, 0x3340, R5 ;  /* 0x0000334006057816 */ /* 0x000fe20000000005 */
[----:B------:R-:W0:Y:S01]  /*62550*/  LDCU UR35, c[0x0][0x3b8] ;  /* 0x00007700ff2377ac */ /* 0x000e220008000800 */
[----:B------:R-:W-:Y:S01]  /*62560*/  STL [R1+0x6e8], R7 ;  /* 0x0006e80701007387 */ /* 0x000fe20000100800 */
[----:B------:R-:W-:-:S03]  /*62570*/  PRMT R3, R3, 0x3340, R4 ;  /* 0x0000334003037816 */ /* 0x000fc60000000004 */
[----:B------:R1:W-:Y:S04]  /*62580*/  STL [R1+0x1dc], R5 ;  /* 0x0001dc0501007387 */ /* 0x0003e80000100800 */
[----:B------:R-:W-:Y:S04]  /*62590*/  STL [R1+0x1d8], R3 ;  /* 0x0001d80301007387 */ /* 0x000fe80000100800 */
[----:B------:R-:W3:Y:S01]  /*625a0*/  LDL.LU R9, [R1+0x784] ;  /* 0x0007840001097983 */ /* 0x000ee20000300800 */
[----:B-1----:R-:W-:Y:S01]  /*625b0*/  VIADD R5, R7, UR48 ;  /* 0x0000003007057c36 */ /* 0x002fe20008000000 */
[----:B------:R-:W1:Y:S04]  /*625c0*/  LDCU UR48, c[0x0][0x3b8] ;  /* 0x00007700ff3077ac */ /* 0x000e680008000800 */
[----:B------:R0:W-:Y:S02]  /*625d0*/  STL [R1+0x768], R5 ;  /* 0x0007680501007387 */ /* 0x0001e40000100800 */
[----:B0-----:R-:W-:Y:S01]  /*625e0*/  VIADD R5, R5, UR50 ;  /* 0x0000003205057c36 */ /* 0x001fe20008000000 */
[----:B------:R-:W0:Y:S01]  /*625f0*/  LDCU UR50, c[0x0][0x3b8] ;  /* 0x00007700ff3277ac */ /* 0x000e220008000800 */
[----:B--2---:R-:W-:-:S02]  /*62600*/  SHF.R.U32.HI R4, RZ, 0x8, R11 ;  /* 0x00000008ff047819 */ /* 0x004fc4000001160b */
[----:B------:R-:W-:Y:S01]  /*62610*/  SHF.R.U32.HI R3, RZ, 0x8, R12 ;  /* 0x00000008ff037819 */ /* 0x000fe2000001160c */
[----:B------:R-:W2:Y:S04]  /*62620*/  LDL.LU R11, [R1+0x774] ;  /* 0x00077400010b7983 */ /* 0x000ea80000300800 */
[----:B------:R-:W2:Y:S01]  /*62630*/  LDL.LU R12, [R1+0x778] ;  /* 0x00077800010c7983 */ /* 0x000ea20000300800 */
[----:B------:R-:W-:Y:S02]  /*62640*/  LOP3.LUT R4, R4, 0xffff, RZ, 0xc0, !PT ;  /* 0x0000ffff04047812 */ /* 0x000fe400078ec0ff */
[----:B------:R-:W-:Y:S01]  /*62650*/  LOP3.LUT R3, R3, 0xffff, RZ, 0xc0, !PT ;  /* 0x0000ffff03037812 */ /* 0x000fe200078ec0ff */
[----:B------:R0:W-:Y:S01]  /*62660*/  STL [R1+0x7e8], R5 ;  /* 0x0007e80501007387 */ /* 0x0001e20000100800 */
[----:B------:R-:W-:-:S02]  /*62670*/  PRMT R4, R4, 0x3340, R1 ;  /* 0x0000334004047816 */ /* 0x000fc40000000001 */
[----:B------:R-:W-:Y:S01]  /*62680*/  PRMT R3, R3, 0x3340, R1 ;  /* 0x0000334003037816 */ /* 0x000fe20000000001 */
[----:B0-----:R-:W-:Y:S01]  /*62690*/  VIADD R5, R5, UR36 ;  /* 0x0000002405057c36 */ /* 0x001fe20008000000 */
[----:B------:R-:W0:Y:S03]  /*626a0*/  LDCU UR36, c[0x0][0x3b8] ;  /* 0x00007700ff2477ac */ /* 0x000e260008000800 */
[----:B------:R-:W-:Y:S01]  /*626b0*/  VIADD R7, R5, UR42 ;  /* 0x0000002a05077c36 */ /* 0x000fe20008000000 */
[----:B------:R0:W-:Y:S04]  /*626c0*/  STL [R1+0x868], R5 ;  /* 0x0008680501007387 */ /* 0x0001e80000100800 */
[----:B------:R-:W-:Y:S04]  /*626d0*/  STL [R1+0x118], R4 ;  /* 0x0001180401007387 */ /* 0x000fe80000100800 */
[----:B------:R1:W-:Y:S01]  /*626e0*/  STL [R1+0x114], R3 ;  /* 0x0001140301007387 */ /* 0x0003e20000100800 */
[----:B------:R-:W-:-:S03]  /*626f0*/  SHF.R.U32.HI R6, RZ, 0x8, R16 ;  /* 0x00000008ff067819 */ /* 0x000fc60000011610 */
[----:B------:R4:W-:Y:S01]  /*62700*/  STL [R1+0x8e8], R7 ;  /* 0x0008e80701007387 */ /* 0x0009e20000100800 */
[----:B------:R-:W2:Y:S01]  /*62710*/  LDCU UR42, c[0x0][0x3b8] ;  /* 0x00007700ff2a77ac */ /* 0x000ea20008000800 */
[----:B0-----:R-:W-:Y:S02]  /*62720*/  SHF.R.U32.HI R5, RZ, 0x8, R23 ;  /* 0x00000008ff057819 */ /* 0x001fe40000011617 */
[----:B-1----:R-:W-:Y:S01]  /*62730*/  SHF.R.U32.HI R3, RZ, 0x8, R22 ;  /* 0x00000008ff037819 */ /* 0x002fe20000011616 */
[----:B------:R-:W2:Y:S04]  /*62740*/  LDL.LU R23, [R1+0x750] ;  /* 0x0007500001177983 */ /* 0x000ea80000300800 */
[----:B------:R-:W2:Y:S01]  /*62750*/  LDL.LU R22, [R1+0x76c] ;  /* 0x00076c0001167983 */ /* 0x000ea20000300800 */
[----:B----4-:R-:W-:-:S03]  /*62760*/  SHF.R.U32.HI R4, RZ, 0x8, R10 ;  /* 0x00000008ff047819 */ /* 0x010fc6000001160a */
[----:B------:R-:W4:Y:S01]  /*62770*/  LDL.LU R10, [R1+0x748] ;  /* 0x00074800010a7983 */ /* 0x000f220000300800 */
[----:B------:R-:W-:Y:S02]  /*62780*/  LOP3.LUT R6, R6, 0xffff, RZ, 0xc0, !PT ;  /* 0x0000ffff06067812 */ /* 0x000fe400078ec0ff */
[----:B------:R-:W-:Y:S02]  /*62790*/  LOP3.LUT R5, R5, 0xffff, RZ, 0xc0, !PT ;  /* 0x0000ffff05057812 */ /* 0x000fe400078ec0ff */
[----:B------:R-:W-:Y:S02]  /*627a0*/  LOP3.LUT R3, R3, 0xffff, RZ, 0xc0, !PT ;  /* 0x0000ffff03037812 */ /* 0x000fe400078ec0ff */
[----:B------:R-:W-:Y:S01]  /*627b0*/  LOP3.LUT R4, R4, 0xffff, RZ, 0xc0, !PT ;  /* 0x0000ffff04047812 */ /* 0x000fe200078ec0ff */
[----:B------:R-:W-:Y:S01]  /*627c0*/  VIADD R7, R7, UR5 ;  /* 0x0000000507077c36 */ /* 0x000fe20008000000 */
[----:B------:R-:W-:Y:S01]  /*627d0*/  PRMT R5, R6, 0x3340, R5 ;  /* 0x0000334006057816 */ /* 0x000fe20000000005 */
[----:B------:R-:W0:Y:S01]  /*627e0*/  LDCU UR5, c[0x0][0x3b8] ;  /* 0x00007700ff0577ac */ /* 0x000e220008000800 */
[----:B------:R-:W-:Y:S01]  /*627f0*/  PRMT R3, R3, 0x3340, R4 ;  /* 0x0000334003037816 */ /* 0x000fe20000000004 */
[----:B------:R-:W-:Y:S01]  /*62800*/  VIADD R6, R7, UR6 ;  /* 0x0000000607067c36 */ /* 0x000fe20008000000 */
[----:B------:R-:W-:Y:S04]  /*62810*/  STL [R1+0x968], R7 ;  /* 0x0009680701007387 */ /* 0x000fe80000100800 */
[----:B------:R3:W-:Y:S04]  /*62820*/  STL [R1+0x1e8], R5 ;  /* 0x0001e80501007387 */ /* 0x0007e80000100800 */
[----:B------:R-:W-:Y:S01]  /*62830*/  STL [R1+0x1a8], R3 ;  /* 0x0001a80301007387 */ /* 0x000fe20000100800 */
[----:B------:R-:W1:Y:S03]  /*62840*/  LDCU UR6, c[0x0][0x3b8] ;  /* 0x00007700ff0677ac */ /* 0x000e660008000800 */
[----:B------:R0:W-:Y:S01]  /*62850*/  STL [R1+0x9e8], R6 ;  /* 0x0009e80601007387 */ /* 0x0001e20000100800 */
[----:B---3--:R-:W-:-:S03]  /*62860*/  SHF.R.U32.HI R5, RZ, 0x8, R9 ;  /* 0x00000008ff057819 */ /* 0x008fc60000011609 */
[----:B------:R-:W3:Y:S01]  /*62870*/  LDL.LU R9, [R1+0x790] ;  /* 0x0007900001097983 */ /* 0x000ee20000300800 */
[----:B0-----:R-:W-:Y:S01]  /*62880*/  VIADD R6, R6, UR37 ;  /* 0x0000002506067c36 */ /* 0x001fe20008000000 */
[----:B------:R-:W-:Y:S01]  /*62890*/  LOP3.LUT R5, R5, 0xffff, RZ, 0xc0, !PT ;  /* 0x0000ffff05057812 */ /* 0x000fe200078ec0ff */
[----:B------:R-:W0:Y:S01]  /*628a0*/  LDCU UR37, c[0x0][0x3b8] ;  /* 0x00007700ff2577ac */ /* 0x000e220008000800 */
[----:B--2---:R-:W-:Y:S02]  /*628b0*/  SHF.R.U32.HI R3, RZ, 0x8, R11 ;  /* 0x00000008ff037819 */ /* 0x004fe4000001160b */
[----:B------:R-:W-:Y:S01]  /*628c0*/  SHF.R.U32.HI R4, RZ, 0x8, R12 ;  /* 0x00000008ff047819 */ /* 0x000fe2000001160c */
[----:B------:R-:W2:Y:S04]  /*628d0*/  LDL.LU R11, [R1+0x754] ;  /* 0x00075400010b7983 */ /* 0x000ea80000300800 */
[----:B------:R-:W2:Y:S04]  /*628e0*/  LDL.LU R12, [R1+0x78c] ;  /* 0x00078c00010c7983 */ /* 0x000ea80000300800 */
[----:B------:R0:W-:Y:S01]  /*628f0*/  STL [R1+0xa68], R6 ;  /* 0x000a680601007387 */ /* 0x0001e20000100800 */
[----:B------:R-:W-:-:S02]  /*62900*/  LOP3.LUT R3, R3, 0xffff, RZ, 0xc0, !PT ;  /* 0x0000ffff03037812 */ /* 0x000fc400078ec0ff */
[----:B------:R-:W-:Y:S02]  /*62910*/  LOP3.LUT R4, R4, 0xffff, RZ, 0xc0, !PT ;  /* 0x0000ffff04047812 */ /* 0x000fe400078ec0ff */
        /* <DEDUP_REMOVED lines=8> */
[----:B------:R-:W1:Y:S01]  /*629a0*/  LDCU UR46, c[0x0][0x3b8] ;  /* 0x00007700ff2e77ac */ /* 0x000e620008000800 */
[----:B0-----:R-:W-:-:S02]  /*629b0*/  SHF.R.U32.HI R3, RZ, 0x8, R23 ;  /* 0x00000008ff037819 */ /* 0x001fc40000011617 */
[----:B------:R-:W-:Y:S01]  /*629c0*/  SHF.R.U32.HI R5, RZ, 0x8, R22 ;  /* 0x00000008ff057819 */ /* 0x000fe20000011616 */
[----:B------:R0:W-:Y:S04]  /*629d0*/  STL [R1+0xb68], R6 ;  /* 0x000b680601007387 */ /* 0x0001e80000100800 */
[----:B------:R-:W2:Y:S04]  /*629e0*/  LDL.LU R23, [R1+0x780] ;  /* 0x0007800001177983 */ /* 0x000ea80000300800 */
[----:B------:R-:W2:Y:S01]  /*629f0*/  LDL.LU R22, [R1+0x7a0] ;  /* 0x0007a00001167983 */ /* 0x000ea20000300800 */
[----:B----4-:R-:W-:-:S03]  /*62a00*/  SHF.R.U32.HI R4, RZ, 0x8, R10 ;  /* 0x00000008ff047819 */ /* 0x010fc6000001160a */
[----:B------:R-:W4:Y:S01]  /*62a10*/  LDL.LU R10, [R1+0x77c] ;  /* 0x00077c00010a7983 */ /* 0x000f220000300800 */
[----:B0-----:R-:W-:Y:S01]  /*62a20*/  VIADD R6, R6, UR47 ;  /* 0x0000002f06067c36 */ /* 0x001fe20008000000 */
[----:B------:R-:W-:Y:S02]  /*62a30*/  LOP3.LUT R5, R5, 0xffff, RZ, 0xc0, !PT ;  /* 0x0000ffff05057812 */ /* 0x000fe400078ec0ff */
        /* <DEDUP_REMOVED lines=12> */
[----:B------:R-:W0:Y:S01]  /*62b00*/  LDCU UR34, c[0x0][0x3b8] ;  /* 0x00007700ff2277ac */ /* 0x000e220008000800 */
[----:B---3--:R-:W-:-:S03]  /*62b10*/  SHF.R.U32.HI R3, RZ, 0x8, R9 ;  /* 0x00000008ff037819 */ /* 0x008fc60000011609 */
[----:B------:R3:W-:Y:S04]  /*62b20*/  STL [R1+0xc08], R6 ;  /* 0x000c080601007387 */ /* 0x0007e80000100800 */
[----:B------:R-:W4:Y:S01]  /*62b30*/  LDL.LU R9, [R1+0x79c] ;  /* 0x00079c0001097983 */ /* 0x000f220000300800 */
[----:B--2---:R-:W-:Y:S02]  /*62b40*/  SHF.R.U32.HI R5, RZ, 0x8, R11 ;  /* 0x00000008ff057819 */ /* 0x004fe4000001160b */
[----:B------:R-:W-:Y:S01]  /*62b50*/  SHF.R.U32.HI R4, RZ, 0x8, R12 ;  /* 0x00000008ff047819 */ /* 0x000fe2000001160c */
[----:B------:R-:W2:Y:S04]  /*62b60*/  LDL.LU R11, [R1+0x788] ;  /* 0x00078800010b7983 */ /* 0x000ea80000300800 */
[----:B------:R-:W2:Y:S01]  /*62b70*/  LDL.LU R12, [R1+0x794] ;  /* 0x00079400010c7983 */ /* 0x000ea20000300800 */
[----:B---3--:R-:W-:Y:S01]  /*62b80*/  VIADD R6, R6, UR41 ;  /* 0x0000002906067c36 */ /* 0x008fe20008000000 */
[----:B------:R-:W-:-:S02]  /*62b90*/  LOP3.LUT R5, R5, 0xffff, RZ, 0xc0, !PT ;  /* 0x0000ffff05057812 */ /* 0x000fc400078ec0ff */
[----:B------:R-:W-:Y:S02]  /*62ba0*/  LOP3.LUT R3, R3, 0xffff, RZ, 0xc0, !PT ;  /* 0x0000ffff03037812 */ /* 0x000fe400078ec0ff */
[----:B------:R-:W-:Y:S01]  /*62bb0*/  LOP3.LUT R4, R4, 0xffff, RZ, 0xc0, !PT ;  /* 0x0000ffff04047812 */ /* 0x000fe200078ec0ff */
[----:B------:R-:W3:Y:S01]  /*62bc0*/  LDCU UR41, c[0x0][0x3b8] ;  /* 0x00007700ff2977ac */ /* 0x000ee20008000800 */
[----:B------:R0:W-:Y:S01]  /*62bd0*/  STL [R1+0xc48], R6 ;  /* 0x000c480601007387 */ /* 0x0001e20000100800 */
[----:B------:R-:W-:Y:S02]  /*62be0*/  PRMT R5, R5, 0x3340, R1 ;  /* 0x0000334005057816 */ /* 0x000fe40000000001 */
[----:B------:R-:W-:Y:S01]  /*62bf0*/  PRMT R3, R3, 0x3340, R4 ;  /* 0x0000334003037816 */ /* 0x000fe20000000004 */
[----:B0-----:R-:W-:Y:S01]  /*62c00*/  VIADD R6, R6, UR51 ;  /* 0x0000003306067c36 */ /* 0x001fe20008000000 */
[----:B------:R-:W0:Y:S04]  /*62c10*/  LDCU UR51, c[0x0][0x3b8] ;  /* 0x00007700ff3377ac */ /* 0x000e280008000800 */
[----:B------:R1:W-:Y:S04]  /*62c20*/  STL [R1+0xc70], R6 ;  /* 0x000c700601007387 */ /* 0x0003e80000100800 */
[----:B------:R0:W-:Y:S04]  /*62c30*/  STL [R1+0x110], R5 ;  /* 0x0001100501007387 */ /* 0x0001e80000100800 */
[----:B------:R0:W-:Y:S01]  /*62c40*/  STL [R1+0x19c], R3 ;  /* 0x00019c0301007387 */ /* 0x0001e20000100800 */
[----:B-1----:R-:W-:Y:S01]  /*62c50*/  VIADD R6, R6, UR30 ;  /* 0x0000001e06067c36 */ /* 0x002fe20008000000 */
[----:B0-----:R-:W-:-:S02]  /*62c60*/  SHF.R.U32.HI R5, RZ, 0x8, R22 ;  /* 0x00000008ff057819 */ /* 0x001fc40000011616 */
[----:B------:R-:W-:Y:S01]  /*62c70*/  SHF.R.U32.HI R3, RZ, 0x8, R23 ;  /* 0x00000008ff037819 */ /* 0x000fe20000011617 */
[----:B------:R-:W0:Y:S01]  /*62c80*/  LDCU UR30, c[0x0][0x3b8] ;  /* 0x00007700ff1e77ac */ /* 0x000e220008000800 */
[----:B------:R1:W-:Y:S04]  /*62c90*/  STL [R1+0xca8], R6 ;  /* 0x000ca80601007387 */ /* 0x0003e80000100800 */
[----:B------:R-:W3:Y:S04]  /*62ca0*/  LDL.LU R23, [R1+0xd0] ;  /* 0x0000d00001177983 */ /* 0x000ee80000300800 */
[----:B------:R-:W3:Y:S01]  /*62cb0*/  LDL.LU R22, [R1+0x8c] ;  /* 0x00008c0001167983 */ /* 0x000ee20000300800 */
[----:B----4-:R-:W-:-:S03]  /*62cc0*/  SHF.R.U32.HI R4, RZ, 0x8, R10 ;  /* 0x00000008ff047819 */ /* 0x010fc6000001160a */
[----:B------:R-:W4:Y:S01]  /*62cd0*/  LDL.LU R10, [R1+0x7b0] ;  /* 0x0007b000010a7983 */ /* 0x000f220000300800 */
[----:B-1----:R-:W-:Y:S01]  /*62ce0*/  VIADD R6, R6, UR26 ;  /* 0x0000001a06067c36 */ /* 0x002fe20008000000 */
[----:B------:R-:W-:Y:S02]  /*62cf0*/  LOP3.LUT R5, R5, 0xffff, RZ, 0xc0, !PT ;  /* 0x0000ffff05057812 */ /* 0x000fe400078ec0ff */
[----:B------:R-:W-:Y:S02]  /*62d00*/  LOP3.LUT R3, R3, 0xffff, RZ, 0xc0, !PT ;  /* 0x0000ffff03037812 */ /* 0x000fe400078ec0ff */
[----:B------:R-:W-:Y:S01]  /*62d10*/  LOP3.LUT R4, R4, 0xffff, RZ, 0xc0, !PT ;  /* 0x0000ffff04047812 */ /* 0x000fe200078ec0ff */
[----:B------:R-:W1:Y:S01]  /*62d20*/  LDCU UR26, c[0x0][0x3b8] ;  /* 0x00007700ff1a77ac */ /* 0x000e620008000800 */
        /* <DEDUP_REMOVED lines=9> */
[----:B------:R-:W1:Y:S01]  /*62dc0*/  LDCU UR53, c[0x0][0x3b8] ;  /* 0x00007700ff3577ac */ /* 0x000e620008000800 */
[----:B0-----:R-:W-:-:S03]  /*62dd0*/  SHF.R.U32.HI R5, RZ, 0x8, R9 ;  /* 0x00000008ff057819 */ /* 0x001fc60000011609 */
[----:B------:R0:W-:Y:S04]  /*62de0*/  STL [R1+0xd48], R6 ;  /* 0x000d480601007387 */ /* 0x0001e80000100800 */
[----:B------:R-:W4:Y:S01]  /*62df0*/  LDL.LU R9, [R1+0x7ac] ;  /* 0x0007ac0001097983 */ /* 0x000f220000300800 */
[----:B--2---:R-:W-:Y:S02]  /*62e00*/  SHF.R.U32.HI R4, RZ, 0x8, R11 ;  /* 0x00000008ff047819 */ /* 0x004fe4000001160b */
[----:B------:R-:W-:Y:S01]  /*62e10*/  SHF.R.U32.HI R3, RZ, 0x8, R12 ;  /* 0x00000008ff037819 */ /* 0x000fe2000001160c */
[----:B------:R-:W2:Y:S04]  /*62e20*/  LDL.LU R11, [R1+0xd4] ;  /* 0x0000d400010b7983 */ /* 0x000ea80000300800 */
[----:B------:R-:W2:Y:S01]  /*62e30*/  LDL.LU R12, [R1+0x7a8] ;  /* 0x0007a800010c7983 */ /* 0x000ea20000300800 */
        /* <DEDUP_REMOVED lines=16> */
[----:B------:R3:W-:Y:S01]  /*62f40*/  STL [R1+0xe08], R6 ;  /* 0x000e080601007387 */ /* 0x0007e20000100800 */
[----:B------:R-:W-:-:S03]  /*62f50*/  SHF.R.U32.HI R4, RZ, 0x8, R22 ;  /* 0x00000008ff047819 */ /* 0x000fc60000011616 */
[----:B------:R-:W2:Y:S04]  /*62f60*/  LDL.LU R23, [R1+0x7cc] ;  /* 0x0007cc0001177983 */ /* 0x000ea80000300800 */
[----:B------:R-:W2:Y:S01]  /*62f70*/  LDL.LU R22, [R1+0x7c4] ;  /* 0x0007c40001167983 */ /* 0x000ea20000300800 */
[----:B----4-:R-:W-:-:S03]  /*62f80*/  SHF.R.U32.HI R3, RZ, 0x8, R10 ;  /* 0x00000008ff037819 */ /* 0x010fc6000001160a */
[----:B------:R-:W4:Y:S01]  /*62f90*/  LDL.LU R10, [R1+0x7c0] ;  /* 0x0007c000010a7983 */ /* 0x000f220000300800 */
[----:B---3--:R-:W-:Y:S01]  /*62fa0*/  VIADD R6, R6, UR28 ;  /* 0x0000001c06067c36 */ /* 0x008fe20008000000 */
[----:B------:R-:W-:Y:S02]  /*62fb0*/  LOP3.LUT R3, R3, 0xffff, RZ, 0xc0, !PT ;  /* 0x0000ffff03037812 */ /* 0x000fe400078ec0ff */
        /* <DEDUP_REMOVED lines=9> */
[----:B------:R-:W-:Y:S04]  /*63050*/  STL [R1+0xf4], R7 ;  /* 0x0000f40701007387 */ /* 0x000fe80000100800 */
[----:B------:R0:W-:Y:S01]  /*63060*/  STL [R1+0x164], R3 ;  /* 0x0001640301007387 */ /* 0x0001e20000100800 */
[----:B-1----:R-:W-:Y:S01]  /*63070*/  VIADD R6, R6, UR48 ;  /* 0x0000003006067c36 */ /* 0x002fe20008000000 */
[----:B------:R-:W1:Y:S01]  /*63080*/  LDCU UR48, c[0x0][0x3b8] ;  /* 0x00007700ff3077ac */ /* 0x000e620008000800 */
[----:B0-----:R-:W-:-:S03]  /*63090*/  SHF.R.U32.HI R3, RZ, 0x8, R9 ;  /* 0x00000008ff037819 */ /* 0x001fc60000011609 */
[----:B------:R0:W-:Y:S04]  /*630a0*/  STL [R1+0xe90], R6 ;  /* 0x000e900601007387 */ /* 0x0001e80000100800 */
[----:B------:R-:W3:Y:S01]  /*630b0*/  LDL.LU R9, [R1+0x7b4] ;  /* 0x0007b40001097983 */ /* 0x000ee20000300800 */
        /* <DEDUP_REMOVED lines=18> */
[----:B------:R-:W0:Y:S01]  /*631e0*/  LDCU UR42, c[0x0][0x3b8] ;  /* 0x00007700ff2a77ac */ /* 0x000e220008000800 */
[----:B-1----:R-:W-:-:S03]  /*631f0*/  SHF.R.U32.HI R5, RZ, 0x8, R23 ;  /* 0x00000008ff057819 */ /* 0x002fc60000011617 */
[----:B------:R1:W-:Y:S01]  /*63200*/  STL [R1+0xf30], R6 ;  /* 0x000f300601007387 */ /* 0x0003e20000100800 */
[----:B------:R-:W-:-:S03]  /*63210*/  SHF.R.U32.HI R3, RZ, 0x8, R22 ;  /* 0x00000008ff037819 */ /* 0x000fc60000011616 */
[----:B------:R-:W2:Y:S04]  /*63220*/  LDL.LU R23, [R1+0x804] ;  /* 0x0008040001177983 */ /* 0x000ea80000300800 */
[----:B------:R-:W2:Y:S01]  /*63230*/  LDL.LU R22, [R1+0x7c8] ;  /* 0x0007c80001167983 */ /* 0x000ea20000300800 */
        /* <DEDUP_REMOVED lines=38> */
[----:B------:R-:W1:Y:S04]  /*634a0*/  LDCU UR47, c[0x0][0x3b8] ;  /* 0x00007700ff2f77ac */ /* 0x000e680008000800 */
[----:B------:R0:W-:Y:S02]  /*634b0*/  STL [R1+0x1100], R6 ;  /* 0x0011000601007387 */ /* 0x0001e40000100800 */
[----:B0-----:R-:W-:-:S02]  /*634c0*/  SHF.R.U32.HI R3, RZ, 0x8, R23 ;  /* 0x00000008ff037819 */ /* 0x001fc40000011617 */
[----:B------:R-:W-:Y:S01]  /*634d0*/  SHF.R.U32.HI R5, RZ, 0x8, R22 ;  /* 0x00000008ff057819 */ /* 0x000fe20000011616 */
[----:B------:R-:W3:Y:S04]  /*634e0*/  LDL.LU R23, [R1+0x81c] ;  /* 0x00081c0001177983 */ /* 0x000ee80000300800 */
[----:B------:R-:W3:Y:S01]  /*634f0*/  LDL.LU R22, [R1+0x810] ;  /* 0x0008100001167983 */ /* 0x000ee20000300800 */
[----:B----4-:R-:W-:-:S03]  /*63500*/  SHF.R.U32.HI R4, RZ, 0x8, R10 ;  /* 0x00000008ff047819 */ /* 0x010fc6000001160a */
[----:B------:R-:W4:Y:S01]  /*63510*/  LDL.LU R10, [R1+0x808] ;  /* 0x00080800010a7983 */ /* 0x000f220000300800 */
[----:B------:R-:W-:Y:S01]  /*63520*/  VIADD R6, R6, UR49 ;  /* 0x0000003106067c36 */ /* 0x000fe20008000000 */
        /* <DEDUP_REMOVED lines=14> */
[----:B-1----:R-:W-:-:S03]  /*63610*/  SHF.R.U32.HI R3, RZ, 0x8, R9 ;  /* 0x00000008ff037819 */ /* 0x002fc60000011609 */
[----:B------:R1:W-:Y:S04]  /*63620*/  STL [R1+0x11c8], R6 ;  /* 0x0011c80601007387 */ /* 0x0003e80000100800 */
[----:B------:R-:W4:Y:S01]  /*63630*/  LDL.LU R9, [R1+0x798] ;  /* 0x0007980001097983 */ /* 0x000f220000300800 */
[----:B--2---:R-:W-:Y:S02]  /*63640*/  SHF.R.U32.HI R5, RZ, 0x8, R11 ;  /* 0x00000008ff057819 */ /* 0x004fe4000001160b */
[----:B------:R-:W-:Y:S01]  /*63650*/  SHF.R.U32.HI R4, RZ, 0x8, R12 ;  /* 0x00000008ff047819 */ /* 0x000fe2000001160c */
[----:B------:R-:W2:Y:S04]  /*63660*/  LDL.LU R11, [R1+0x830] ;  /* 0x00083000010b7983 */ /* 0x000ea80000300800 */
[----:B------:R-:W2:Y:S01]  /*63670*/  LDL.LU R12, [R1+0x100] ;  /* 0x00010000010c7983 */ /* 0x000ea20000300800 */
[----:B-1----:R-:W-:Y:S01]  /*63680*/  VIADD R6, R6, UR51 ;  /* 0x0000003306067c36 */ /* 0x002fe20008000000 */
[----:B------:R-:W-:-:S02]  /*63690*/  LOP3.LUT R5, R5, 0xffff, RZ, 0xc0, !PT ;  /* 0x0000ffff05057812 */ /* 0x000fc400078ec0ff */
        /* <DEDUP_REMOVED lines=12> */
[----:B------:R-:W1:Y:S04]  /*63760*/  LDCU UR26, c[0x0][0x3b8] ;  /* 0x00007700ff1a77ac */ /* 0x000e680008000800 */
[----:B------:R0:W-:Y:S01]  /*63770*/  STL [R1+0x1260], R6 ;  /* 0x0012600601007387 */ /* 0x0001e20000100800 */
[----:B---3--:R-:W-:-:S02]  /*63780*/  SHF.R.U32.HI R5, RZ, 0x8, R23 ;  /* 0x00000008ff057819 */ /* 0x008fc40000011617 */
[----:B0-----:R-:W-:Y:S01]  /*63790*/  SHF.R.U32.HI R3, RZ, 0x8, R22 ;  /* 0x00000008ff037819 */ /* 0x001fe20000011616 */
        /* <DEDUP_REMOVED lines=139> */
[----:B------:R-:W-:Y:S02]  /*64050*/  LOP3.LUT R4, R4, 0xffff, RZ, 0xc0, !PT ;  /* 0x0000ffff04047812 */ /* 0x000fe400078ec0ff */
[----:B------:R-:W-:Y:S01]  /*64060*/  @P3 LOP3.LUT R0, R0, 0x1000000, RZ, 0xfc, !PT ;  /* 0x0100000000003812 */ /* 0x000fe200078efcff */
[----:B------:R0:W-:Y:S01]  /*64070*/  STL [R1+0x15c0], R6 ;  /* 0x0015c00601007387 */ /* 0x0001e20000100800 */
[----:B------:R-:W-:-:S02]  /*64080*/  PRMT R5, R5, 0x3340, R3 ;  /* 0x0000334005057816 */ /* 0x000fc40000000003 */
[----:B------:R-:W-:Y:S01]  /*64090*/  PRMT R3, R4, 0x3340, R1 ;  /* 0x0000334004037816 */ /* 0x000fe20000000001 */
[----:B------:R-:W1:Y:S01]  /*640a0*/  LDCU UR34, c[0x0][0x3b8] ;  /* 0x00007700ff2277ac */ /* 0x000e620008000800 */
        /* <DEDUP_REMOVED lines=17> */
[----:B------:R-:W-:Y:S02]  /*641c0*/  LOP3.LUT R4, R4, 0xffff, RZ, 0xc0, !PT ;  /* 0x0000ffff04047812 */ /* 0x000fe400078ec0ff */
[----:B------:R-:W-:Y:S01]  /*641d0*/  LOP3.LUT R0, R0, 0xff7fffff, RZ, 0xc0, !PT ;  /* 0xff7fffff00007812 */ /* 0x000fe200078ec0ff */
[----:B------:R0:W-:Y:S01]  /*641e0*/  STL [R1+0x1628], R6 ;  /* 0x0016280601007387 */ /* 0x0001e20000100800 */
[----:B------:R-:W-:Y:S02]  /*641f0*/  PRMT R5, R5, 0x3340, R3 ;  /* 0x0000334005057816 */ /* 0x000fe40000000003 */
        /* <DEDUP_REMOVED lines=26> */
[----:B------:R-:W-:Y:S01]  /*643a0*/  LOP3.LUT R0, R0, 0xffbfffff, RZ, 0xc0, !PT ;  /* 0xffbfffff00007812 */ /* 0x000fe200078ec0ff */
[----:B------:R-:W0:Y:S03]  /*643b0*/  LDCU UR52, c[0x0][0x3b8] ;  /* 0x00007700ff3477ac */ /* 0x000e260008000800 */
[----:B------:R1:W-:Y:S04]  /*643c0*/  STL [R1+0x16a8], R6 ;  /* 0x0016a80601007387 */ /* 0x0003e80000100800 */
[----:B------:R-:W-:Y:S04]  /*643d0*/  STL [R1+0xe8], R5 ;  /* 0x0000e80501007387 */ /* 0x000fe80000100800 */
[----:B------:R2:W-:Y:S01]  /*643e0*/  STL [R1+0x7c], R3 ;  /* 0x00007c0301007387 */ /* 0x0005e20000100800 */
[----:B-1----:R-:W-:Y:S01]  /*643f0*/  VIADD R6, R6, UR32 ;  /* 0x0000002006067c36 */ /* 0x002fe20008000000 */
[----:B------:R-:W-:-:S04]  /*64400*/  SHF.R.U32.HI R4, RZ, 0x8, R9 ;  /* 0x00000008ff047819 */ /* 0x000fc80000011609 */
[----:B------:R1:W-:Y:S04]  /*64410*/  STL [R1+0x16c8], R6 ;  /* 0x0016c80601007387 */ /* 0x0003e80000100800 */
[----:B------:R-:W3:Y:S01]  /*64420*/  LDL.LU R9, [R1+0x97c] ;  /* 0x00097c0001097983 */ /* 0x000ee20000300800 */
[----:B------:R-:W-:Y:S02]  /*64430*/  @P1 LOP3.LUT R0, R0, 0x400000, RZ, 0xfc, !PT ;  /* 0x0040000000001812 */ /* 0x000fe400078efcff */
[----:B--2---:R-:W-:Y:S02]  /*64440*/  SHF.R.U32.HI R3, RZ, 0x8, R12 ;  /* 0x00000008ff037819 */ /* 0x004fe4000001160c */
[----:B------:R-:W-:Y:S01]  /*64450*/  SHF.R.U32.HI R5, RZ, 0x8, R11 ;  /* 0x00000008ff057819 */ /* 0x000fe2000001160b */
[----:B------:R-:W2:Y:S01]  /*64460*/  LDL.LU R12, [R1+0x964] ;  /* 0x00096400010c7983 */ /* 0x000ea20000300800 */
[----:B-1----:R-:W-:-:S03]  /*64470*/  VIADD R6, R6, UR27 ;  /* 0x0000001b06067c36 */ /* 0x002fc60008000000 */
[----:B------:R-:W2:Y:S01]  /*64480*/  LDL.LU R11, [R1+0x88c] ;  /* 0x00088c00010b7983 */ /* 0x000ea20000300800 */
[----:B------:R-:W-:Y:S02]  /*64490*/  LOP3.LUT R5, R5, 0xffff, RZ, 0xc0, !PT ;  /* 0x0000ffff05057812 */ /* 0x000fe400078ec0ff */
[----:B------:R-:W-:Y:S02]  /*644a0*/  LOP3.LUT R3, R3, 0xffff, RZ, 0xc0, !PT ;  /* 0x0000ffff03037812 */ /* 0x000fe400078ec0ff */
[----:B------:R-:W-:Y:S01]  /*644b0*/  LOP3.LUT R4, R4, 0xffff, RZ, 0xc0, !PT ;  /* 0x0000ffff04047812 */ /* 0x000fe200078ec0ff */
[----:B------:R1:W-:Y:S01]  /*644c0*/  STL [R1+0x17a8], R6 ;  /* 0x0017a80601007387 */ /* 0x0003e20000100800 */
[----:B------:R-:W0:Y:S01]  /*644d0*/  LDCU UR27, c[0x0][0x3b8] ;  /* 0x00007700ff1b77ac */ /* 0x000e220008000800 */
[----:B------:R-:W-:Y:S02]  /*644e0*/  PRMT R5, R5, 0x3340, R3 ;  /* 0x0000334005057816 */ /* 0x000fe40000000003 */
[----:B------:R-:W-:Y:S01]  /*644f0*/  PRMT R3, R4, 0x3340, R1 ;  /* 0x0000334004037816 */ /* 0x000fe20000000001 */
[----:B------:R-:W0:Y:S01]  /*64500*/  LDCU UR32, c[0x0][0x3b8] ;  /* 0x00007700ff2077ac */ /* 0x000e220008000800 */
[----:B-1----:R-:W-:Y:S01]  /*64510*/  VIADD R6, R6, UR28 ;  /* 0x0000001c06067c36 */ /* 0x002fe20008000000 */
[----:B------:R-:W-:Y:S01]  /*64520*/  LOP3.LUT R0, R0, 0xffdfffff, RZ, 0xc0, !PT ;  /* 0xffdfffff00007812 */ /* 0x000fe200078ec0ff */
[----:B------:R-:W1:Y:S03]  /*64530*/  LDCU UR28, c[0x0][0x3b8] ;  /* 0x00007700ff1c77ac */ /* 0x000e660008000800 */
[----:B------:R0:W-:Y:S04]  /*64540*/  STL [R1+0x17a4], R6 ;  /* 0x0017a40601007387 */ /* 0x0001e80000100800 */
[----:B------:R3:W-:Y:S04]  /*64550*/  STL [R1+0xe4], R5 ;  /* 0x0000e40501007387 */ /* 0x0007e80000100800 */
[----:B------:R1:W-:Y:S01]  /*64560*/  STL [R1+0x80], R3 ;  /* 0x0000800301007387 */ /* 0x0003e20000100800 */
[----:B0-----:R-:W-:Y:S01]  /*64570*/  VIADD R6, R6, UR35 ;  /* 0x0000002306067c36 */ /* 0x001fe20008000000 */
[----:B----4-:R-:W-:-:S04]  /*64580*/  SHF.R.U32.HI R4, RZ, 0x8, R10 ;  /* 0x00000008ff047819 */ /* 0x010fc8000001160a */
[----:B------:R0:W-:Y:S04]  /*64590*/  STL [R1+0x179c], R6 ;  /* 0x00179c0601007387 */ /* 0x0001e80000100800 */
[----:B------:R-:W4:Y:S04]  /*645a0*/  LDL.LU R16, [R1+0x994] ;  /* 0x0009940001107983 */ /* 0x000f280000300800 */
[----:B------:R-:W4:Y:S01]  /*645b0*/  LDL.LU R10, [R1+0x9c4] ;  /* 0x0009c400010a7983 */ /* 0x000f220000300800 */
[----:B---3--:R-:W-:Y:S02]  /*645c0*/  SHF.R.U32.HI R5, RZ, 0x8, R22 ;  /* 0x00000008ff057819 */ /* 0x008fe40000011616 */
[----:B-1----:R-:W-:-:S02]  /*645d0*/  SHF.R.U32.HI R3, RZ, 0x8, R23 ;  /* 0x00000008ff037819 */ /* 0x002fc40000011617 */
[----:B------:R-:W-:Y:S01]  /*645e0*/  @P0 LOP3.LUT R0, R0, 0x200000, RZ, 0xfc, !PT ;  /* 0x0020000000000812 */ /* 0x000fe200078efcff */
[----:B------:R-:W1:Y:S01]  /*645f0*/  LDCU UR35, c[0x0][0x3b8] ;  /* 0x00007700ff2377ac */ /* 0x000e620008000800 */
        /* <DEDUP_REMOVED lines=8> */
[----:B---3--:R-:W-:Y:S01]  /*64680*/  VIADD R6, R6, UR50 ;  /* 0x0000003206067c36 */ /* 0x008fe20008000000 */
[----:B------:R-:W3:Y:S04]  /*64690*/  LDCU UR50, c[0x0][0x3b8] ;  /* 0x00007700ff3277ac */ /* 0x000ee80008000800 */
[----:B------:R0:W-:Y:S04]  /*646a0*/  STL [R1+0x1798], R6 ;  /* 0x0017980601007387 */ /* 0x0001e80000100800 */
[----:B------:R1:W-:Y:S04]  /*646b0*/  STL [R1+0xb0], R5 ;  /* 0x0000b00501007387 */ /* 0x0003e80000100800 */
[----:B------:R1:W-:Y:S04]  /*646c0*/  STL [R1+0xd0], R3 ;  /* 0x0000d00301007387 */ /* 0x0003e80000100800 */
[----:B------:R-:W3:Y:S01]  /*646d0*/  LDL.LU R23, [R1+0x8b0] ;  /* 0x0008b00001177983 */ /* 0x000ee20000300800 */
[----:B0-----:R-:W-:Y:S01]  /*646e0*/  VIADD R6, R6, UR36 ;  /* 0x0000002406067c36 */ /* 0x001fe20008000000 */
[----:B-1----:R-:W-:-:S02]  /*646f0*/  SHF.R.U32.HI R5, RZ, 0x8, R9 ;  /* 0x00000008ff057819 */ /* 0x002fc40000011609 */
[----:B------:R-:W-:Y:S01]  /*64700*/  LOP3.LUT R0, R0, 0xffefffff, RZ, 0xc0, !PT ;  /* 0xffefffff00007812 */ /* 0x000fe200078ec0ff */
[----:B------:R-:W0:Y:S01]  /*64710*/  LDCU UR36, c[0x0][0x3b8] ;  /* 0x00007700ff2477ac */ /* 0x000e220008000800 */
[----:B------:R1:W-:Y:S04]  /*64720*/  STL [R1+0x1790], R6 ;  /* 0x0017900601007387 */ /* 0x0003e80000100800 */
[----:B------:R-:W3:Y:S01]  /*64730*/  LDL.LU R22, [R1+0x89c] ;  /* 0x00089c0001167983 */ /* 0x000ee20000300800 */
[----:B--2---:R-:W-:-:S03]  /*64740*/  SHF.R.U32.HI R4, RZ, 0x8, R12 ;  /* 0x00000008ff047819 */ /* 0x004fc6000001160c */
[----:B------:R-:W2:Y:S01]  /*64750*/  LDL.LU R12, [R1+0x8a8] ;  /* 0x0008a800010c7983 */ /* 0x000ea20000300800 */
[----:B------:R-:W-:Y:S01]  /*64760*/  SHF.R.U32.HI R3, RZ, 0x8, R11 ;  /* 0x00000008ff037819 */ /* 0x000fe2000001160b */
[----:B-1----:R-:W-:-:S03]  /*64770*/  VIADD R6, R6, UR42 ;  /* 0x0000002a06067c36 */ /* 0x002fc60008000000 */
        /* <DEDUP_REMOVED lines=11> */
[----:B------:R4:W-:Y:S04]  /*64830*/  STL [R1+0xe0], R3 ;  /* 0x0000e00301007387 */ /* 0x0009e80000100800 */
[----:B------:R-:W2:Y:S04]  /*64840*/  LDL.LU R9, [R1+0xaa8] ;  /* 0x000aa80001097983 */ /* 0x000ea80000300800 */
[----:B------:R-:W2:Y:S01]  /*64850*/  LDL.LU R11, [R1+0xa90] ;  /* 0x000a9000010b7983 */ /* 0x000ea20000300800 */
[----:B0-----:R-:W-:Y:S01]  /*64860*/  VIADD R6, R6, UR58 ;  /* 0x0000003a06067c36 */ /* 0x001fe20008000000 */
[----:B------:R-:W0:Y:S04]  /*64870*/  LDCU UR58, c[0x0][0x3b8] ;  /* 0x00007700ff3a77ac */ /* 0x000e280008000800 */
[----:B------:R-:W-:Y:S01]  /*64880*/  STL [R1+0x1784], R6 ;  /* 0x0017840601007387 */ /* 0x000fe20000100800 */
[----:B----4-:R-:W-:-:S03]  /*64890*/  SHF.R.U32.HI R3, RZ, 0x8, R10 ;  /* 0x00000008ff037819 */ /* 0x010fc6000001160a */
[----:B------:R-:W4:Y:S01]  /*648a0*/  LDL.LU R10, [R1+0x8b8] ;  /* 0x0008b800010a7983 */ /* 0x000f220000300800 */
[----:B------:R-:W-:Y:S01]  /*648b0*/  SHF.R.U32.HI R4, RZ, 0x8, R16 ;  /* 0x00000008ff047819 */ /* 0x000fe20000011610 */
[----:B------:R-:W-:Y:S01]  /*648c0*/  VIADD R5, R6, UR5 ;  /* 0x0000000506057c36 */ /* 0x000fe20008000000 */
[----:B------:R-:W-:Y:S01]  /*648d0*/  LOP3.LUT R3, R3, 0xffff, RZ, 0xc0, !PT ;  /* 0x0000ffff03037812 */ /* 0x000fe200078ec0ff */
[----:B------:R-:W0:Y:S01]  /*648e0*/  LDCU UR5, c[0x0][0x3b8] ;  /* 0x00007700ff0577ac */ /* 0x000e220008000800 */
[----:B------:R-:W-:Y:S02]  /*648f0*/  LOP3.LUT R4, R4, 0xffff, RZ, 0xc0, !PT ;  /* 0x0000ffff04047812 */ /* 0x000fe400078ec0ff */
[----:B------:R1:W-:Y:S01]  /*64900*/  STL [R1+0x1788], R5 ;  /* 0x0017880501007387 */ /* 0x0003e20000100800 */
[--C-:B------:R-:W-:Y:S02]  /*64910*/  PRMT R3, R3, 0x3340, R1.reuse ;  /* 0x0000334003037816 */ /* 0x100fe40000000001 */
[----:B------:R-:W-:Y:S01]  /*64920*/  PRMT R4, R4, 0x3340, R1 ;  /* 0x0000334004047816 */ /* 0x000fe20000000001 */
[----:B-1----:R-:W-:Y:S01]  /*64930*/  VIADD R5, R5, UR43 ;  /* 0x0000002b05057c36 */ /* 0x002fe20008000000 */
[----:B------:R-:W1:Y:S03]  /*64940*/  LDCU UR43, c[0x0][0x3b8] ;  /* 0x00007700ff2b77ac */ /* 0x000e660008000800 */
[----:B------:R-:W-:Y:S01]  /*64950*/  VIADD R6, R5, UR6 ;  /* 0x0000000605067c36 */ /* 0x000fe20008000000 */
[----:B------:R-:W-:Y:S04]  /*64960*/  STL [R1+0x1780], R5 ;  /* 0x0017800501007387 */ /* 0x000fe80000100800 */
[----:B------:R-:W-:Y:S04]  /*64970*/  STL [R1+0xa0], R4 ;  /* 0x0000a00401007387 */ /* 0x000fe80000100800 */
[----:B------:R-:W-:Y:S01]  /*64980*/  STL [R1+0x9c], R3 ;  /* 0x00009c0301007387 */ /* 0x000fe20000100800 */
[----:B------:R-:W0:Y:S03]  /*64990*/  LDCU UR6, c[0x0][0x3b8] ;  /* 0x00007700ff0677ac */ /* 0x000e260008000800 */
[----:B------:R1:W-:Y:S04]  /*649a0*/  STL [R1+0x1778], R6 ;  /* 0x0017780601007387 */ /* 0x0003e80000100800 */
[----:B------:R-:W4:Y:S01]  /*649b0*/  LDL.LU R24, [R1+0xaac] ;  /* 0x000aac0001187983 */ /* 0x000f220000300800 */
[----:B-1----:R-:W-:Y:S01]  /*649c0*/  VIADD R6, R6, UR57 ;  /* 0x0000003906067c36 */ /* 0x002fe20008000000 */
[----:B---3--:R-:W-:Y:S01]  /*649d0*/  SHF.R.U32.HI R3, RZ, 0x8, R23 ;  /* 0x00000008ff037819 */ /* 0x008fe20000011617 */
[----:B------:R-:W1:Y:S01]  /*649e0*/  LDCU UR57, c[0x0][0x398] ;  /* 0x00007300ff3977ac */ /* 0x000e620008000800 */
[----:B------:R-:W-:-:S02]  /*649f0*/  SHF.R.U32.HI R5, RZ, 0x8, R22 ;  /* 0x00000008ff057819 */ /* 0x000fc40000011616 */
[----:B--2---:R-:W-:Y:S02]  /*64a00*/  SHF.R.U32.HI R4, RZ, 0x8, R12 ;  /* 0x00000008ff047819 */ /* 0x004fe4000001160c */
[----:B------:R-:W2:Y:S04]  /*64a10*/  LDL.LU R12, [R1+0xb18] ;  /* 0x000b1800010c7983 */ /* 0x000ea80000300800 */
[----:B------:R3:W-:Y:S01]  /*64a20*/  STL [R1+0x177c], R6 ;  /* 0x00177c0601007387 */ /* 0x0007e20000100800 */
[----:B------:R-:W-:Y:S02]  /*64a30*/  LOP3.LUT R5, R5, 0xffff, RZ, 0xc0, !PT ;  /* 0x0000ffff05057812 */ /* 0x000fe400078ec0ff */
[----:B------:R-:W-:Y:S02]  /*64a40*/  LOP3.LUT R3, R3, 0xffff, RZ, 0xc0, !PT ;  /* 0x0000ffff03037812 */ /* 0x000fe400078ec0ff */
[----:B------:R-:W-:-:S02]  /*64a50*/  LOP3.LUT R4, R4, 0xffff, RZ, 0xc0, !PT ;  /* 0x0000ffff04047812 */ /* 0x000fc400078ec0ff */
[----:B------:R-:W-:Y:S01]  /*64a60*/  PRMT R5, R5, 0x3340, R1 ;  /* 0x0000334005057816 */ /* 0x000fe20000000001 */
[----:B---3--:R-:W-:Y:S01]  /*64a70*/  VIADD R6, R6, UR56 ;  /* 0x0000003806067c36 */ /* 0x008fe20008000000 */
[----:B------:R-:W-:-:S04]  /*64a80*/  PRMT R3, R3, 0x3340, R4 ;  /* 0x0000334003037816 */ /* 0x000fc80000000004 */
[----:B------:R3:W-:Y:S04]  /*64a90*/  STL [R1+0x1774], R6 ;  /* 0x0017740601007387 */ /* 0x0007e80000100800 */
[----:B------:R0:W-:Y:S04]  /*64aa0*/  STL [R1+0x94], R5 ;  /* 0x0000940501007387 */ /* 0x0001e80000100800 */
[----:B------:R-:W-:Y:S01]  /*64ab0*/  STL [R1+0xbc], R3 ;  /* 0x0000bc0301007387 */ /* 0x000fe20000100800 */
[----:B---3--:R-:W-:-:S05]  /*64ac0*/  VIADD R6, R6, UR49 ;  /* 0x0000003106067c36 */ /* 0x008fca0008000000 */
[----:B------:R3:W-:Y:S04]  /*64ad0*/  STL [R1+0x176c], R6 ;  /* 0x00176c0601007387 */ /* 0x0007e80000100800 */
[----:B------:R-:W2:Y:S04]  /*64ae0*/  LDL.LU R16, [R1+0x8c8] ;  /* 0x0008c80001107983 */ /* 0x000ea80000300800 */
[----:B------:R-:W2:Y:S04]  /*64af0*/  LDL.LU R23, [R1+0x8bc] ;  /* 0x0008bc0001177983 */ /* 0x000ea80000300800 */
[----:B------:R-:W2:Y:S01]  /*64b00*/  LDL.LU R22, [R1+0x8c0] ;  /* 0x0008c00001167983 */ /* 0x000ea20000300800 */
[----:B0-----:R-:W-:-:S02]  /*64b10*/  SHF.R.U32.HI R5, RZ, 0x8, R9 ;  /* 0x00000008ff057819 */ /* 0x001fc40000011609 */
[----:B------:R-:W-:Y:S01]  /*64b20*/  SHF.R.U32.HI R4, RZ, 0x8, R11 ;  /* 0x00000008ff047819 */ /* 0x000fe2000001160b */
[----:B---3--:R-:W-:Y:S01]  /*64b30*/  VIADD R6, R6, UR46 ;  /* 0x0000002e06067c36 */ /* 0x008fe20008000000 */
[----:B------:R-:W-:Y:S02]  /*64b40*/  LOP3.LUT R5, R5, 0xffff, RZ, 0xc0, !PT ;  /* 0x0000ffff05057812 */ /* 0x000fe400078ec0ff */
[----:B------:R-:W-:Y:S02]  /*64b50*/  LOP3.LUT R4, R4, 0xffff, RZ, 0xc0, !PT ;  /* 0x0000ffff04047812 */ /* 0x000fe400078ec0ff */
[----:B------:R0:W-:Y:S02]  /*64b60*/  STL [R1+0x1770], R6 ;  /* 0x0017700601007387 */ /* 0x0001e40000100800 */
[----:B0-----:R-:W-:Y:S01]  /*64b70*/  VIADD R6, R6, UR41 ;  /* 0x0000002906067c36 */ /* 0x001fe20008000000 */
[----:B------:R-:W0:Y:S04]  /*64b80*/  LDCU UR41, c[0x0][0x3b8] ;  /* 0x00007700ff2977ac */ /* 0x000e280008000800 */
[----:B------:R3:W-:Y:S01]  /*64b90*/  STL [R1+0x1768], R6 ;  /* 0x0017680601007387 */ /* 0x0007e20000100800 */
[----:B----4-:R-:W-:-:S04]  /*64ba0*/  SHF.R.U32.HI R3, RZ, 0x8, R10 ;  /* 0x00000008ff037819 */ /* 0x010fc8000001160a */
[----:B------:R-:W-:-:S04]  /*64bb0*/  LOP3.LUT R3, R3, 0xffff, RZ, 0xc0, !PT ;  /* 0x0000ffff03037812 */ /* 0x000fc800078ec0ff */
[----:B------:R-:W-:Y:S02]  /*64bc0*/  PRMT R7, R3, 0x3340, R1 ;  /* 0x0000334003077816 */ /* 0x000fe40000000001 */
[----:B------:R-:W-:-:S03]  /*64bd0*/  PRMT R3, R5, 0x3340, R4 ;  /* 0x0000334005037816 */ /* 0x000fc60000000004 */
[----:B------:R-:W-:Y:S04]  /*64be0*/  STL [R1+0x90], R7 ;  /* 0x0000900701007387 */ /* 0x000fe80000100800 */
[----:B------:R-:W-:Y:S04]  /*64bf0*/  STL [R1+0xb8], R3 ;  /* 0x0000b80301007387 */ /* 0x000fe80000100800 */
[----:B------:R-:W4:Y:S04]  /*64c00*/  LDL.LU R9, [R1+0xc8c] ;  /* 0x000c8c0001097983 */ /* 0x000f280000300800 */
[----:B------:R-:W4:Y:S04]  /*64c10*/  LDL.LU R11, [R1+0xc40] ;  /* 0x000c4000010b7983 */ /* 0x000f280000300800 */
[----:B------:R-:W4:Y:S01]  /*64c20*/  LDL.LU R10, [R1+0xc44] ;  /* 0x000c4400010a7983 */ /* 0x000f220000300800 */
[----:B---3--:R-:W-:-:S04]  /*64c30*/  VIADD R6, R6, UR37 ;  /* 0x0000002506067c36 */ /* 0x008fc80008000000 */
[----:B------:R-:W-:Y:S01]  /*64c40*/  VIADD R4, R6, UR26 ;  /* 0x0000001a06047c36 */ /* 0x000fe20008000000 */
[----:B------:R-:W-:Y:S04]  /*64c50*/  STL [R1+0x1760], R6 ;  /* 0x0017600601007387 */ /* 0x000fe80000100800 */
[----:B------:R3:W-:Y:S02]  /*64c60*/  STL [R1+0x1764], R4 ;  /* 0x0017640401007387 */ /* 0x0007e40000100800 */
[----:B---3--:R-:W-:Y:S01]  /*64c70*/  VIADD R4, R4, UR59 ;  /* 0x0000003b04047c36 */ /* 0x008fe20008000000 */
[----:B------:R-:W3:Y:S01]  /*64c80*/  LDCU UR59, c[0x0][0x398] ;  /* 0x00007300ff3b77ac */ /* 0x000ee20008000800 */
[----:B--2---:R-:W-:Y:S02]  /*64c90*/  SHF.R.U32.HI R3, RZ, 0x8, R12 ;  /* 0x00000008ff037819 */ /* 0x004fe4000001160c */
[----:B------:R-:W-:Y:S01]  /*64ca0*/  VIADD R6, R4, UR23 ;  /* 0x0000001704067c36 */ /* 0x000fe20008000000 */
[----:B------:R-:W2:Y:S01]  /*64cb0*/  LDL.LU R12, [R1+0xcbc] ;  /* 0x000cbc00010c7983 */ /* 0x000ea20000300800 */
[----:B------:R-:W-:-:S02]  /*64cc0*/  LOP3.LUT R3, R3, 0xffff, RZ, 0xc0, !PT ;  /* 0x0000ffff03037812 */ /* 0x000fc400078ec0ff */
[----:B------:R-:W-:Y:S02]  /*64cd0*/  SHF.R.U32.HI R5, RZ, 0x8, R23 ;  /* 0x00000008ff057819 */ /* 0x000fe40000011617 */
[----:B------:R-:W-:Y:S01]  /*64ce0*/  PRMT R3, R3, 0x3340, R1 ;  /* 0x0000334003037816 */ /* 0x000fe20000000001 */
[----:B------:R0:W-:Y:S01]  /*64cf0*/  STL [R1+0x175c], R4 ;  /* 0x00175c0401007387 */ /* 0x0001e20000100800 */
[----:B------:R-:W-:Y:S01]  /*64d00*/  SHF.R.U32.HI R29, RZ, 0x8, R24 ;  /* 0x00000008ff1d7819 */ /* 0x000fe20000011618 */
[----:B------:R-:W-:Y:S01]  /*64d10*/  VIADD R7, R13, 0x47 ;  /* 0x000000470d077836 */ /* 0x000fe20000000000 */
[----:B------:R-:W1:Y:S01]  /*64d20*/  LDCU UR23, c[0x0][0x3b8] ;  /* 0x00007700ff1777ac */ /* 0x000e620008000800 */
[----:B------:R-:W-:Y:S04]  /*64d30*/  STL [R1+0x8c], R3 ;  /* 0x00008c0301007387 */ /* 0x000fe80000100800 */
[----:B------:R3:W-:Y:S01]  /*64d40*/  STL [R1+0x1754], R6 ;  /* 0x0017540601007387 */ /* 0x0007e20000100800 */
[----:B0-----:R-:W-:Y:S01]  /*64d50*/  SHF.R.U32.HI R4, RZ, 0x8, R22 ;  /* 0x00000008ff047819 */ /* 0x001fe20000011616 */
[----:B---3--:R-:W-:Y:S01]  /*64d60*/  VIADD R6, R6, UR55 ;  /* 0x0000003706067c36 */ /* 0x008fe20008000000 */
[----:B------:R-:W-:-:S02]  /*64d70*/  SHF.R.U32.HI R3, RZ, 0x8, R16 ;  /* 0x00000008ff037819 */ /* 0x000fc40000011610 */
[----:B------:R-:W-:Y:S02]  /*64d80*/  LOP3.LUT R4, R4, 0xffff, RZ, 0xc0, !PT ;  /* 0x0000ffff04047812 */ /* 0x000fe400078ec0ff */
[----:B------:R0:W-:Y:S01]  /*64d90*/  STL [R1+0x1758], R6 ;  /* 0x0017580601007387 */ /* 0x0001e20000100800 */
[----:B------:R-:W-:-:S04]  /*64da0*/  LOP3.LUT R3, R3, 0xffff, RZ, 0xc0, !PT ;  /* 0x0000ffff03037812 */ /* 0x000fc800078ec0ff */
[----:B------:R-:W-:Y:S01]  /*64db0*/  PRMT R3, R3, 0x3340, R4 ;  /* 0x0000334003037816 */ /* 0x000fe20000000004 */
[----:B0-----:R-:W-:-:S05]  /*64dc0*/  VIADD R6, R6, UR51 ;  /* 0x0000003306067c36 */ /* 0x001fca0008000000 */
[----:B------:R0:W-:Y:S01]  /*64dd0*/  STL [R1+0x1724], R6 ;  /* 0x0017240601007387 */ /* 0x0001e20000100800 */
[----:B------:R-:W-:-:S03]  /*64de0*/  LOP3.LUT R5, R5, 0xffff, RZ, 0xc0, !PT ;  /* 0x0000ffff05057812 */ /* 0x000fc600078ec0ff */
[----:B------:R-:W-:Y:S01]  /*64df0*/  STL [R1+0xb4], R3 ;  /* 0x0000b40301007387 */ /* 0x000fe20000100800 */
[----:B0-----:R-:W-:Y:S01]  /*64e00*/  VIADD R6, R6, UR47 ;  /* 0x0000002f06067c36 */ /* 0x001fe20008000000 */
[----:B------:R-:W-:Y:S01]  /*64e10*/  PRMT R28, R5, 0x3340, R1 ;  /* 0x00003340051c7816 */ /* 0x000fe20000000001 */
[----:B------:R-:W0:Y:S03]  /*64e20*/  LDCU.64 UR46, c[0x0][0x398] ;  /* 0x00007300ff2e77ac */ /* 0x000e260008000a00 */
[----:B------:R3:W-:Y:S02]  /*64e30*/  STL [R1+0x1710], R6 ;  /* 0x0017100601007387 */ /* 0x0007e40000100800 */
[----:B---3--:R-:W-:Y:S01]  /*64e40*/  VIADD R6, R6, UR27 ;  /* 0x0000001b06067c36 */ /* 0x008fe20008000000 */
[----:B------:R-:W3:Y:S04]  /*64e50*/  LDCU.64 UR26, c[0x0][0x398] ;  /* 0x00007300ff1a77ac */ /* 0x000ee80008000a00 */
[----:B------:R0:W-:Y:S02]  /*64e60*/  STL [R1+0x1718], R6 ;  /* 0x0017180601007387 */ /* 0x0001e40000100800 */
[----:B0-----:R-:W-:Y:S01]  /*64e70*/  VIADD R6, R6, UR61 ;  /* 0x0000003d06067c36 */ /* 0x001fe20008000000 */
[----:B------:R-:W0:Y:S04]  /*64e80*/  LDCU UR61, c[0x0][0x398] ;  /* 0x00007300ff3d77ac */ /* 0x000e280008000800 */
[----:B------:R1:W-:Y:S02]  /*64e90*/  STL [R1+0x170c], R6 ;  /* 0x00170c0601007387 */ /* 0x0003e40000100800 */
[----:B-1----:R-:W-:Y:S01]  /*64ea0*/  VIADD R6, R6, UR62 ;  /* 0x0000003e06067c36 */ /* 0x002fe20008000000 */
[----:B----4-:R-:W-:-:S02]  /*64eb0*/  SHF.R.U32.HI R5, RZ, 0x8, R9 ;  /* 0x00000008ff057819 */ /* 0x010fc40000011609 */
[----:B------:R-:W-:Y:S02]  /*64ec0*/  SHF.R.U32.HI R3, RZ, 0x8, R11 ;  /* 0x00000008ff037819 */ /* 0x000fe4000001160b */
[----:B------:R-:W-:Y:S02]  /*64ed0*/  LOP3.LUT R5, R5, 0xffff, RZ, 0xc0, !PT ;  /* 0x0000ffff05057812 */ /* 0x000fe400078ec0ff */
[----:B------:R-:W-:-:S04]  /*64ee0*/  LOP3.LUT R3, R3, 0xffff, RZ, 0xc0, !PT ;  /* 0x0000ffff03037812 */ /* 0x000fc800078ec0ff */
[----:B------:R-:W-:-:S05]  /*64ef0*/  PRMT R3, R5, 0x3340, R3 ;  /* 0x0000334005037816 */ /* 0x000fca0000000003 */
[----:B------:R1:W-:Y:S04]  /*64f00*/  STL [R1+0xac], R3 ;  /* 0x0000ac0301007387 */ /* 0x0003e80000100800 */
[----:B------:R-:W-:Y:S04]  /*64f10*/  STL [R1+0x16fc], R6 ;  /* 0x0016fc0601007387 */ /* 0x000fe80000100800 */
[----:B------:R-:W4:Y:S01]  /*64f20*/  LDL.LU R2, [R1+0x23cc] ;  /* 0x0023cc0001027983 */ /* 0x000f220000300800 */
[----:B------:R-:W-:Y:S01]  /*64f30*/  SHF.R.U32.HI R4, RZ, 0x8, R10 ;  /* 0x00000008ff047819 */ /* 0x000fe2000001160a */
[----:B-1----:R-:W-:Y:S01]  /*64f40*/  VIADD R3, R6, UR50 ;  /* 0x0000003206037c36 */ /* 0x002fe20008000000 */
[----:B------:R-:W1:Y:S02]  /*64f50*/  LDCU.64 UR50, c[0x0][0x398] ;  /* 0x00007300ff3277ac */ /* 0x000e640008000a00 */
[----:B------:R-:W-:-:S02]  /*64f60*/  LOP3.LUT R4, R4, 0xffff, RZ, 0xc0, !PT ;  /* 0x0000ffff04047812 */ /* 0x000fc400078ec0ff */
[----:B------:R0:W-:Y:S02]  /*64f70*/  STL [R1+0x16f8], R3 ;  /* 0x0016f80301007387 */ /* 0x0001e40000100800 */
[----:B------:R-:W-:Y:S01]  /*64f80*/  PRMT R27, R4, 0x3340, R1 ;  /* 0x00003340041b7816 */ /* 0x000fe20000000001 */
[----:B0-----:R-:W-:Y:S02]  /*64f90*/  VIADD R3, R3, UR48 ;  /* 0x0000003003037c36 */ /* 0x001fe40008000000 */
[C---:B------:R-:W-:Y:S02]  /*64fa0*/  VIADD R9, R13.reuse, 0x4e ;  /* 0x0000004e0d097836 */ /* 0x040fe40000000000 */
[----:B------:R-:W-:Y:S01]  /*64fb0*/  VIADD R23, R13, 0x4d ;  /* 0x0000004d0d177836 */ /* 0x000fe20000000000 */
[----:B--2---:R-:W-:Y:S01]  /*64fc0*/  SHF.R.U32.HI R25, RZ, 0x8, R12 ;  /* 0x00000008ff197819 */ /* 0x004fe2000001160c */
[----:B------:R-:W-:Y:S01]  /*64fd0*/  VIADD R4, R3, UR60 ;  /* 0x0000003c03047c36 */ /* 0x000fe20008000000 */
[----:B------:R0:W-:Y:S01]  /*64fe0*/  STL [R1+0x16f4], R3 ;  /* 0x0016f40301007387 */ /* 0x0001e20000100800 */
[----:B------:R-:W-:-:S02]  /*64ff0*/  VIADD R24, R13, 0xac ;  /* 0x000000ac0d187836 */ /* 0x000fc40000000000 */
[C---:B------:R-:W-:Y:S02]  /*65000*/  VIADD R22, R13.reuse, 0x4c ;  /* 0x0000004c0d167836 */ /* 0x040fe40000000000 */
[C---:B------:R-:W-:Y:S02]  /*65010*/  VIADD R11, R13.reuse, 0x4a ;  /* 0x0000004a0d0b7836 */ /* 0x040fe40000000000 */
[C---:B------:R-:W-:Y:S02]  /*65020*/  VIADD R10, R13.reuse, 0x49 ;  /* 0x000000490d0a7836 */ /* 0x040fe40000000000 */
[C---:B------:R-:W-:Y:S01]  /*65030*/  VIADD R6, R13.reuse, 0x46 ;  /* 0x000000460d067836 */ /* 0x040fe20000000000 */
[----:B------:R-:W2:Y:S01]  /*65040*/  LDCU.64 UR48, c[0x0][0x398] ;  /* 0x00007300ff3077ac */ /* 0x000ea20008000a00 */
[----:B0-----:R-:W-:-:S05]  /*65050*/  VIADD R3, R13, 0x51 ;  /* 0x000000510d037836 */ /* 0x001fca0000000000 */
[----:B------:R-:W-:Y:S01]  /*65060*/  ISETP.GE.AND P0, PT, R3, UR31, PT ;  /* 0x0000001f03007c0c */ /* 0x000fe2000bf06270 */
[----:B------:R-:W-:Y:S02]  /*65070*/  VIADD R3, R13, 0x50 ;  /* 0x000000500d037836 */ /* 0x000fe40000000000 */
[----:B------:R-:W-:Y:S01]  /*65080*/  VIADD R5, R4, UR35 ;  /* 0x0000002304057c36 */ /* 0x000fe20008000000 */
[----:B------:R-:W-:Y:S01]  /*65090*/  STL [R1+0x16e8], R4 ;  /* 0x0016e80401007387 */ /* 0x000fe20000100800 */
[----:B-1----:R-:W-:Y:S02]  /*650a0*/  ISETP.LT.AND P3, PT, R19, UR50, !P0 ;  /* 0x0000003213007c0c */ /* 0x002fe4000c761270 */
[----:B------:R-:W-:Y:S02]  /*650b0*/  ISETP.LT.AND P2, PT, R15, UR57, !P0 ;  /* 0x000000390f007c0c */ /* 0x000fe4000c741270 */
[----:B------:R-:W-:Y:S01]  /*650c0*/  ISETP.LT.AND P1, PT, R17, UR54, !P0 ;  /* 0x0000003611007c0c */ /* 0x000fe2000c721270 */
[----:B------:R0:W-:Y:S01]  /*650d0*/  STL [R1+0x16e0], R5 ;  /* 0x0016e00501007387 */ /* 0x0001e20000100800 */
[----:B------:R-:W1:Y:S01]  /*650e0*/  LDCU UR50, c[0x0][0x398] ;  /* 0x00007300ff3277ac */ /* 0x000e620008000800 */
        /* <DEDUP_REMOVED lines=12> */
[----:B------:R-:W-:-:S04]  /*651b0*/  ISETP.GE.AND P0, PT, R3, UR33, PT ;  /* 0x0000002103007c0c */ /* 0x000fc8000bf06270 */
[----:B---3--:R-:W-:Y:S02]  /*651c0*/  ISETP.LT.AND P3, PT, R19, UR26, !P0 ;  /* 0x0000001a13007c0c */ /* 0x008fe4000c761270 */
[----:B0-----:R-:W-:Y:S02]  /*651d0*/  ISETP.LT.AND P2, PT, R15, UR57, !P0 ;  /* 0x000000390f007c0c */ /* 0x001fe4000c741270 */
[----:B------:R-:W-:Y:S02]  /*651e0*/  LOP3.LUT R0, R0, 0xfffeffff, RZ, 0xc0, !PT ;  /* 0xfffeffff00007812 */ /* 0x000fe400078ec0ff */
[----:B------:R-:W-:Y:S01]  /*651f0*/  ISETP.LT.AND P1, PT, R17, UR54, !P0 ;  /* 0x0000003611007c0c */ /* 0x000fe2000c721270 */
[----:B------:R-:W-:Y:S01]  /*65200*/  VIADD R5, R5, UR34 ;  /* 0x0000002205057c36 */ /* 0x000fe20008000000 */
[----:B------:R-:W0:Y:S01]  /*65210*/  LDCU.64 UR34, c[0x0][0x398] ;  /* 0x00007300ff2277ac */ /* 0x000e220008000a00 */
[C---:B------:R-:W-:Y:S01]  /*65220*/  VIADD R4, R13.reuse, 0x4f ;  /* 0x0000004f0d047836 */ /* 0x040fe20000000000 */
[----:B------:R-:W3:Y:S01]  /*65230*/  LDCU UR26, c[0x0][0x398] ;  /* 0x00007300ff1a77ac */ /* 0x000ee20008000800 */
[----:B------:R-:W-:Y:S01]  /*65240*/  VIADD R12, R13, 0x4b ;  /* 0x0000004b0d0c7836 */ /* 0x000fe20000000000 */
[----:B------:R-:W0:Y:S01]  /*65250*/  LDCU.64 UR56, c[0x0][0x398] ;  /* 0x00007300ff3877ac */ /* 0x000e220008000a00 */
        /* <DEDUP_REMOVED lines=11> */
[----:B0-----:R-:W-:Y:S02]  /*65310*/  ISETP.LT.AND P3, PT, R19, UR34, !P0 ;  /* 0x0000002213007c0c */ /* 0x001fe4000c761270 */
[----:B------:R-:W-:Y:S02]  /*65320*/  ISETP.LT.AND P2, PT, R15, UR61, !P0 ;  /* 0x0000003d0f007c0c */ /* 0x000fe4000c741270 */
[----:B------:R-:W-:Y:S02]  /*65330*/  LOP3.LUT R0, R0, 0xffffefff, RZ, 0xc0, !PT ;  /* 0xffffefff00007812 */ /* 0x000fe400078ec0ff */
[----:B------:R-:W-:Y:S01]  /*65340*/  ISETP.LT.AND P1, PT, R17, UR59, !P0 ;  /* 0x0000003b11007c0c */ /* 0x000fe2000c721270 */
[----:B------:R0:W-:Y:S01]  /*65350*/  STL [R1+0x16e4], R5 ;  /* 0x0016e40501007387 */ /* 0x0001e20000100800 */
[----:B------:R-:W1:Y:S01]  /*65360*/  LDCU UR34, c[0x0][0x398] ;  /* 0x00007300ff2277ac */ /* 0x000e620008000800 */
[----:B------:R-:W-:Y:S01]  /*65370*/  VIADD R4, R13, 0x43 ;  /* 0x000000430d047836 */ /* 0x000fe20000000000 */
[----:B------:R-:W1:Y:S03]  /*65380*/  LDCU.64 UR60, c[0x0][0x398] ;  /* 0x00007300ff3c77ac */ /* 0x000e660008000a00 */
[----:B------:R-:W-:-:S04]  /*65390*/  @P3 LOP3.LUT R0, R0, 0x1000, RZ, 0xfc, !PT ;  /* 0x0000100000003812 */ /* 0x000fc800078efcff */
[----:B------:R-:W-:Y:S01]  /*653a0*/  LOP3.LUT R0, R0, 0xfffff7ff, RZ, 0xc0, !PT ;  /* 0xfffff7ff00007812 */ /* 0x000fe200078ec0ff */
[----:B0-----:R-:W-:Y:S01]  /*653b0*/  VIADD R5, R5, UR36 ;  /* 0x0000002405057c36 */ /* 0x001fe20008000000 */
[----:B------:R-:W0:Y:S02]  /*653c0*/  LDCU.64 UR36, c[0x0][0x398] ;  /* 0x00007300ff2477ac */ /* 0x000e240008000a00 */
[----:B------:R-:W-:Y:S02]  /*653d0*/  @P2 LOP3.LUT R0, R0, 0x800, RZ, 0xfc, !PT ;  /* 0x0000080000002812 */ /* 0x000fe400078efcff */
[----:B------:R-:W-:Y:S01]  /*653e0*/  ISETP.LT.AND P0, PT, R18, UR63, !P0 ;  /* 0x0000003f12007c0c */ /* 0x000fe2000c701270 */
[----:B------:R0:W-:Y:S01]  /*653f0*/  STL [R1+0x16f0], R5 ;  /* 0x0016f00501007387 */ /* 0x0001e20000100800 */
[----:B------:R-:W0:Y:S01]  /*65400*/  LDCU.64 UR62, c[0x0][0x398] ;  /* 0x00007300ff3e77ac */ /* 0x000e220008000a00 */
[----:B------:R-:W-:-:S04]  /*65410*/  LOP3.LUT R0, R0, 0xfffffbff, RZ, 0xc0, !PT ;  /* 0xfffffbff00007812 */ /* 0x000fc800078ec0ff */
[----:B------:R-:W-:-:S04]  /*65420*/  @P1 LOP3.LUT R0, R0, 0x400, RZ, 0xfc, !PT ;  /* 0x0000040000001812 */ /* 0x000fc800078efcff */
[----:B------:R-:W-:-:S04]  /*65430*/  LOP3.LUT R0, R0, 0xfffffdff, RZ, 0xc0, !PT ;  /* 0xfffffdff00007812 */ /* 0x000fc800078ec0ff */
[----:B------:R-:W-:Y:S02]  /*65440*/  @P0 LOP3.LUT R0, R0, 0x200, RZ, 0xfc, !PT ;  /* 0x0000020000000812 */ /* 0x000fe400078efcff */
[----:B------:R-:W-:-:S04]  /*65450*/  ISETP.GE.AND P0, PT, R9, UR51, PT ;  /* 0x0000003309007c0c */ /* 0x000fc8000bf06270 */
[----:B0-----:R-:W-:Y:S02]  /*65460*/  ISETP.LT.AND P3, PT, R19, UR36, !P0 ;  /* 0x0000002413007c0c */ /* 0x001fe4000c761270 */
[----:B---3--:R-:W-:Y:S02]  /*65470*/  ISETP.LT.AND P2, PT, R15, UR26, !P0 ;  /* 0x0000001a0f007c0c */ /* 0x008fe4000c741270 */
[----:B------:R-:W-:Y:S02]  /*65480*/  LOP3.LUT R0, R0, 0xfffffeff, RZ, 0xc0, !PT ;  /* 0xfffffeff00007812 */ /* 0x000fe400078ec0ff */
[----:B-1----:R-:W-:Y:S01]  /*65490*/  ISETP.LT.AND P1, PT, R17, UR50, !P0 ;  /* 0x0000003211007c0c */ /* 0x002fe2000c721270 */
[----:B------:R-:W-:Y:S01]  /*654a0*/  VIADD R5, R5, UR53 ;  /* 0x0000003505057c36 */ /* 0x000fe20008000000 */
[----:B------:R-:W0:Y:S05]  /*654b0*/  LDCU UR26, c[0x0][0x398] ;  /* 0x00007300ff1a77ac */ /* 0x000e2a0008000800 */
[----:B------:R-:W-:Y:S01]  /*654c0*/  @P3 LOP3.LUT R0, R0, 0x100, RZ, 0xfc, !PT ;  /* 0x0000010000003812 */ /* 0x000fe200078efcff */
[----:B------:R-:W1:Y:S03]  /*654d0*/  LDCU UR50, c[0x0][0x398] ;  /* 0x00007300ff3277ac */ /* 0x000e660008000800 */
[----:B------:R-:W-:-:S02]  /*654e0*/  LOP3.LUT R0, R0, 0xffffff7f, RZ, 0xc0, !PT ;  /* 0xffffff7f00007812 */ /* 0x000fc400078ec0ff */
[----:B------:R-:W-:Y:S02]  /*654f0*/  ISETP.LT.AND P0, PT, R18, UR31, !P0 ;  /* 0x0000001f12007c0c */ /* 0x000fe4000c701270 */
[----:B------:R-:W-:-:S04]  /*65500*/  @P2 LOP3.LUT R0, R0, 0x80, RZ, 0xfc, !PT ;  /* 0x0000008000002812 */ /* 0x000fc800078efcff */
[----:B------:R-:W-:Y:S01]  /*65510*/  LOP3.LUT R0, R0, 0xffffffbf, RZ, 0xc0, !PT ;  /* 0xffffffbf00007812 */ /* 0x000fe200078ec0ff */
[----:B------:R-:W-:Y:S01]  /*65520*/  VIADD R3, R5, UR52 ;  /* 0x0000003405037c36 */ /* 0x000fe20008000000 */
[----:B------:R-:W-:Y:S01]  /*65530*/  STL [R1+0x16ec], R5 ;  /* 0x0016ec0501007387 */ /* 0x000fe20000100800 */
[----:B------:R-:W3:Y:S01]  /*65540*/  LDCU.64 UR52, c[0x0][0x398] ;  /* 0x00007300ff3477ac */ /* 0x000ee20008000a00 */
[----:B------:R-:W-:-:S04]  /*65550*/  @P1 LOP3.LUT R0, R0, 0x40, RZ, 0xfc, !PT ;  /* 0x0000004000001812 */ /* 0x000fc800078efcff */
[----:B------:R-:W-:Y:S01]  /*65560*/  LOP3.LUT R0, R0, 0xffffffdf, RZ, 0xc0, !PT ;  /* 0xffffffdf00007812 */ /* 0x000fe200078ec0ff */
[----:B------:R0:W-:Y:S03]  /*65570*/  STL [R1+0x1700], R3 ;  /* 0x0017000301007387 */ /* 0x0001e60000100800 */
[----:B------:R-:W-:Y:S02]  /*65580*/  @P0 LOP3.LUT R0, R0, 0x20, RZ, 0xfc, !PT ;  /* 0x0000002000000812 */ /* 0x000fe400078efcff */
[----:B------:R-:W-:Y:S01]  /*65590*/  ISETP.GE.AND P0, PT, R23, UR27, PT ;  /* 0x0000001b17007c0c */ /* 0x000fe2000bf06270 */
[----:B0-----:R-:W-:-:S03]  /*655a0*/  VIADD R3, R3, UR32 ;  /* 0x0000002003037c36 */ /* 0x001fc60008000000 */
[----:B------:R-:W-:Y:S02]  /*655b0*/  ISETP.LT.AND P3, PT, R19, UR46, !P0 ;  /* 0x0000002e13007c0c */ /* 0x000fe4000c761270 */
[----:B------:R-:W-:Y:S02]  /*655c0*/  ISETP.LT.AND P2, PT, R15, UR34, !P0 ;  /* 0x000000220f007c0c */ /* 0x000fe4000c741270 */
[----:B------:R-:W-:Y:S02]  /*655d0*/  LOP3.LUT R0, R0, 0xffffffef, RZ, 0xc0, !PT ;  /* 0xffffffef00007812 */ /* 0x000fe400078ec0ff */
[----:B------:R-:W-:Y:S01]  /*655e0*/  ISETP.LT.AND P1, PT, R17, UR26, !P0 ;  /* 0x0000001a11007c0c */ /* 0x000fe2000c721270 */
[----:B------:R0:W-:Y:S01]  /*655f0*/  STL [R1+0x1708], R3 ;  /* 0x0017080301007387 */ /* 0x0001e20000100800 */
[----:B------:R-:W-:Y:S01]  /*65600*/  VIADD R5, R13, 0x45 ;  /* 0x000000450d057836 */ /* 0x000fe20000000000 */
[----:B------:R-:W2:Y:S01]  /*65610*/  LDCU UR26, c[0x0][0x398] ;  /* 0x00007300ff1a77ac */ /* 0x000ea20008000800 */
[----:B------:R-:W2:Y:S01]  /*65620*/  LDCU.64 UR32, c[0x0][0x398] ;  /* 0x00007300ff2077ac */ /* 0x000ea20008000a00 */
[----:B0-----:R-:W-:-:S02]  /*65630*/  VIADD R3, R3, UR58 ;  /* 0x0000003a03037c36 */ /* 0x001fc40008000000 */
[----:B------:R-:W-:Y:S02]  /*65640*/  @P3 LOP3.LUT R0, R0, 0x10, RZ, 0xfc, !PT ;  /* 0x0000001000003812 */ /* 0x000fe400078efcff */
[----:B-1----:R-:W-:Y:S01]  /*65650*/  ISETP.LT.AND P0, PT, R18, UR50, !P0 ;  /* 0x0000003212007c0c */ /* 0x002fe2000c701270 */
[----:B------:R-:W0:Y:S01]  /*65660*/  LDCU UR50, c[0x0][0x398] ;  /* 0x00007300ff3277ac */ /* 0x000e220008000800 */
[----:B------:R-:W1:Y:S01]  /*65670*/  LDCU.64 UR58, c[0x0][0x398] ;  /* 0x00007300ff3a77ac */ /* 0x000e620008000a00 */
[----:B------:R2:W-:Y:S02]  /*65680*/  STL [R1+0x1704], R3 ;  /* 0x0017040301007387 */ /* 0x0005e40000100800 */
[----:B--2---:R-:W-:-:S05]  /*65690*/  VIADD R3, R3, UR43 ;  /* 0x0000002b03037c36 */ /* 0x004fca0008000000 */
[----:B------:R2:W-:Y:S01]  /*656a0*/  STL [R1+0x1714], R3 ;  /* 0x0017140301007387 */ /* 0x0005e20000100800 */
[----:B------:R-:W-:Y:S01]  /*656b0*/  LOP3.LUT R0, R0, 0xfffffff7, RZ, 0xc0, !PT ;  /* 0xfffffff700007812 */ /* 0x000fe200078ec0ff */
[----:B--2---:R-:W-:-:S03]  /*656c0*/  VIADD R3, R3, UR42 ;  /* 0x0000002a03037c36 */ /* 0x004fc60008000000 */
[----:B------:R-:W-:Y:S01]  /*656d0*/  @P2 LOP3.LUT R0, R0, 0x8, RZ, 0xfc, !PT ;  /* 0x0000000800002812 */ /* 0x000fe200078efcff */
[----:B------:R-:W2:Y:S01]  /*656e0*/  LDCU.64 UR42, c[0x0][0x398] ;  /* 0x00007300ff2a77ac */ /* 0x000ea20008000a00 */
[----:B------:R-:W-:Y:S01]  /*656f0*/  VIADD R16, R3, UR30 ;  /* 0x0000001e03107c36 */ /* 0x000fe20008000000 */
[----:B------:R0:W-:Y:S01]  /*65700*/  STL [R1+0x1720], R3 ;  /* 0x0017200301007387 */ /* 0x0001e20000100800 */
[----:B------:R-:W-:Y:S01]  /*65710*/  LOP3.LUT R0, R0, 0xfffffffb, RZ, 0xc0, !PT ;  /* 0xfffffffb00007812 */ /* 0x000fe200078ec0ff */
[----:B------:R-:W1:Y:S02]  /*65720*/  LDCU.64 UR30, c[0x0][0x398] ;  /* 0x00007300ff1e77ac */ /* 0x000e640008000a00 */
[----:B------:R1:W-:Y:S01]  /*65730*/  STL [R1+0x171c], R16 ;  /* 0x00171c1001007387 */ /* 0x0003e20000100800 */
[----:B0-----:R-:W-:-:S03]  /*65740*/  VIADD R3, R13, 0x44 ;  /* 0x000000440d037836 */ /* 0x001fc60000000000 */
[----:B------:R-:W2:Y:S01]  /*65750*/  LDL.LU R13, [R1+0x23c8] ;  /* 0x0023c800010d7983 */ /* 0x000ea20000300800 */
[----:B------:R-:W-:-:S04]  /*65760*/  @P1 LOP3.LUT R0, R0, 0x4, RZ, 0xfc, !PT ;  /* 0x0000000400001812 */ /* 0x000fc800078efcff */
[----:B------:R-:W-:-:S04]  /*65770*/  LOP3.LUT R0, R0, 0xfffffffd, RZ, 0xc0, !PT ;  /* 0xfffffffd00007812 */ /* 0x000fc800078ec0ff */
[----:B------:R-:W-:Y:S02]  /*65780*/  @P0 LOP3.LUT R0, R0, 0x2, RZ, 0xfc, !PT ;  /* 0x0000000200000812 */ /* 0x000fe400078efcff */
[----:B------:R-:W-:-:S04]  /*65790*/  ISETP.GE.AND P0, PT, R22, UR35, PT ;  /* 0x0000002316007c0c */ /* 0x000fc8000bf06270 */
[----:B------:R-:W-:Y:S02]  /*657a0*/  ISETP.LT.AND P3, PT, R15, UR26, !P0 ;  /* 0x0000001a0f007c0c */ /* 0x000fe4000c761270 */
[----:B------:R-:W-:Y:S02]  /*657b0*/  ISETP.LT.AND P1, PT, R19, UR56, !P0 ;  /* 0x0000003813007c0c */ /* 0x000fe4000c721270 */
[----:B------:R-:W-:Y:S02]  /*657c0*/  ISETP.LT.AND P2, PT, R17, UR50, !P0 ;  /* 0x0000003211007c0c */ /* 0x000fe4000c741270 */
[----:B------:R-:W-:Y:S02]  /*657d0*/  LOP3.LUT R0, R0, 0xfffffffe, RZ, 0xc0, !PT ;  /* 0xfffffffe00007812 */ /* 0x000fe400078ec0ff */
[----:B----4-:R-:W-:-:S05]  /*657e0*/  LOP3.LUT R2, R2, 0x7fffffff, RZ, 0xc0, !PT ;  /* 0x7fffffff02027812 */ /* 0x010fca00078ec0ff */
[----:B------:R-:W-:Y:S02]  /*657f0*/  @P3 LOP3.LUT R2, R2, 0x80000000, RZ, 0xfc, !PT ;  /* 0x8000000002023812 */ /* 0x000fe400078efcff */
[----:B------:R-:W-:Y:S02]  /*65800*/  @P1 LOP3.LUT R0, R0, 0x1, RZ, 0xfc, !PT ;  /* 0x0000000100001812 */ /* 0x000fe400078efcff */
[----:B------:R-:W-:Y:S02]  /*65810*/  ISETP.LT.AND P1, PT, R18, UR77, !P0 ;  /* 0x0000004d12007c0c */ /* 0x000fe4000c721270 */
[----:B------:R-:W-:-:S04]  /*65820*/  LOP3.LUT R2, R2, 0xbfffffff, RZ, 0xc0, !PT ;  /* 0xbfffffff02027812 */ /* 0x000fc800078ec0ff */
[----:B------:R-:W-:Y:S02]  /*65830*/  @P2 LOP3.LUT R2, R2, 0x40000000, RZ, 0xfc, !PT ;  /* 0x4000000002022812 */ /* 0x000fe400078efcff */
[----:B------:R-:W-:Y:S02]  /*65840*/  ISETP.GE.AND P0, PT, R12, UR37, PT ;  /* 0x000000250c007c0c */ /* 0x000fe4000bf06270 */
[----:B------:R-:W-:-:S04]  /*65850*/  LOP3.LUT R2, R2, 0xdfffffff, RZ, 0xc0, !PT ;  /* 0xdfffffff02027812 */ /* 0x000fc800078ec0ff */
[----:B------:R-:W-:Y:S02]  /*65860*/  @P1 LOP3.LUT R2, R2, 0x20000000, RZ, 0xfc, !PT ;  /* 0x2000000002021812 */ /* 0x000fe400078efcff */
[----:B------:R-:W-:Y:S02]  /*65870*/  ISETP.LT.AND P1, PT, R19, UR54, !P0 ;  /* 0x0000003613007c0c */ /* 0x000fe4000c721270 */
[----:B------:R-:W-:Y:S02]  /*65880*/  ISETP.LT.AND P3, PT, R15, UR76, !P0 ;  /* 0x0000004c0f007c0c */ /* 0x000fe4000c761270 */
[----:B------:R-:W-:Y:S02]  /*65890*/  LOP3.LUT R2, R2, 0xefffffff, RZ, 0xc0, !PT ;  /* 0xefffffff02027812 */ /* 0x000fe400078ec0ff */
[----:B------:R-:W-:-:S07]  /*658a0*/  ISETP.LT.AND P2, PT, R17, UR75, !P0 ;  /* 0x0000004b11007c0c */ /* 0x000fce000c741270 */
[----:B------:R-:W-:-:S04]  /*658b0*/  @P1 LOP3.LUT R2, R2, 0x10000000, RZ, 0xfc, !PT ;  /* 0x1000000002021812 */ /* 0x000fc800078efcff */
[----:B------:R-:W-:Y:S02]  /*658c0*/  LOP3.LUT R2, R2, 0xf7ffffff, RZ, 0xc0, !PT ;  /* 0xf7ffffff02027812 */ /* 0x000fe400078ec0ff */
[----:B------:R-:W-:Y:S02]  /*658d0*/  ISETP.LT.AND P1, PT, R18, UR74, !P0 ;  /* 0x0000004a12007c0c */ /* 0x000fe4000c721270 */
[----:B------:R-:W-:-:S04]  /*658e0*/  @P3 LOP3.LUT R2, R2, 0x8000000, RZ, 0xfc, !PT ;  /* 0x0800000002023812 */ /* 0x000fc800078efcff */
[----:B------:R-:W-:-:S04]  /*658f0*/  LOP3.LUT R2, R2, 0xfbffffff, RZ, 0xc0, !PT ;  /* 0xfbffffff02027812 */ /* 0x000fc800078ec0ff */
[----:B------:R-:W-:Y:S02]  /*65900*/  @P2 LOP3.LUT R2, R2, 0x4000000, RZ, 0xfc, !PT ;  /* 0x0400000002022812 */ /* 0x000fe400078efcff */
[----:B------:R-:W-:Y:S02]  /*65910*/  ISETP.GE.AND P0, PT, R11, UR47, PT ;  /* 0x0000002f0b007c0c */ /* 0x000fe4000bf06270 */
[----:B------:R-:W-:-:S04]  /*65920*/  LOP3.LUT R2, R2, 0xfdffffff, RZ, 0xc0, !PT ;  /* 0xfdffffff02027812 */ /* 0x000fc800078ec0ff */
[----:B------:R-:W-:Y:S02]  /*65930*/  @P1 LOP3.LUT R2, R2, 0x2000000, RZ, 0xfc, !PT ;  /* 0x0200000002021812 */ /* 0x000fe400078efcff */
[----:B---3--:R-:W-:Y:S02]  /*65940*/  ISETP.LT.AND P1, PT, R19, UR52, !P0 ;  /* 0x0000003413007c0c */ /* 0x008fe4000c721270 */
        /* <DEDUP_REMOVED lines=25> */
[----:B-1----:R-:W-:Y:S02]  /*65ae0*/  ISETP.LT.AND P1, PT, R19, UR58, !P0 ;  /* 0x0000003a13007c0c */ /* 0x002fe4000c721270 */
        /* <DEDUP_REMOVED lines=33> */
[----:B------:R-:W-:Y:S01]  /*65d00*/  LOP3.LUT R2, R2, 0xffffffbf, RZ, 0xc0, !PT ;  /* 0xffffffbf02027812 */ /* 0x000fe200078ec0ff */
[----:B------:R-:W-:Y:S01]  /*65d10*/  VIADD R16, R16, UR28 ;  /* 0x0000001c10107c36 */ /* 0x000fe20008000000 */
[----:B------:R-:W-:Y:S01]  /*65d20*/  ISETP.GE.AND P0, PT, R5, UR59, PT ;  /* 0x0000003b05007c0c */ /* 0x000fe2000bf06270 */
[----:B------:R-:W0:Y:S01]  /*65d30*/  LDCU.64 UR28, c[0x0][0x398] ;  /* 0x00007300ff1c77ac */ /* 0x000e220008000a00 */
[----:B------:R-:W-:-:S04]  /*65d40*/  @P2 LOP3.LUT R2, R2, 0x40, RZ, 0xfc, !PT ;  /* 0x0000004002022812 */ /* 0x000fc800078efcff */
[----:B------:R-:W-:Y:S01]  /*65d50*/  LOP3.LUT R2, R2, 0xffffffdf, RZ, 0xc0, !PT ;  /* 0xffffffdf02027812 */ /* 0x000fe200078ec0ff */
[----:B------:R1:W-:Y:S03]  /*65d60*/  STL [R1+0x1750], R16 ;  /* 0x0017501001007387 */ /* 0x0003e60000100800 */
[----:B------:R-:W-:Y:S02]  /*65d70*/  @P1 LOP3.LUT R2, R2, 0x20, RZ, 0xfc, !PT ;  /* 0x0000002002021812 */ /* 0x000fe400078efcff */
[----:B--2---:R-:W-:Y:S01]  /*65d80*/  ISETP.LT.AND P1, PT, R19, UR42, !P0 ;  /* 0x0000002a13007c0c */ /* 0x004fe2000c721270 */
[----:B-1----:R-:W-:Y:S01]  /*65d90*/  VIADD R16, R16, UR5 ;  /* 0x0000000510107c36 */ /* 0x002fe20008000000 */
[----:B------:R-:W-:-:S04]  /*65da0*/  ISETP.LT.AND P3, PT, R15, UR11, !P0 ;  /* 0x0000000b0f007c0c */ /* 0x000fc8000c761270 */
[----:B------:R1:W-:Y:S01]  /*65db0*/  STL [R1+0x174c], R16 ;  /* 0x00174c1001007387 */ /* 0x0003e20000100800 */
[----:B------:R-:W-:Y:S01]  /*65dc0*/  LOP3.LUT R2, R2, 0xffffffef, RZ, 0xc0, !PT ;  /* 0xffffffef02027812 */ /* 0x000fe200078ec0ff */
[----:B-1----:R-:W-:-:S05]  /*65dd0*/  VIADD R16, R16, UR6 ;  /* 0x0000000610107c36 */ /* 0x002fca0008000000 */
[----:B------:R-:W-:Y:S02]  /*65de0*/  @P1 LOP3.LUT R2, R2, 0x10, RZ, 0xfc, !PT ;  /* 0x0000001002021812 */ /* 0x000fe400078efcff */
[----:B------:R-:W-:Y:S01]  /*65df0*/  ISETP.LT.AND P1, PT, R18, UR13, !P0 ;  /* 0x0000000d12007c0c */ /* 0x000fe2000c721270 */
[----:B------:R1:W-:Y:S01]  /*65e00*/  STL [R1+0x1748], R16 ;  /* 0x0017481001007387 */ /* 0x0003e20000100800 */
[----:B------:R-:W-:Y:S02]  /*65e10*/  ISETP.LT.AND P2, PT, R17, UR22, !P0 ;  /* 0x0000001611007c0c */ /* 0x000fe4000c741270 */
[----:B------:R-:W-:Y:S02]  /*65e20*/  LOP3.LUT R2, R2, 0xfffffffd, RZ, 0xc0, !PT ;  /* 0xfffffffd02027812 */ /* 0x000fe400078ec0ff */
[----:B------:R-:W-:Y:S01]  /*65e30*/  ISETP.GE.AND P0, PT, R3, UR61, PT ;  /* 0x0000003d03007c0c */ /* 0x000fe2000bf06270 */
[----:B-1----:R-:W-:Y:S01]  /*65e40*/  VIADD R16, R16, UR23 ;  /* 0x0000001710107c36 */ /* 0x002fe20008000000 */
[----:B------:R-:W-:-:S04]  /*65e50*/  @P3 LOP3.LUT R2, R2, 0x2, RZ, 0xfc, !PT ;  /* 0x0000000202023812 */ /* 0x000fc800078efcff */
[----:B------:R1:W-:Y:S01]  /*65e60*/  STL [R1+0x1744], R16 ;  /* 0x0017441001007387 */ /* 0x0003e20000100800 */
[----:B------:R-:W-:Y:S02]  /*65e70*/  ISETP.LT.AND P3, PT, R19, UR30, !P0 ;  /* 0x0000001e13007c0c */ /* 0x000fe4000c761270 */
[----:B------:R-:W-:Y:S02]  /*65e80*/  LOP3.LUT R13, R13, 0x7fffffff, RZ, 0xc0, !PT ;  /* 0x7fffffff0d0d7812 */ /* 0x000fe400078ec0ff */
[----:B------:R-:W-:Y:S01]  /*65e90*/  LOP3.LUT R2, R2, 0xfffffffe, RZ, 0xc0, !PT ;  /* 0xfffffffe02027812 */ /* 0x000fe200078ec0ff */
[----:B-1----:R-:W-:Y:S01]  /*65ea0*/  VIADD R16, R16, UR41 ;  /* 0x0000002910107c36 */ /* 0x002fe20008000000 */
[----:B------:R-:W-:-:S04]  /*65eb0*/  @P1 LOP3.LUT R13, R13, 0x80000000, RZ, 0xfc, !PT ;  /* 0x800000000d0d1812 */ /* 0x000fc800078efcff */
[----:B------:R1:W-:Y:S01]  /*65ec0*/  STL [R1+0x1740], R16 ;  /* 0x0017401001007387 */ /* 0x0003e20000100800 */
[----:B------:R-:W-:Y:S02]  /*65ed0*/  @P2 LOP3.LUT R2, R2, 0x1, RZ, 0xfc, !PT ;  /* 0x0000000102022812 */ /* 0x000fe400078efcff */
[----:B------:R-:W-:Y:S02]  /*65ee0*/  ISETP.LT.AND P2, PT, R15, UR15, !P0 ;  /* 0x0000000f0f007c0c */ /* 0x000fe4000c741270 */
[----:B------:R-:W-:Y:S01]  /*65ef0*/  LOP3.LUT R13, R13, 0xbfffffff, RZ, 0xc0, !PT ;  /* 0xbfffffff0d0d7812 */ /* 0x000fe200078ec0ff */
[----:B-1----:R-:W-:-:S05]  /*65f00*/  VIADD R16, R16, UR64 ;  /* 0x0000004010107c36 */ /* 0x002fca0008000000 */
[----:B------:R1:W-:Y:S01]  /*65f10*/  STL [R1+0x173c], R16 ;  /* 0x00173c1001007387 */ /* 0x0003e20000100800 */
[----:B------:R-:W-:Y:S02]  /*65f20*/  @P3 LOP3.LUT R13, R13, 0x40000000, RZ, 0xfc, !PT ;  /* 0x400000000d0d3812 */ /* 0x000fe400078efcff */
[----:B------:R-:W-:Y:S01]  /*65f30*/  ISETP.LT.AND P1, PT, R17, UR25, !P0 ;  /* 0x0000001911007c0c */ /* 0x000fe2000c721270 */
[----:B-1----:R-:W-:-:S04]  /*65f40*/  VIADD R16, R16, UR65 ;  /* 0x0000004110107c36 */ /* 0x002fc80008000000 */
[----:B------:R-:W-:Y:S01]  /*65f50*/  VIADD R8, R16, UR69 ;  /* 0x0000004510087c36 */ /* 0x000fe20008000000 */
[----:B------:R1:W-:Y:S01]  /*65f60*/  STL [R1+0x1738], R16 ;  /* 0x0017381001007387 */ /* 0x0003e20000100800 */
[----:B------:R-:W-:-:S03]  /*65f70*/  LOP3.LUT R13, R13, 0xdfffffff, RZ, 0xc0, !PT ;  /* 0xdfffffff0d0d7812 */ /* 0x000fc600078ec0ff */
[----:B------:R2:W-:Y:S01]  /*65f80*/  STL [R1+0x1734], R8 ;  /* 0x0017340801007387 */ /* 0x0005e20000100800 */
[----:B------:R-:W-:Y:S01]  /*65f90*/  @P2 LOP3.LUT R13, R13, 0x20000000, RZ, 0xfc, !PT ;  /* 0x200000000d0d2812 */ /* 0x000fe200078efcff */
[----:B-1----:R-:W-:Y:S02]  /*65fa0*/  VIADD R16, R8, UR70 ;  /* 0x0000004608107c36 */ /* 0x002fe40008000000 */
[----:B--2---:R-:W2:Y:S04]  /*65fb0*/  LDL.LU R8, [R1+0x8f0] ;  /* 0x0008f00001087983 */ /* 0x004ea80000300800 */
[----:B------:R-:W3:Y:S04]  /*65fc0*/  LDL.LU R7, [R1+0xd2c] ;  /* 0x000d2c0001077983 */ /* 0x000ee80000300800 */
[----:B------:R-:W4:Y:S04]  /*65fd0*/  LDL.LU R6, [R1+0x8ec] ;  /* 0x0008ec0001067983 */ /* 0x000f280000300800 */
[----:B------:R1:W-:Y:S01]  /*65fe0*/  STL [R1+0x1730], R16 ;  /* 0x0017301001007387 */ /* 0x0003e20000100800 */
[----:B------:R-:W-:-:S02]  /*65ff0*/  ISETP.LT.AND P0, PT, R18, UR39, !P0 ;  /* 0x0000002712007c0c */ /* 0x000fc4000c701270 */
[----:B------:R-:W-:Y:S01]  /*66000*/  LOP3.LUT R13, R13, 0xefffffff, RZ, 0xc0, !PT ;  /* 0xefffffff0d0d7812 */ /* 0x000fe200078ec0ff */
[----:B------:R-:W4:Y:S01]  /*66010*/  LDL.LU R5, [R1+0xd28] ;  /* 0x000d280001057983 */ /* 0x000f220000300800 */
[----:B-1----:R-:W-:Y:S02]  /*66020*/  VIADD R16, R16, UR71 ;  /* 0x0000004710107c36 */ /* 0x002fe40008000000 */
[----:B------:R-:W-:-:S03]  /*66030*/  @P1 LOP3.LUT R13, R13, 0x10000000, RZ, 0xfc, !PT ;  /* 0x100000000d0d1812 */ /* 0x000fc600078efcff */
[----:B------:R1:W-:Y:S04]  /*66040*/  STL [R1+0x172c], R16 ;  /* 0x00172c1001007387 */ /* 0x0003e80000100800 */
[----:B------:R-:W4:Y:S04]  /*66050*/  LDL.LU R3, [R1+0x8e4] ;  /* 0x0008e40001037983 */ /* 0x000f280000300800 */
[----:B------:R-:W4:Y:S01]  /*66060*/  LDL.LU R15, [R1+0x23c4] ;  /* 0x0023c400010f7983 */ /* 0x000f220000300800 */
[----:B------:R-:W-:Y:S01]  /*66070*/  LOP3.LUT R13, R13, 0xf7ffffff, RZ, 0xc0, !PT ;  /* 0xf7ffffff0d0d7812 */ /* 0x000fe200078ec0ff */
[----:B-1----:R-:W-:Y:S01]  /*66080*/  VIADD R16, R16, UR72 ;  /* 0x0000004810107c36 */ /* 0x002fe20008000000 */
[----:B------:R-:W-:-:S04]  /*66090*/  ISETP.GE.AND P1, PT, R24, UR49, PT ;  /* 0x0000003118007c0c */ /* 0x000fc8000bf26270 */
[----:B------:R1:W-:Y:S01]  /*660a0*/  STL [R1+0x1728], R16 ;  /* 0x0017281001007387 */ /* 0x0003e20000100800 */
[----:B------:R-:W-:Y:S02]  /*660b0*/  @P0 LOP3.LUT R13, R13, 0x8000000, RZ, 0xfc, !PT ;  /* 0x080000000d0d0812 */ /* 0x000fe400078efcff */
[----:B------:R-:W-:Y:S02]  /*660c0*/  ISETP.GE.AND P0, PT, R4, UR63, PT ;  /* 0x0000003f04007c0c */ /* 0x000fe4000bf06270 */
[----:B------:R-:W-:Y:S01]  /*660d0*/  ISETP.LT.AND P4, PT, R17, UR40, !P1 ;  /* 0x0000002811007c0c */ /* 0x000fe2000cf81270 */
[----:B-1----:R-:W-:Y:S01]  /*660e0*/  VIADD R16, R16, UR73 ;  /* 0x0000004910107c36 */ /* 0x002fe20008000000 */
[C---:B------:R-:W-:Y:S02]  /*660f0*/  ISETP.GE.AND P6, PT, R18.reuse, UR48, PT ;  /* 0x0000003012007c0c */ /* 0x040fe4000bfc6270 */
[----:B------:R-:W-:Y:S02]  /*66100*/  ISETP.LT.AND P3, PT, R18, UR38, !P1 ;  /* 0x0000002612007c0c */ /* 0x000fe4000cf61270 */
[----:B------:R1:W-:Y:S01]  /*66110*/  STL [R1+0x23b0], R16 ;  /* 0x0023b01001007387 */ /* 0x0003e20000100800 */
[----:B0-----:R-:W-:-:S03]  /*66120*/  ISETP.LT.AND P2, PT, R19, UR28, !P0 ;  /* 0x0000001c13007c0c */ /* 0x001fc6000c741270 */
[----:B-1----:R-:W4:Y:S04]  /*66130*/  LDL.LU R16, [R1+0x23c0] ;  /* 0x0023c00001107983 */ /* 0x002f280000300800 */
[----:B------:R-:W4:Y:S04]  /*66140*/  LDL.LU R17, [R1+0x23bc] ;  /* 0x0023bc0001117983 */ /* 0x000f280000300800 */
[----:B------:R-:W4:Y:S04]  /*66150*/  LDL.LU R18, [R1+0x23b8] ;  /* 0x0023b80001127983 */ /* 0x000f280000300800 */
[----:B------:R-:W4:Y:S01]  /*66160*/  LDL.LU R19, [R1+0x23b4] ;  /* 0x0023b40001137983 */ /* 0x000f220000300800 */
[----:B------:R-:W-:-:S04]  /*66170*/  LOP3.LUT R2, R2, 0xfffffff7, RZ, 0xc0, !PT ;  /* 0xfffffff702027812 */ /* 0x000fc800078ec0ff */
[----:B------:R-:W-:Y:S02]  /*66180*/  @P4 LOP3.LUT R2, R2, 0x8, RZ, 0xfc, !PT ;  /* 0x0000000802024812 */ /* 0x000fe400078efcff */
[----:B------:R-:W-:Y:S02]  /*66190*/  LOP3.LUT R29, R29, 0xffff, RZ, 0xc0, !PT ;  /* 0x0000ffff1d1d7812 */ /* 0x000fe400078ec0ff */
[----:B------:R-:W-:Y:S02]  /*661a0*/  LOP3.LUT R25, R25, 0xffff, RZ, 0xc0, !PT ;  /* 0x0000ffff19197812 */ /* 0x000fe400078ec0ff */
[----:B------:R-:W-:Y:S02]  /*661b0*/  LOP3.LUT R26, R26, 0xffff, RZ, 0xc0, !PT ;  /* 0x0000ffff1a1a7812 */ /* 0x000fe400078ec0ff */
[----:B------:R-:W-:Y:S02]  /*661c0*/  LOP3.LUT R13, R13, 0xfbffffff, RZ, 0xc0, !PT ;  /* 0xfbffffff0d0d7812 */ /* 0x000fe400078ec0ff */
[----:B------:R-:W-:-:S02]  /*661d0*/  LOP3.LUT R2, R2, 0xfffffffb, RZ, 0xc0, !PT ;  /* 0xfffffffb02027812 */ /* 0x000fc400078ec0ff */
[--C-:B------:R-:W-:Y:S02]  /*661e0*/  PRMT R29, R29, 0x3340, R1.reuse ;  /* 0x000033401d1d7816 */ /* 0x100fe40000000001 */
[--C-:B------:R-:W-:Y:S02]  /*661f0*/  PRMT R25, R25, 0x3340, R1.reuse ;  /* 0x0000334019197816 */ /* 0x100fe40000000001 */
[----:B------:R-:W-:Y:S02]  /*66200*/  PRMT R26, R26, 0x3340, R1 ;  /* 0x000033401a1a7816 */ /* 0x000fe40000000001 */
[----:B------:R-:W-:Y:S02]  /*66210*/  @P3 LOP3.LUT R2, R2, 0x4, RZ, 0xfc, !PT ;  /* 0x0000000402023812 */ /* 0x000fe400078efcff */
[----:B------:R-:W-:Y:S02]  /*66220*/  @P2 LOP3.LUT R13, R13, 0x4000000, RZ, 0xfc, !PT ;  /* 0x040000000d0d2812 */ /* 0x000fe400078efcff */
[----:B--2---:R-:W-:-:S02]  /*66230*/  SHF.R.U32.HI R8, RZ, 0x8, R8 ;  /* 0x00000008ff087819 */ /* 0x004fc40000011608 */
[----:B---3--:R-:W-:Y:S02]  /*66240*/  SHF.R.U32.HI R7, RZ, 0x8, R7 ;  /* 0x00000008ff077819 */ /* 0x008fe40000011607 */
[----:B----4-:R-:W-:Y:S02]  /*66250*/  SHF.R.U32.HI R6, RZ, 0x8, R6 ;  /* 0x00000008ff067819 */ /* 0x010fe40000011606 */
[----:B------:R-:W-:Y:S02]  /*66260*/  SHF.R.U32.HI R5, RZ, 0x8, R5 ;  /* 0x00000008ff057819 */ /* 0x000fe40000011605 */
[----:B------:R-:W-:Y:S01]  /*66270*/  SHF.R.U32.HI R3, RZ, 0x8, R3 ;  /* 0x00000008ff037819 */ /* 0x000fe20000011603 */
[----:B------:R0:W-:Y:S01]  /*66280*/  STL [R1+0x2634], R29 ;  /* 0x0026341d01007387 */ /* 0x0001e20000100800 */
[----:B------:R-:W-:Y:S01]  /*66290*/  ULEA UR9, UR4, UR8, 0x5 ;  /* 0x0000000804097291 */ /* 0x000fe2000f8e28ff */
[----:B------:R-:W1:Y:S01]  /*662a0*/  LDCU.64 UR52, c[0x0][0x398] ;  /* 0x00007300ff3477ac */ /* 0x000e620008000a00 */
[----:B------:R-:W2:Y:S01]  /*662b0*/  LDCU.64 UR54, c[0x0][0x398] ;  /* 0x00007300ff3677ac */ /* 0x000ea20008000a00 */
[----:B0-----:R-:W3:Y:S01]  /*662c0*/  LDL.LU R29, [R1+0x8d8] ;  /* 0x0008d800011d7983 */ /* 0x001ee20000300800 */
[----:B------:R-:W0:Y:S03]  /*662d0*/  LDCU.64 UR34, c[0x0][0x398] ;  /* 0x00007300ff2277ac */ /* 0x000e260008000a00 */
[----:B------:R4:W-:Y:S01]  /*662e0*/  STL [R1+0x2630], R12 ;  /* 0x0026300c01007387 */ /* 0x0009e20000100800 */
[----:B------:R-:W0:Y:S01]  /*662f0*/  LDCU.64 UR6, c[0x0][0x398] ;  /* 0x00007300ff0677ac */ /* 0x000e220008000a00 */
[----:B------:R-:W0:Y:S01]  /*66300*/  LDCU.64 UR4, c[0x0][0x398] ;  /* 0x00007300ff0477ac */ /* 0x000e220008000a00 */
[----:B------:R-:W0:Y:S01]  /*66310*/  LDCU.64 UR50, c[0x0][0x398] ;  /* 0x00007300ff3277ac */ /* 0x000e220008000a00 */
[----:B----4-:R-:W4:Y:S01]  /*66320*/  LDL.LU R12, [R1+0xd78] ;  /* 0x000d7800010c7983 */ /* 0x010f220000300800 */
[----:B------:R-:W0:Y:S03]  /*66330*/  LDCU.64 UR40, c[0x0][0x398] ;  /* 0x00007300ff2877ac */ /* 0x000e260008000a00 */
[----:B------:R1:W-:Y:S01]  /*66340*/  STL [R1+0x262c], R28 ;  /* 0x00262c1c01007387 */ /* 0x0003e20000100800 */
[----:B------:R-:W0:Y:S01]  /*66350*/  LDCU.64 UR38, c[0x0][0x398] ;  /* 0x00007300ff2677ac */ /* 0x000e220008000a00 */
[----:B------:R-:W0:Y:S02]  /*66360*/  LDCU.64 UR36, c[0x0][0x398] ;  /* 0x00007300ff2477ac */ /* 0x000e240008000a00 */
[----:B-1----:R-:W2:Y:S01]  /*66370*/  LDL.LU R28, [R1+0x8fc] ;  /* 0x0008fc00011c7983 */ /* 0x002ea20000300800 */
[----:B------:R-:W1:Y:S03]  /*66380*/  LDCU.64 UR32, c[0x0][0x398] ;  /* 0x00007300ff2077ac */ /* 0x000e660008000a00 */
[----:B------:R0:W-:Y:S01]  /*66390*/  STL [R1+0x2628], R27 ;  /* 0x0026281b01007387 */ /* 0x0001e20000100800 */
[----:B------:R-:W1:Y:S01]  /*663a0*/  LDCU.64 UR26, c[0x0][0x398] ;  /* 0x00007300ff1a77ac */ /* 0x000e620008000a00 */
[----:B------:R-:W1:Y:S01]  /*663b0*/  LDCU.64 UR24, c[0x0][0x398] ;  /* 0x00007300ff1877ac */ /* 0x000e620008000a00 */
[----:B------:R-:W1:Y:S01]  /*663c0*/  LDCU.64 UR48, c[0x0][0x398] ;  /* 0x00007300ff3077ac */ /* 0x000e620008000a00 */
[----:B0-----:R-:W2:Y:S01]  /*663d0*/  LDL.LU R27, [R1+0xde8] ;  /* 0x000de800011b7983 */ /* 0x001ea20000300800 */
        /* <DEDUP_REMOVED lines=13> */
[----:B------:R-:W0:Y:S01]  /*664b0*/  LDCU UR75, c[0x0][0x398] ;  /* 0x00007300ff4b77ac */ /* 0x000e220008000800 */
[----:B------:R-:W0:Y:S02]  /*664c0*/  LDCU UR74, c[0x0][0x398] ;  /* 0x00007300ff4a77ac */ /* 0x000e240008000800 */
[----:B-1----:R-:W2:Y:S01]  /*664d0*/  LDL.LU R26, [R1+0x904] ;  /* 0x00090400011a7983 */ /* 0x002ea20000300800 */
[----:B------:R-:W1:Y:S03]  /*664e0*/  LDCU UR76, c[0x0][0x398] ;  /* 0x00007300ff4c77ac */ /* 0x000e660008000800 */
[----:B------:R0:W-:Y:S01]  /*664f0*/  STL [R1+0x2614], R9 ;  /* 0x0026140901007387 */ /* 0x0001e20000100800 */
[----:B------:R-:W1:Y:S01]  /*66500*/  LDCU UR42, c[0x0][0x398] ;  /* 0x00007300ff2a77ac */ /* 0x000e620008000800 */
[----:B------:R-:W1:Y:S01]  /*66510*/  LDCU UR57, c[0x0][0x398] ;  /* 0x00007300ff3977ac */ /* 0x000e620008000800 */
[----:B------:R-:W1:Y:S01]  /*66520*/  LDCU UR73, c[0x0][0x398] ;  /* 0x00007300ff4977ac */ /* 0x000e620008000800 */
[----:B0-----:R-:W2:Y:S01]  /*66530*/  LDL.LU R9, [R1+0xd5c] ;  /* 0x000d5c0001097983 */ /* 0x001ea20000300800 */
[----:B------:R-:W0:Y:S03]  /*66540*/  LDCU UR30, c[0x0][0x398] ;  /* 0x00007300ff1e77ac */ /* 0x000e260008000800 */
[----:B------:R1:W-:Y:S01]  /*66550*/  STL [R1+0x2610], R10 ;  /* 0x0026100a01007387 */ /* 0x0003e20000100800 */
[----:B------:R-:W0:Y:S03]  /*66560*/  LDCU UR70, c[0x0][0x398] ;  /* 0x00007300ff4677ac */ /* 0x000e260008000800 */
[----:B------:R1:W-:Y:S01]  /*66570*/  STL [R1+0x25dc], R4 ;  /* 0x0025dc0401007387 */ /* 0x0003e20000100800 */
[----:B------:R-:W0:Y:S03]  /*66580*/  LDCU UR72, c[0x0][0x398] ;  /* 0x00007300ff4877ac */ /* 0x000e260008000800 */
[----:B------:R0:W-:Y:S01]  /*66590*/  STL [R1+0x2510], R11 ;  /* 0x0025100b01007387 */ /* 0x0001e20000100800 */
[----:B-1----:R-:W-:Y:S01]  /*665a0*/  LOP3.LUT R10, R7, 0xffff, RZ, 0xc0, !PT ;  /* 0x0000ffff070a7812 */ /* 0x002fe200078ec0ff */
[----:B------:R-:W1:Y:S02]  /*665b0*/  LDCU UR28, c[0x0][0x398] ;  /* 0x00007300ff1c77ac */ /* 0x000e640008000800 */
[----:B------:R0:W-:Y:S01]  /*665c0*/  STL [R1+0x24ec], R22 ;  /* 0x0024ec1601007387 */ /* 0x0001e20000100800 */
[----:B------:R-:W-:Y:S01]  /*665d0*/  LOP3.LUT R4, R5, 0xffff, RZ, 0xc0, !PT ;  /* 0x0000ffff05047812 */ /* 0x000fe200078ec0ff */
[----:B------:R-:W1:Y:S02]  /*665e0*/  LDCU UR71, c[0x0][0x398] ;  /* 0x00007300ff4777ac */ /* 0x000e640008000800 */
[----:B------:R0:W-:Y:S01]  /*665f0*/  STL [R1+0x24e8], R23 ;  /* 0x0024e81701007387 */ /* 0x0001e20000100800 */
[----:B------:R-:W-:Y:S01]  /*66600*/  PRMT R10, R10, 0x3340, R4 ;  /* 0x000033400a0a7816 */ /* 0x000fe20000000004 */
[----:B------:R-:W1:Y:S02]  /*66610*/  LDCU UR69, c[0x0][0x398] ;  /* 0x00007300ff4577ac */ /* 0x000e640008000800 */
[----:B------:R-:W-:Y:S01]  /*66620*/  STL [R1+0x24b8], R24 ;  /* 0x0024b81801007387 */ /* 0x000fe20000100800 */
[----:B0-----:R-:W-:-:S02]  /*66630*/  LOP3.LUT R11, R3, 0xffff, RZ, 0xc0, !PT ;  /* 0x0000ffff030b7812 */ /* 0x001fc400078ec0ff */
[----:B------:R-:W-:Y:S01]  /*66640*/  LOP3.LUT R22, R8, 0xffff, RZ, 0xc0, !PT ;  /* 0x0000ffff08167812 */ /* 0x000fe200078ec0ff */
[----:B------:R-:W-:Y:S01]  /*66650*/  STL [R1+0x23d4], R21 ;  /* 0x0023d41501007387 */ /* 0x000fe20000100800 */
[----:B------:R-:W0:Y:S01]  /*66660*/  LDCU UR66, c[0x0][0x398] ;  /* 0x00007300ff4277ac */ /* 0x000e220008000800 */
[----:B------:R-:W-:Y:S02]  /*66670*/  LOP3.LUT R23, R6, 0xffff, RZ, 0xc0, !PT ;  /* 0x0000ffff06177812 */ /* 0x000fe400078ec0ff */
[----:B------:R-:W-:Y:S01]  /*66680*/  STL [R1+0x23d0], R20 ;  /* 0x0023d01401007387 */ /* 0x000fe20000100800 */
[----:B------:R-:W0:Y:S03]  /*66690*/  LDCU UR68, c[0x0][0x398] ;  /* 0x00007300ff4477ac */ /* 0x000e260008000800 */
        /* <DEDUP_REMOVED lines=12> */
[----:B------:R1:W-:Y:S01]  /*66760*/  STL [R1+0x23b4], R2 ;  /* 0x0023b40201007387 */ /* 0x0003e20000100800 */
[----:B------:R-:W0:Y:S03]  /*66770*/  LDCU UR62, c[0x0][0x398] ;  /* 0x00007300ff3e77ac */ /* 0x000e260008000800 */
[----:B------:R-:W-:Y:S01]  /*66780*/  STL [R1+0x2598], R7 ;  /* 0x0025980701007387 */ /* 0x000fe20000100800 */
[----:B------:R-:W0:Y:S03]  /*66790*/  LDCU UR56, c[0x0][0x398] ;  /* 0x00007300ff3877ac */ /* 0x000e260008000800 */
[----:B------:R0:W-:Y:S01]  /*667a0*/  STL [R1+0x2618], R8 ;  /* 0x0026180801007387 */ /* 0x0001e20000100800 */
[----:B------:R-:W2:Y:S01]  /*667b0*/  LDCU UR58, c[0x0][0x398] ;  /* 0x00007300ff3a77ac */ /* 0x000ea20008000800 */
[----:B-1----:R-:W-:-:S02]  /*667c0*/  PRMT R2, R11, 0x3340, R0 ;  /* 0x000033400b027816 */ /* 0x002fc40000000000 */
[----:B------:R-:W-:Y:S01]  /*667d0*/  STL [R1+0x259c], R6 ;  /* 0x00259c0601007387 */ /* 0x000fe20000100800 */
[----:B------:R-:W1:Y:S03]  /*667e0*/  LDCU UR59, c[0x0][0x398] ;  /* 0x00007300ff3b77ac */ /* 0x000e660008000800 */
[----:B------:R-:W-:Y:S01]  /*667f0*/  STL [R1+0x260c], R3 ;  /* 0x00260c0301007387 */ /* 0x000fe20000100800 */
[----:B------:R-:W1:Y:S01]  /*66800*/  LDCU UR77, c[0x0][0x398] ;  /* 0x00007300ff4d77ac */ /* 0x000e620008000800 */
[----:B0-----:R-:W-:Y:S02]  /*66810*/  PRMT R8, R22, 0x3340, R23 ;  /* 0x0000334016087816 */ /* 0x001fe40000000017 */
[----:B------:R-:W-:Y:S04]  /*66820*/  STL [R1+0x25d4], R5 ;  /* 0x0025d40501007387 */ /* 0x000fe80000100800 */
[----:B------:R-:W-:Y:S04]  /*66830*/  STL [R1+0x2638], R8 ;  /* 0x0026380801007387 */ /* 0x000fe80000100800 */
[----:B------:R-:W-:Y:S04]  /*66840*/  STL [R1+0x263c], R10 ;  /* 0x00263c0a01007387 */ /* 0x000fe80000100800 */
[----:B------:R3:W-:Y:S02]  /*66850*/  STL [R1+0x60], R2 ;  /* 0x0000600201007387 */ /* 0x0007e40000100800 */
[----:B---3--:R-:W-:-:S04]  /*66860*/  SHF.R.U32.HI R2, RZ, 0x8, R29 ;  /* 0x00000008ff027819 */ /* 0x008fc8000001161d */
[----:B------:R-:W-:Y:S02]  /*66870*/  LOP3.LUT R2, R2, 0xffff, RZ, 0xc0, !PT ;  /* 0x0000ffff02027812 */ /* 0x000fe400078ec0ff */
[----:B----4-:R-:W-:Y:S02]  /*66880*/  SHF.R.U32.HI R3, RZ, 0x8, R12 ;  /* 0x00000008ff037819 */ /* 0x010fe4000001160c */
[----:B------:R-:W3:Y:S02]  /*66890*/  LDL.LU R12, [R1+0xe1c] ;  /* 0x000e1c00010c7983 */ /* 0x000ee40000300800 */
[----:B------:R-:W-:Y:S02]  /*668a0*/  LOP3.LUT R3, R3, 0xffff, RZ, 0xc0, !PT ;  /* 0x0000ffff03037812 */ /* 0x000fe400078ec0ff */
[----:B------:R-:W4:Y:S02]  /*668b0*/  LDL.LU R29, [R1+0xe18] ;  /* 0x000e1800011d7983 */ /* 0x000f240000300800 */
[----:B------:R-:W-:-:S02]  /*668c0*/  PRMT R3, R3, 0x3340, R0 ;  /* 0x0000334003037816 */ /* 0x000fc40000000000 */
[----:B------:R-:W-:Y:S02]  /*668d0*/  PRMT R2, R2, 0x3340, R0 ;  /* 0x0000334002027816 */ /* 0x000fe40000000000 */
[----:B--2---:R-:W-:Y:S02]  /*668e0*/  SHF.R.U32.HI R7, RZ, 0x8, R25 ;  /* 0x00000008ff077819 */ /* 0x004fe40000011619 */
[----:B------:R-:W-:-:S04]  /*668f0*/  SHF.R.U32.HI R4, RZ, 0x8, R9 ;  /* 0x00000008ff047819 */ /* 0x000fc80000011609 */
[----:B------:R-:W-:-:S04]  /*66900*/  LOP3.LUT R4, R4, 0xffff, RZ, 0xc0, !PT ;  /* 0x0000ffff04047812 */ /* 0x000fc800078ec0ff */
[----:B------:R-:W-:-:S05]  /*66910*/  PRMT R9, R4, 0x3340, R0 ;  /* 0x0000334004097816 */ /* 0x000fca0000000000 */
[----:B------:R-:W-:Y:S04]  /*66920*/  STL [R1+0x2640], R9 ;  /* 0x0026400901007387 */ /* 0x000fe80000100800 */
[----:B------:R-:W2:Y:S04]  /*66930*/  LDL.LU R22, [R1+0xdfc] ;  /* 0x000dfc0001167983 */ /* 0x000ea80000300800 */
[----:B------:R-:W-:Y:S04]  /*66940*/  STL [R1+0x4c], R3 ;  /* 0x00004c0301007387 */ /* 0x000fe80000100800 */
[----:B------:R-:W2:Y:S01]  /*66950*/  LDL.LU R11, [R1+0xe0c] ;  /* 0x000e0c00010b7983 */ /* 0x000ea20000300800 */
[----:B------:R-:W-:-:S03]  /*66960*/  SHF.R.U32.HI R4, RZ, 0x8, R26 ;  /* 0x00000008ff047819 */ /* 0x000fc6000001161a */
[----:B------:R0:W-:Y:S01]  /*66970*/  STL [R1+0x48], R2 ;  /* 0x0000480201007387 */ /* 0x0001e20000100800 */
[----:B------:R-:W-:-:S03]  /*66980*/  LOP3.LUT R6, R4, 0xffff, RZ, 0xc0, !PT ;  /* 0x0000ffff04067812 */ /* 0x000fc600078ec0ff */
[----:B------:R-:W2:Y:S04]  /*66990*/  LDL.LU R4, [R1+0xe4c] ;  /* 0x000e4c0001047983 */ /* 0x000ea80000300800 */
[----:B------:R-:W2:Y:S01]  /*669a0*/  LDL.LU R26, [R1+0xe3c] ;  /* 0x000e3c00011a7983 */ /* 0x000ea20000300800 */
[----:B0-----:R-:W-:-:S03]  /*669b0*/  SHF.R.U32.HI R2, RZ, 0x8, R13 ;  /* 0x00000008ff027819 */ /* 0x001fc6000001160d */
[----:B------:R-:W2:Y:S04]  /*669c0*/  LDL.LU R13, [R1+0x980] ;  /* 0x00098000010d7983 */ /* 0x000ea80000300800 */
[----:B------:R-:W2:Y:S01]  /*669d0*/  LDL.LU R25, [R1+0xe38] ;  /* 0x000e380001197983 */ /* 0x000ea20000300800 */
[----:B------:R-:W-:Y:S02]  /*669e0*/  SHF.R.U32.HI R5, RZ, 0x8, R28 ;  /* 0x00000008ff057819 */ /* 0x000fe4000001161c */
[----:B------:R-:W-:Y:S02]  /*669f0*/  SHF.R.U32.HI R3, RZ, 0x8, R27 ;  /* 0x00000008ff037819 */ /* 0x000fe4000001161b */
[----:B------:R-:W-:Y:S02]  /*66a00*/  LOP3.LUT R7, R7, 0xffff, RZ, 0xc0, !PT ;  /* 0x0000ffff07077812 */ /* 0x000fe400078ec0ff */
[----:B------:R-:W-:-:S02]  /*66a10*/  LOP3.LUT R5, R5, 0xffff, RZ, 0xc0, !PT ;  /* 0x0000ffff05057812 */ /* 0x000fc400078ec0ff */
[----:B------:R-:W-:Y:S02]  /*66a20*/  LOP3.LUT R2, R2, 0xffff, RZ, 0xc0, !PT ;  /* 0x0000ffff02027812 */ /* 0x000fe400078ec0ff */
[----:B------:R-:W-:Y:S02]  /*66a30*/  LOP3.LUT R3, R3, 0xffff, RZ, 0xc0, !PT ;  /* 0x0000ffff03037812 */ /* 0x000fe400078ec0ff */
[----:B------:R-:W-:Y:S02]  /*66a40*/  PRMT R6, R6, 0x3340, R7 ;  /* 0x0000334006067816 */ /* 0x000fe40000000007 */
[----:B------:R-:W-:Y:S02]  /*66a50*/  PRMT R5, R5, 0x3340, R0 ;  /* 0x0000334005057816 */ /* 0x000fe40000000000 */
[----:B------:R-:W-:Y:S01]  /*66a60*/  PRMT R2, R2, 0x3340, R3 ;  /* 0x0000334002027816 */ /* 0x000fe20000000003 */
[----:B------:R-:W-:Y:S04]  /*66a70*/  STL [R1+0x88], R6 ;  /* 0x0000880601007387 */ /* 0x000fe80000100800 */
[----:B------:R4:W-:Y:S04]  /*66a80*/  STL [R1+0x44], R5 ;  /* 0x0000440501007387 */ /* 0x0009e80000100800 */
[----:B------:R0:W-:Y:S04]  /*66a90*/  STL [R1+0x84], R2 ;  /* 0x0000840201007387 */ /* 0x0001e80000100800 */
[----:B------:R-:W2:Y:S04]  /*66aa0*/  LDL.LU R27, [R1+0x388] ;  /* 0x00038800011b7983 */ /* 0x000ea80000300800 */
[----:B------:R-:W2:Y:S01]  /*66ab0*/  LDL.LU R28, [R1+0x660] ;  /* 0x00066000011c7983 */ /* 0x000ea20000300800 */
[----:B---3--:R-:W-:-:S03]  /*66ac0*/  SHF.R.U32.HI R3, RZ, 0x8, R12 ;  /* 0x00000008ff037819 */ /* 0x008fc6000001160c */
[----:B------:R-:W3:Y:S01]  /*66ad0*/  LDL.LU R12, [R1+0x36c] ;  /* 0x00036c00010c7983 */ /* 0x000ee20000300800 */
[----:B----4-:R-:W-:Y:S02]  /*66ae0*/  SHF.R.U32.HI R5, RZ, 0x8, R29 ;  /* 0x00000008ff057819 */ /* 0x010fe4000001161d */
[----:B------:R-:W-:Y:S01]  /*66af0*/  LOP3.LUT R3, R3, 0xffff, RZ, 0xc0, !PT ;  /* 0x0000ffff03037812 */ /* 0x000fe200078ec0ff */
[----:B------:R-:W3:Y:S01]  /*66b00*/  LDL.LU R29, [R1+0x67c] ;  /* 0x00067c00011d7983 */ /* 0x000ee20000300800 */
[----:B------:R-:W-:-:S04]  /*66b10*/  LOP3.LUT R5, R5, 0xffff, RZ, 0xc0, !PT ;  /* 0x0000ffff05057812 */ /* 0x000fc800078ec0ff */
[----:B------:R-:W-:Y:S02]  /*66b20*/  PRMT R3, R3, 0x3340, R5 ;  /* 0x0000334003037816 */ /* 0x000fe40000000005 */
[----:B--2---:R-:W-:-:S04]  /*66b30*/  SHF.R.U32.HI R6, RZ, 0x8, R22 ;  /* 0x00000008ff067819 */ /* 0x004fc80000011616 */
[----:B------:R-:W-:Y:S02]  /*66b40*/  LOP3.LUT R6, R6, 0xffff, RZ, 0xc0, !PT ;  /* 0x0000ffff06067812 */ /* 0x000fe400078ec0ff */
[----:B0-----:R-:W-:Y:S02]  /*66b50*/  SHF.R.U32.HI R2, RZ, 0x8, R11 ;  /* 0x00000008ff027819 */ /* 0x001fe4000001160b */
[----:B------:R-:W-:Y:S02]  /*66b60*/  PRMT R6, R6, 0x3340, R0 ;  /* 0x0000334006067816 */ /* 0x000fe40000000000 */
[----:B------:R-:W-:-:S04]  /*66b70*/  LOP3.LUT R2, R2, 0xffff, RZ, 0xc0, !PT ;  /* 0x0000ffff02027812 */ /* 0x000fc800078ec0ff */
[----:B------:R-:W-:Y:S01]  /*66b80*/  PRMT R2, R2, 0x3340, R0 ;  /* 0x0000334002027816 */ /* 0x000fe20000000000 */
[----:B------:R-:W-:Y:S01]  /*66b90*/  STL [R1+0x40], R6 ;  /* 0x0000400601007387 */ /* 0x000fe20000100800 */
[----:B------:R-:W-:Y:S02]  /*66ba0*/  SHF.R.U32.HI R4, RZ, 0x8, R4 ;  /* 0x00000008ff047819 */ /* 0x000fe40000011604 */
[----:B------:R-:W-:Y:S01]  /*66bb0*/  SHF.R.U32.HI R5, RZ, 0x8, R26 ;  /* 0x00000008ff057819 */ /* 0x000fe2000001161a */
[----:B------:R0:W-:Y:S01]  /*66bc0*/  STL [R1+0x5c], R3 ;  /* 0x00005c0301007387 */ /* 0x0001e20000100800 */
[----:B------:R-:W-:-:S03]  /*66bd0*/  LOP3.LUT R4, R4, 0xffff, RZ, 0xc0, !PT ;  /* 0x0000ffff04047812 */ /* 0x000fc600078ec0ff */
[----:B------:R2:W-:Y:S01]  /*66be0*/  STL [R1+0x3c], R2 ;  /* 0x00003c0201007387 */ /* 0x0005e20000100800 */
[----:B------:R-:W-:Y:S02]  /*66bf0*/  LOP3.LUT R5, R5, 0xffff, RZ, 0xc0, !PT ;  /* 0x0000ffff05057812 */ /* 0x000fe400078ec0ff */
[----:B0-----:R-:W-:Y:S02]  /*66c00*/  SHF.R.U32.HI R3, RZ, 0x8, R25 ;  /* 0x00000008ff037819 */ /* 0x001fe40000011619 */
[----:B--2---:R-:W-:Y:S02]  /*66c10*/  SHF.R.U32.HI R2, RZ, 0x8, R13 ;  /* 0x00000008ff027819 */ /* 0x004fe4000001160d */
[----:B------:R-:W-:Y:S02]  /*66c20*/  LOP3.LUT R3, R3, 0xffff, RZ, 0xc0, !PT ;  /* 0x0000ffff03037812 */ /* 0x000fe400078ec0ff */
[----:B------:R-:W-:Y:S02]  /*66c30*/  LOP3.LUT R2, R2, 0xffff, RZ, 0xc0, !PT ;  /* 0x0000ffff02027812 */ /* 0x000fe400078ec0ff */
[----:B------:R-:W-:-:S02]  /*66c40*/  PRMT R5, R4, 0x3340, R5 ;  /* 0x0000334004057816 */ /* 0x000fc40000000005 */
[--C-:B------:R-:W-:Y:S02]  /*66c50*/  PRMT R4, R3, 0x3340, R0.reuse ;  /* 0x0000334003047816 */ /* 0x100fe40000000000 */
[----:B------:R-:W-:Y:S01]  /*66c60*/  PRMT R3, R2, 0x3340, R0 ;  /* 0x0000334002037816 */ /* 0x000fe20000000000 */
[----:B------:R-:W-:Y:S04]  /*66c70*/  STL [R1+0x58], R5 ;  /* 0x0000580501007387 */ /* 0x000fe80000100800 */
[----:B------:R-:W-:Y:S04]  /*66c80*/  STL [R1+0x38], R4 ;  /* 0x0000380401007387 */ /* 0x000fe80000100800 */
[----:B------:R-:W-:Y:S04]  /*66c90*/  STL [R1+0x2644], R3 ;  /* 0x0026440301007387 */ /* 0x000fe80000100800 */
[----:B------:R0:W-:Y:S04]  /*66ca0*/  STL [R1+0x23d8], R0 ;  /* 0x0023d80001007387 */ /* 0x0001e80000100800 */
[----:B0-----:R-:W2:Y:S01]  /*66cb0*/  LDL.LU R0, [R1+0x434] ;  /* 0x0004340001007983 */ /* 0x001ea20000300800 */
[----:B------:R-:W-:-:S05]  /*66cc0*/  PRMT R3, R28, 0x5410, R27 ;  /* 0x000054101c037816 */ /* 0x000fca000000001b */
[----:B------:R-:W-:Y:S01]  /*66cd0*/  STL [R1+0x664], R3 ;  /* 0x0006640301007387 */ /* 0x000fe20000100800 */
[----:B---3--:R-:W-:-:S03]  /*66ce0*/  PRMT R2, R29, 0x5410, R12 ;  /* 0x000054101d027816 */ /* 0x008fc6000000000c */
[----:B--2---:R0:W-:Y:S04]  /*66cf0*/  STL [R1+0x2714], R0 ;  /* 0x0027140001007387 */ /* 0x0041e80000100800 */
[----:B------:R-:W-:Y:S04]  /*66d00*/  STL [R1+0x660], R2 ;  /* 0x0006600201007387 */ /* 0x000fe80000100800 */
[----:B0-----:R-:W2:Y:S01]  /*66d10*/  LDL.LU R0, [R1+0x438] ;  /* 0x0004380001007983 */ /* 0x001ea20000300800 */
[----:B------:R-:W-:Y:S06]  /*66d20*/  BAR.SYNC.DEFER_BLOCKING 0x0 ;  /* 0x0000000000007b1d */ /* 0x000fec0000010000 */
        /* <DEDUP_REMOVED lines=38> */
[----:B------:R-:W4:Y:S04]  /*66f90*/  LDL.LU R10, [R1+0x304] ;  /* 0x00030400010a7983 */ /* 0x000f280000300800 */
        /* <DEDUP_REMOVED lines=25> */
[----:B--2---:R-:W-:-:S03]  /*67130*/  PRMT R0, R0, 0x5410, R3 ;  /* 0x0000541000007816 */ /* 0x004fc60000000003 */
[----:B------:R-:W2:Y:S04]  /*67140*/  LDL.LU R3, [R1+0x2758] ;  /* 0x0027580001037983 */ /* 0x000ea80000300800 */
[----:B------:R0:W-:Y:S04]  /*67150*/  STL [R1+0x67c], R0 ;  /* 0x00067c0001007387 */ /* 0x0001e80000100800 */
[----:B0-----:R-:W2:Y:S02]  /*67160*/  LDL.LU R0, [R1+0x2754] ;  /* 0x0027540001007983 */ /* 0x001ea40000300800 */
[----:B--2---:R-:W-:-:S02]  /*67170*/  PRMT R0, R0, 0x5410, R3 ;  /* 0x0000541000007816 */ /* 0x004fc40000000003 */
        /* <DEDUP_REMOVED lines=33> */
[----:B------:R4:W-:Y:S01]  /*67390*/  STL [R1+0x434], R0 ;  /* 0x0004340001007387 */ /* 0x0009e20000100800 */
[----:B---3--:R-:W-:Y:S02]  /*673a0*/  PRMT R2, R2, 0x5410, R7 ;  /* 0x0000541002027816 */ /* 0x008fe40000000007 */
[----:B----4-:R-:W-:Y:S02]  /*673b0*/  PRMT R0, R8, 0x5410, R10 ;  /* 0x0000541008007816 */ /* 0x010fe4000000000a */
[----:B--2---:R-:W-:-:S05]  /*673c0*/  PRMT R3, R9, 0x5410, R3 ;  /* 0x0000541009037816 */ /* 0x004fca0000000003 */
[----:B------:R0:W-:Y:S04]  /*673d0*/  STL [R1+0x430], R3 ;  /* 0x0004300301007387 */ /* 0x0001e80000100800 */
[----:B------:R2:W-:Y:S01]  /*673e0*/  STL [R1+0x3d4], R0 ;  /* 0x0003d40001007387 */ /* 0x0005e20000100800 */
[----:B0-----:R-:W-:Y:S02]  /*673f0*/  PRMT R3, R6, 0x5410, R5 ;  /* 0x0000541006037816 */ /* 0x001fe40000000005 */
[----:B--2---:R-:W-:-:S03]  /*67400*/  PRMT R0, R15, 0x5410, R14 ;  /* 0x000054100f007816 */ /* 0x004fc6000000000e */
[----:B------:R0:W-:Y:S04]  /*67410*/  STL [R1+0x3e0], R3 ;  /* 0x0003e00301007387 */ /* 0x0001e80000100800 */
[----:B------:R-:W-:Y:S04]  /*67420*/  STL [R1+0x3dc], R2 ;  /* 0x0003dc0201007387 */ /* 0x000fe80000100800 */
[----:B------:R2:W-:Y:S01]  /*67430*/  STL [R1+0x3d8], R0 ;  /* 0x0003d80001007387 */ /* 0x0005e20000100800 */
[----:B0-----:R-:W-:Y:S02]  /*67440*/  PRMT R3, R17, 0x5410, R16 ;  /* 0x0000541011037816 */ /* 0x001fe40000000010 */
[----:B--2---:R-:W-:-:S03]  /*67450*/  PRMT R0, R19, 0x5410, R18 ;  /* 0x0000541013007816 */ /* 0x004fc60000000012 */
[----:B------:R0:W-:Y:S01]  /*67460*/  STL [R1+0x3e4], R3 ;  /* 0x0003e40301007387 */ /* 0x0001e20000100800 */
[----:B------:R-:W-:-:S03]  /*67470*/  PRMT R2, R21, 0x5410, R20 ;  /* 0x0000541015027816 */ /* 0x000fc60000000014 */
[----:B------:R2:W-:Y:S04]  /*67480*/  STL [R1+0x3d0], R0 ;  /* 0x0003d00001007387 */ /* 0x0005e80000100800 */
[----:B------:R3:W-:Y:S01]  /*67490*/  STL [R1+0x3a0], R2 ;  /* 0x0003a00201007387 */ /* 0x0007e20000100800 */
[----:B0-----:R-:W-:Y:S02]  /*674a0*/  PRMT R3, R11, 0x5410, R22 ;  /* 0x000054100b037816 */ /* 0x001fe40000000016 */
[----:B--2---:R-:W-:Y:S02]  /*674b0*/  PRMT R0, R23, 0x5410, R24 ;  /* 0x0000541017007816 */ /* 0x004fe40000000018 */
[----:B---3--:R-:W-:-:S03]  /*674c0*/  PRMT R2, R26, 0x5410, R4 ;  /* 0x000054101a027816 */ /* 0x008fc60000000004 */
[----:B------:R0:W-:Y:S04]  /*674d0*/  STL [R1+0x39c], R0 ;  /* 0x00039c0001007387 */ /* 0x0001e80000100800 */
[----:B------:R-:W-:Y:S01]  /*674e0*/  STL [R1+0x3a4], R3 ;  /* 0x0003a40301007387 */ /* 0x000fe20000100800 */
[----:B0-----:R-:W-:-:S03]  /*674f0*/  PRMT R0, R25, 0x5410, R13 ;  /* 0x0000541019007816 */ /* 0x001fc6000000000d */
[----:B------:R-:W-:Y:S04]  /*67500*/  STL [R1+0x36c], R2 ;  /* 0x00036c0201007387 */ /* 0x000fe80000100800 */
[----:B------:R0:W-:Y:S04]  /*67510*/  STL [R1+0x398], R0 ;  /* 0x0003980001007387 */ /* 0x0001e80000100800 */
[----:B0-----:R-:W2:Y:S01]  /*67520*/  LDL.LU R0, [R1+0x368] ;  /* 0x0003680001007983 */ /* 0x001ea20000300800 */
[----:B------:R-:W-:Y:S02]  /*67530*/  PRMT R3, R28, 0x5410, R27 ;  /* 0x000054101c037816 */ /* 0x000fe4000000001b */
[----:B------:R-:W-:-:S03]  /*67540*/  PRMT R2, R29, 0x5410, R12 ;  /* 0x000054101d027816 */ /* 0x000fc6000000000c */
        /* <DEDUP_REMOVED lines=145> */
[----:B------:R-:W2:Y:S01]  /*67e60*/  LDL.LU R3, [R1+0x269c] ;  /* 0x00269c0001037983 */ /* 0x000ea20000300800 */
[----:B----4-:R-:W-:-:S03]  /*67e70*/  PRMT R8, R8, 0x5410, R10 ;  /* 0x0000541008087816 */ /* 0x010fc6000000000a */
[----:B------:R3:W-:Y:S02]  /*67e80*/  STL [R1+0x2e4], R0 ;  /* 0x0002e40001007387 */ /* 0x0007e40000100800 */
[----:B---3--:R-:W-:Y:S02]  /*67e90*/  PRMT R0, R6, 0x5410, R5 ;  /* 0x0000541006007816 */ /* 0x008fe40000000005 */
[----:B--2---:R-:W-:-:S05]  /*67ea0*/  PRMT R3, R9, 0x5410, R3 ;  /* 0x0000541009037816 */ /* 0x004fca0000000003 */
[----:B------:R0:W-:Y:S04]  /*67eb0*/  STL [R1+0x2e0], R3 ;  /* 0x0002e00301007387 */ /* 0x0001e80000100800 */
[----:B------:R-:W-:Y:S04]  /*67ec0*/  STL [R1+0x2dc], R8 ;  /* 0x0002dc0801007387 */ /* 0x000fe80000100800 */
[----:B------:R2:W-:Y:S01]  /*67ed0*/  STL [R1+0x2d8], R0 ;  /* 0x0002d80001007387 */ /* 0x0005e20000100800 */
[----:B0-----:R-:W-:Y:S02]  /*67ee0*/  PRMT R3, R2, 0x5410, R7 ;  /* 0x0000541002037816 */ /* 0x001fe40000000007 */
[----:B------:R-:W-:-:S03]  /*67ef0*/  PRMT R2, R15, 0x5410, R14 ;  /* 0x000054100f027816 */ /* 0x000fc6000000000e */
[----:B------:R0:W-:Y:S01]  /*67f00*/  STL [R1+0x2ec], R3 ;  /* 0x0002ec0301007387 */ /* 0x0001e20000100800 */
[----:B--2---:R-:W-:-:S03]  /*67f10*/  PRMT R0, R17, 0x5410, R16 ;  /* 0x0000541011007816 */ /* 0x004fc60000000010 */
[----:B------:R2:W-:Y:S04]  /*67f20*/  STL [R1+0x2d4], R2 ;  /* 0x0002d40201007387 */ /* 0x0005e80000100800 */
[----:B------:R3:W-:Y:S01]  /*67f30*/  STL [R1+0x2d0], R0 ;  /* 0x0002d00001007387 */ /* 0x0007e20000100800 */
[----:B0-----:R-:W-:Y:S02]  /*67f40*/  PRMT R3, R19, 0x5410, R18 ;  /* 0x0000541013037816 */ /* 0x001fe40000000012 */
[----:B--2---:R-:W-:-:S03]  /*67f50*/  PRMT R2, R21, 0x5410, R20 ;  /* 0x0000541015027816 */ /* 0x004fc60000000014 */
[----:B------:R0:W-:Y:S01]  /*67f60*/  STL [R1+0x2cc], R3 ;  /* 0x0002cc0301007387 */ /* 0x0001e20000100800 */
[----:B---3--:R-:W-:-:S03]  /*67f70*/  PRMT R0, R23, 0x5410, R24 ;  /* 0x0000541017007816 */ /* 0x008fc60000000018 */
[----:B------:R2:W-:Y:S01]  /*67f80*/  STL [R1+0x2c8], R2 ;  /* 0x0002c80201007387 */ /* 0x0005e20000100800 */
[----:B------:R-:W-:-:S03]  /*67f90*/  PRMT R21, R28, 0x5410, R27 ;  /* 0x000054101c157816 */ /* 0x000fc6000000001b */
[----:B------:R3:W-:Y:S01]  /*67fa0*/  STL [R1+0x2c4], R0 ;  /* 0x0002c40001007387 */ /* 0x0007e20000100800 */
[----:B0-----:R-:W-:Y:S02]  /*67fb0*/  PRMT R3, R11, 0x5410, R22 ;  /* 0x000054100b037816 */ /* 0x001fe40000000016 */
[----:B--2---:R-:W-:-:S03]  /*67fc0*/  PRMT R2, R26, 0x5410, R4 ;  /* 0x000054101a027816 */ /* 0x004fc60000000004 */
[----:B------:R-:W-:Y:S01]  /*67fd0*/  STL [R1+0x2c0], R3 ;  /* 0x0002c00301007387 */ /* 0x000fe20000100800 */
[----:B---3--:R-:W-:-:S03]  /*67fe0*/  PRMT R0, R25, 0x5410, R13 ;  /* 0x0000541019007816 */ /* 0x008fc6000000000d */
[----:B------:R-:W-:Y:S04]  /*67ff0*/  STL [R1+0x2bc], R2 ;  /* 0x0002bc0201007387 */ /* 0x000fe80000100800 */
[----:B------:R-:W-:Y:S04]  /*68000*/  STL [R1+0x2430], R21 ;  /* 0x0024301501007387 */ /* 0x000fe80000100800 */
[----:B------:R-:W-:Y:S04]  /*68010*/  STL [R1+0x2b4], R0 ;  /* 0x0002b40001007387 */ /* 0x000fe80000100800 */
[----:B------:R-:W2:Y:S04]  /*68020*/  LDL.LU R18, [R1+0x2f4] ;  /* 0x0002f40001127983 */ /* 0x000ea80000300800 */
[----:B------:R-:W3:Y:S04]  /*68030*/  LDL.LU R19, [R1+0x2f0] ;  /* 0x0002f00001137983 */ /* 0x000ee80000300800 */
[----:B---3--:R0:W-:Y:S04]  /*68040*/  STL [R1+0x2698], R19 ;  /* 0x0026981301007387 */ /* 0x0081e80000100800 */
[----:B0-----:R-:W2:Y:S04]  /*68050*/  LDL.LU R19, [R1+0x1cc] ;  /* 0x0001cc0001137983 */ /* 0x001ea80000300800 */
[----:B------:R-:W3:Y:S04]  /*68060*/  LDL.LU R16, [R1+0x2b8] ;  /* 0x0002b80001107983 */ /* 0x000ee80000300800 */
[----:B---3--:R0:W-:Y:S04]  /*68070*/  STL [R1+0x2694], R16 ;  /* 0x0026941001007387 */ /* 0x0081e80000100800 */
[----:B0-----:R-:W3:Y:S04]  /*68080*/  LDL.LU R16, [R1+0x1c8] ;  /* 0x0001c80001107983 */ /* 0x001ee80000300800 */
[----:B------:R-:W4:Y:S04]  /*68090*/  LDL.LU R17, [R1+0x2a8] ;  /* 0x0002a80001117983 */ /* 0x000f280000300800 */
[----:B----4-:R0:W-:Y:S04]  /*680a0*/  STL [R1+0x2690], R17 ;  /* 0x0026901101007387 */ /* 0x0101e80000100800 */
[----:B0-----:R-:W4:Y:S04]  /*680b0*/  LDL.LU R17, [R1+0x1c4] ;  /* 0x0001c40001117983 */ /* 0x001f280000300800 */
[----:B------:R-:W2:Y:S04]  /*680c0*/  LDL.LU R21, [R1+0x194] ;  /* 0x0001940001157983 */ /* 0x000ea80000300800 */
        /* <DEDUP_REMOVED lines=8> */
[----:B------:R-:W2:Y:S04]  /*68150*/  LDL.LU R0, [R1+0x268] ;  /* 0x0002680001007983 */ /* 0x000ea80000300800 */
[----:B--2---:R0:W-:Y:S04]  /*68160*/  STL [R1+0x2680], R0 ;  /* 0x0026800001007387 */ /* 0x0041e80000100800 */
[----:B0-----:R-:W2:Y:S01]  /*68170*/  LDL.LU R0, [R1+0x1b8] ;  /* 0x0001b80001007983 */ /* 0x001ea20000300800 */
[----:B------:R-:W-:-:S02]  /*68180*/  PRMT R20, R29, 0x5410, R12 ;  /* 0x000054101d147816 */ /* 0x000fc4000000000c */
[----:B------:R-:W-:Y:S01]  /*68190*/  PRMT R18, R18, 0x5410, R19 ;  /* 0x0000541012127816 */ /* 0x000fe20000000013 */
        /* <DEDUP_REMOVED lines=26> */
[----:B------:R-:W3:Y:S02]  /*68340*/  LDL.LU R19, [R1+0x2698] ;  /* 0x0026980001137983 */ /* 0x000ee40000300800 */
[----:B---3--:R-:W-:-:S02]  /*68350*/  PRMT R19, R19, 0x5410, R16 ;  /* 0x0000541013137816 */ /* 0x008fc40000000010 */
[----:B------:R-:W4:Y:S02]  /*68360*/  LDL.LU R16, [R1+0x2694] ;  /* 0x0026940001107983 */ /* 0x000f240000300800 */
[----:B----4-:R-:W-:Y:S02]  /*68370*/  PRMT R16, R16, 0x5410, R17 ;  /* 0x0000541010107816 */ /* 0x010fe40000000011 */
[----:B------:R-:W3:Y:S02]  /*68380*/  LDL.LU R17, [R1+0x2690] ;  /* 0x0026900001117983 */ /* 0x000ee40000300800 */
[----:B---3--:R-:W-:Y:S02]  /*68390*/  PRMT R17, R17, 0x5410, R21 ;  /* 0x0000541011117816 */ /* 0x008fe40000000015 */
[----:B------:R-:W2:Y:S04]  /*683a0*/  LDL.LU R21, [R1+0x268c] ;  /* 0x00268c0001157983 */ /* 0x000ea80000300800 */
[----:B------:R0:W-:Y:S04]  /*683b0*/  STL.64 [R1+0x2428], R18 ;  /* 0x0024281201007387 */ /* 0x0001e80000100a00 */
[----:B0-----:R-:W3:Y:S04]  /*683c0*/  LDL.LU R18, [R1+0x284] ;  /* 0x0002840001127983 */ /* 0x001ee80000300800 */
[----:B------:R-:W4:Y:S04]  /*683d0*/  LDL.LU R19, [R1+0x1ac] ;  /* 0x0001ac0001137983 */ /* 0x000f280000300800 */
[----:B------:R0:W-:Y:S04]  /*683e0*/  STL.64 [R1+0x2420], R16 ;  /* 0x0024201001007387 */ /* 0x0001e80000100a00 */
[----:B0-----:R-:W3:Y:S04]  /*683f0*/  LDL.LU R16, [R1+0x280] ;  /* 0x0002800001107983 */ /* 0x001ee80000300800 */
        /* <DEDUP_REMOVED lines=8> */
[----:B0-----:R-:W2:Y:S01]  /*68480*/  LDL.LU R21, [R1+0x267c] ;  /* 0x00267c0001157983 */ /* 0x001ea20000300800 */
[----:B---3--:R-:W-:Y:S02]  /*68490*/  PRMT R17, R18, 0x5410, R17 ;  /* 0x0000541012117816 */ /* 0x008fe40000000011 */
[----:B--2---:R-:W-:-:S02]  /*684a0*/  PRMT R16, R16, 0x5410, R21 ;  /* 0x0000541010107816 */ /* 0x004fc40000000015 */
[----:B------:R-:W2:Y:S04]  /*684b0*/  LDL.LU R21, [R1+0x2678] ;  /* 0x0026780001157983 */ /* 0x000ea80000300800 */
[----:B------:R4:W-:Y:S02]  /*684c0*/  STL [R1+0x210], R16 ;  /* 0x0002101001007387 */ /* 0x0009e40000100800 */
[----:B----4-:R-:W-:-:S05]  /*684d0*/  PRMT R16, R20, 0x5410, R19 ;  /* 0x0000541014107816 */ /* 0x010fca0000000013 */
[----:B------:R0:W-:Y:S04]  /*684e0*/  STL [R1+0x2458], R16 ;  /* 0x0024581001007387 */ /* 0x0001e80000100800 */
[----:B------:R3:W-:Y:S01]  /*684f0*/  STL [R1+0x1fc], R17 ;  /* 0x0001fc1101007387 */ /* 0x0007e20000100800 */
[----:B0-----:R-:W-:Y:S02]  /*68500*/  PRMT R16, R2, 0x5410, R7 ;  /* 0x0000541002107816 */ /* 0x001fe40000000007 */
[----:B---3--:R-:W-:Y:S02]  /*68510*/  PRMT R17, R9, 0x5410, R3 ;  /* 0x0000541009117816 */ /* 0x008fe40000000003 */
[----:B------:R-:W-:Y:S02]  /*68520*/  PRMT R3, R8, 0x5410, R10 ;  /* 0x0000541008037816 */ /* 0x000fe4000000000a */
[----:B------:R-:W-:-:S02]  /*68530*/  PRMT R2, R25, 0x5410, R13 ;  /* 0x0000541019027816 */ /* 0x000fc4000000000d */
[----:B--2---:R-:W-:Y:S02]  /*68540*/  PRMT R18, R0, 0x5410, R21 ;  /* 0x0000541000127816 */ /* 0x004fe40000000015 */
[----:B------:R-:W-:-:S03]  /*68550*/  PRMT R0, R6, 0x5410, R5 ;  /* 0x0000541006007816 */ /* 0x000fc60000000005 */
[----:B------:R-:W-:Y:S04]  /*68560*/  STL [R1+0x245c], R18 ;  /* 0x00245c1201007387 */ /* 0x000fe80000100800 */
[----:B------:R0:W-:Y:S04]  /*68570*/  STL [R1+0x249c], R17 ;  /* 0x00249c1101007387 */ /* 0x0001e80000100800 */
[----:B------:R-:W-:Y:S04]  /*68580*/  STL [R1+0x1c4], R3 ;  /* 0x0001c40301007387 */ /* 0x000fe80000100800 */
[----:B------:R-:W-:Y:S01]  /*68590*/  STL [R1+0x2648], R16 ;  /* 0x0026481001007387 */ /* 0x000fe20000100800 */
[----:B0-----:R-:W-:-:S03]  /*685a0*/  PRMT R17, R23, 0x5410, R24 ;  /* 0x0000541017117816 */ /* 0x001fc60000000018 */
[----:B------:R0:W-:Y:S01]  /*685b0*/  STL [R1+0x1c0], R0 ;  /* 0x0001c00001007387 */ /* 0x0001e20000100800 */
[----:B------:R-:W-:Y:S02]  /*685c0*/  PRMT R18, R11, 0x5410, R22 ;  /* 0x000054100b127816 */ /* 0x000fe40000000016 */
[----:B------:R-:W-:Y:S01]  /*685d0*/  PRMT R24, R26, 0x5410, R4 ;  /* 0x000054101a187816 */ /* 0x000fe20000000004 */
[----:B------:R-:W-:Y:S01]  /*685e0*/  STL [R1+0x264c], R17 ;  /* 0x00264c1101007387 */ /* 0x000fe20000100800 */
[----:B0-----:R-:W-:-:S05]  /*685f0*/  PRMT R0, R15, 0x5410, R14 ;  /* 0x000054100f007816 */ /* 0x001fca000000000e */
[----:B------:R0:W-:Y:S04]  /*68600*/  STL [R1+0x1bc], R0 ;  /* 0x0001bc0001007387 */ /* 0x0001e80000100800 */
[----:B------:R-:W-:Y:S04]  /*68610*/  STL [R1+0x2650], R18 ;  /* 0x0026501201007387 */ /* 0x000fe80000100800 */
[----:B------:R-:W-:Y:S01]  /*68620*/  STL [R1+0x2654], R24 ;  /* 0x0026541801007387 */ /* 0x000fe20000100800 */
[----:B0-----:R-:W-:-:S03]  /*68630*/  PRMT R0, R28, 0x5410, R27 ;  /* 0x000054101c007816 */ /* 0x001fc6000000001b */
[----:B------:R-:W-:Y:S01]  /*68640*/  STL [R1+0x180], R2 ;  /* 0x0001800201007387 */ /* 0x000fe20000100800 */
[----:B------:R-:W-:-:S03]  /*68650*/  PRMT R22, R29, 0x5410, R12 ;  /* 0x000054101d167816 */ /* 0x000fc6000000000c */
[----:B------:R-:W2:Y:S04]  /*68660*/  LDL.LU R27, [R1+0x150] ;  /* 0x00015000011b7983 */ /* 0x000ea80000300800 */
[----:B------:R-:W-:Y:S04]  /*68670*/  STL [R1+0x188], R0 ;  /* 0x0001880001007387 */ /* 0x000fe80000100800 */
[----:B------:R-:W2:Y:S04]  /*68680*/  LDL.LU R28, [R1+0x21c] ;  /* 0x00021c00011c7983 */ /* 0x000ea80000300800 */
[----:B------:R-:W3:Y:S04]  /*68690*/  LDL.LU R12, [R1+0x144] ;  /* 0x00014400010c7983 */ /* 0x000ee80000300800 */
[----:B---3--:R0:W-:Y:S04]  /*686a0*/  STL [R1+0x2668], R12 ;  /* 0x0026680c01007387 */ /* 0x0081e80000100800 */
[----:B0-----:R-:W3:Y:S04]  /*686b0*/  LDL.LU R12, [R1+0x218] ;  /* 0x00021800010c7983 */ /* 0x001ee80000300800 */
[----:B---3--:R0:W-:Y:S04]  /*686c0*/  STL [R1+0x2670], R12 ;  /* 0x0026700c01007387 */ /* 0x0081e80000100800 */
[----:B0-----:R-:W3:Y:S04]  /*686d0*/  LDL.LU R12, [R1+0x1f8] ;  /* 0x0001f800010c7983 */ /* 0x001ee80000300800 */
[----:B------:R-:W4:Y:S04]  /*686e0*/  LDL.LU R29, [R1+0x1f4] ;  /* 0x0001f400011d7983 */ /* 0x000f280000300800 */
[----:B----4-:R0:W-:Y:S04]  /*686f0*/  STL [R1+0x266c], R29 ;  /* 0x00266c1d01007387 */ /* 0x0101e80000100800 */
[----:B0-----:R-:W4:Y:S04]  /*68700*/  LDL.LU R29, [R1+0x148] ;  /* 0x00014800011d7983 */ /* 0x001f280000300800 */
[----:B----4-:R0:W-:Y:S04]  /*68710*/  STL [R1+0x2674], R29 ;  /* 0x0026741d01007387 */ /* 0x0101e80000100800 */
        /* <DEDUP_REMOVED lines=8> */
[----:B0-----:R-:W2:Y:S01]  /*687a0*/  LDL.LU R24, [R1+0x13c] ;  /* 0x00013c0001187983 */ /* 0x001ea20000300800 */
[----:B------:R-:W-:-:S02]  /*687b0*/  PRMT R27, R28, 0x5410, R27 ;  /* 0x000054101c1b7816 */ /* 0x000fc4000000001b */
[----:B---3--:R-:W-:Y:S01]  /*687c0*/  PRMT R12, R12, 0x5410, R29 ;  /* 0x000054100c0c7816 */ /* 0x008fe2000000001d */
[----:B--2---:R0:W-:Y:S04]  /*687d0*/  STL [R1+0x2664], R24 ;  /* 0x0026641801007387 */ /* 0x0041e80000100800 */
[----:B0-----:R-:W4:Y:S04]  /*687e0*/  LDL.LU R24, [R1+0x140] ;  /* 0x0001400001187983 */ /* 0x001f280000300800 */
[----:B------:R-:W2:Y:S04]  /*687f0*/  LDL.LU R18, [R1+0x118] ;  /* 0x0001180001127983 */ /* 0x000ea80000300800 */
[----:B------:R-:W2:Y:S04]  /*68800*/  LDL.LU R17, [R1+0x1d8] ;  /* 0x0001d80001117983 */ /* 0x000ea80000300800 */
        /* <DEDUP_REMOVED lines=20> */
[----:B------:R-:W2:Y:S04]  /*68950*/  LDL.LU R13, [R1+0xc4] ;  /* 0x0000c400010d7983 */ /* 0x000ea80000300800 */
[----:B------:R-:W2:Y:S04]  /*68960*/  LDL.LU R25, [R1+0x160] ;  /* 0x0001600001197983 */ /* 0x000ea80000300800 */
[----:B------:R0:W-:Y:S04]  /*68970*/  STL [R1+0x184], R27 ;  /* 0x0001841b01007387 */ /* 0x0001e80000100800 */
[----:B0-----:R-:W2:Y:S04]  /*68980*/  LDL.LU R27, [R1+0xcc] ;  /* 0x0000cc00011b7983 */ /* 0x001ea80000300800 */
[----:B------:R-:W2:Y:S04]  /*68990*/  LDL.LU R28, [R1+0x158] ;  /* 0x00015800011c7983 */ /* 0x000ea80000300800 */
[----:B------:R-:W2:Y:S04]  /*689a0*/  LDL.LU R29, [R1+0x2674] ;  /* 0x00267400011d7983 */ /* 0x000ea80000300800 */
[----:B------:R0:W-:Y:S04]  /*689b0*/  STL [R1+0x194], R12 ;  /* 0x0001940c01007387 */ /* 0x0001e80000100800 */
[----:B0-----:R-:W2:Y:S02]  /*689c0*/  LDL.LU R12, [R1+0x2670] ;  /* 0x00267000010c7983 */ /* 0x001ea40000300800 */
[----:B--2---:R-:W-:-:S02]  /*689d0*/  PRMT R12, R12, 0x5410, R29 ;  /* 0x000054100c0c7816 */ /* 0x004fc4000000001d */
[----:B------:R-:W2:Y:S04]  /*689e0*/  LDL.LU R29, [R1+0x266c] ;  /* 0x00266c00011d7983 */ /* 0x000ea80000300800 */
[----:B------:R0:W-:Y:S04]  /*689f0*/  STL [R1+0x18c], R12 ;  /* 0x00018c0c01007387 */ /* 0x0001e80000100800 */
[----:B0-----:R-:W2:Y:S01]  /*68a00*/  LDL.LU R12, [R1+0x2668] ;  /* 0x00266800010c7983 */ /* 0x001ea20000300800 */
[----:B----4-:R-:W-:Y:S02]  /*68a10*/  PRMT R11, R11, 0x5410, R24 ;  /* 0x000054100b0b7816 */ /* 0x010fe40000000018 */
[----:B--2---:R-:W-:-:S02]  /*68a20*/  PRMT R29, R29, 0x5410, R12 ;  /* 0x000054101d1d7816 */ /* 0x004fc4000000000c */
[----:B------:R-:W2:Y:S04]  /*68a30*/  LDL.LU R12, [R1+0xc8] ;  /* 0x0000c800010c7983 */ /* 0x000ea80000300800 */
[----:B------:R0:W-:Y:S04]  /*68a40*/  STL [R1+0x148], R29 ;  /* 0x0001481d01007387 */ /* 0x0001e80000100800 */
[----:B0-----:R-:W2:Y:S04]  /*68a50*/  LDL.LU R29, [R1+0x134] ;  /* 0x00013400011d7983 */ /* 0x001ea80000300800 */
[----:B------:R-:W4:Y:S04]  /*68a60*/  LDL.LU R24, [R1+0x2664] ;  /* 0x0026640001187983 */ /* 0x000f280000300800 */
[----:B------:R0:W-:Y:S04]  /*68a70*/  STL [R1+0x150], R11 ;  /* 0x0001500b01007387 */ /* 0x0001e80000100800 */
[----:B0-----:R-:W4:Y:S02]  /*68a80*/  LDL.LU R11, [R1+0x2660] ;  /* 0x00266000010b7983 */ /* 0x001f240000300800 */
[----:B----4-:R-:W-:-:S02]  /*68a90*/  PRMT R11, R11, 0x5410, R24 ;  /* 0x000054100b0b7816 */ /* 0x010fc40000000018 */
[----:B------:R-:W4:Y:S04]  /*68aa0*/  LDL.LU R24, [R1+0x265c] ;  /* 0x00265c0001187983 */ /* 0x000f280000300800 */
[----:B------:R0:W-:Y:S04]  /*68ab0*/  STL [R1+0x2528], R11 ;  /* 0x0025280b01007387 */ /* 0x0001e80000100800 */
[----:B0-----:R-:W2:Y:S01]  /*68ac0*/  LDL.LU R11, [R1+0x11c] ;  /* 0x00011c00010b7983 */ /* 0x001ea20000300800 */
[----:B----4-:R-:W-:-:S03]  /*68ad0*/  PRMT R22, R22, 0x5410, R24 ;  /* 0x0000541016167816 */ /* 0x010fc60000000018 */
[----:B------:R-:W2:Y:S04]  /*68ae0*/  LDL.LU R24, [R1+0x2658] ;  /* 0x0026580001187983 */ /* 0x000ea80000300800 */
[----:B------:R2:W-:Y:S01]  /*68af0*/  STL [R1+0x2570], R22 ;  /* 0x0025701601007387 */ /* 0x0005e20000100800 */
[----:B---3--:R-:W-:Y:S02]  /*68b00*/  PRMT R16, R19, 0x5410, R16 ;  /* 0x0000541013107816 */ /* 0x008fe40000000010 */
[----:B------:R-:W-:Y:S02]  /*68b10*/  PRMT R3, R3, 0x5410, R0 ;  /* 0x0000541003037816 */ /* 0x000fe40000000000 */
[----:B------:R-:W-:Y:S02]  /*68b20*/  PRMT R0, R10, 0x5410, R9 ;  /* 0x000054100a007816 */ /* 0x000fe40000000009 */
[----:B--2---:R-:W-:-:S02]  /*68b30*/  PRMT R22, R24, 0x5410, R11 ;  /* 0x0000541018167816 */ /* 0x004fc4000000000b */
[----:B------:R-:W-:-:S03]  /*68b40*/  PRMT R11, R17, 0x5410, R18 ;  /* 0x00005410110b7816 */ /* 0x000fc60000000012 */
[----:B------:R-:W-:Y:S04]  /*68b50*/  STL [R1+0x13c], R22 ;  /* 0x00013c1601007387 */ /* 0x000fe80000100800 */
[----:B------:R0:W-:Y:S04]  /*68b60*/  STL [R1+0x144], R11 ;  /* 0x0001440b01007387 */ /* 0x0001e80000100800 */
[----:B------:R-:W-:Y:S01]  /*68b70*/  STL [R1+0x140], R16 ;  /* 0x0001401001007387 */ /* 0x000fe20000100800 */
[----:B0-----:R-:W-:-:S05]  /*68b80*/  PRMT R11, R21, 0x5410, R20 ;  /* 0x00005410150b7816 */ /* 0x001fca0000000014 */
[----:B------:R-:W-:Y:S04]  /*68b90*/  STL [R1+0x104], R11 ;  /* 0x0001040b01007387 */ /* 0x000fe80000100800 */
[----:B------:R0:W-:Y:S04]  /*68ba0*/  STL [R1+0x108], R3 ;  /* 0x0001080301007387 */ /* 0x0001e80000100800 */
[----:B------:R2:W-:Y:S01]  /*68bb0*/  STL [R1+0x110], R0 ;  /* 0x0001100001007387 */ /* 0x0005e20000100800 */
[----:B0-----:R-:W-:Y:S02]  /*68bc0*/  PRMT R3, R5, 0x5410, R8 ;  /* 0x0000541005037816 */ /* 0x001fe40000000008 */
[----:B--2---:R-:W-:-:S03]  /*68bd0*/  PRMT R0, R7, 0x5410, R6 ;  /* 0x0000541007007816 */ /* 0x004fc60000000006 */
[----:B------:R0:W-:Y:S04]  /*68be0*/  STL [R1+0x10c], R3 ;  /* 0x00010c0301007387 */ /* 0x0001e80000100800 */
[----:B------:R2:W-:Y:S01]  /*68bf0*/  STL [R1+0x114], R0 ;  /* 0x0001140001007387 */ /* 0x0005e20000100800 */
[----:B0-----:R-:W-:Y:S02]  /*68c00*/  PRMT R3, R14, 0x5410, R2 ;  /* 0x000054100e037816 */ /* 0x001fe40000000002 */
[----:B------:R-:W-:-:S03]  /*68c10*/  PRMT R2, R23, 0x5410, R15 ;  /* 0x0000541017027816 */ /* 0x000fc6000000000f */
[----:B------:R-:W-:Y:S01]  /*68c20*/  STL [R1+0x118], R3 ;  /* 0x0001180301007387 */ /* 0x000fe20000100800 */
[----:B--2---:R-:W-:-:S03]  /*68c30*/  PRMT R0, R26, 0x5410, R4 ;  /* 0x000054101a007816 */ /* 0x004fc60000000004 */
[----:B------:R-:W2:Y:S04]  /*68c40*/  LDL.LU R23, [R1+0xd8] ;  /* 0x0000d80001177983 */ /* 0x000ea80000300800 */
[----:B------:R0:W-:Y:S04]  /*68c50*/  STL [R1+0x11c], R2 ;  /* 0x00011c0201007387 */ /* 0x0001e80000100800 */
[----:B------:R-:W2:Y:S04]  /*68c60*/  LDL.LU R26, [R1+0x128] ;  /* 0x00012800011a7983 */ /* 0x000ea80000300800 */
[----:B------:R3:W-:Y:S01]  /*68c70*/  STL [R1+0xc0], R0 ;  /* 0x0000c00001007387 */ /* 0x0007e20000100800 */
[----:B0-----:R-:W-:-:S03]  /*68c80*/  PRMT R2, R25, 0x5410, R13 ;  /* 0x0000541019027816 */ /* 0x001fc6000000000d */
[----:B------:R-:W4:Y:S01]  /*68c90*/  LDL.LU R24, [R1+0xd4] ;  /* 0x0000d40001187983 */ /* 0x000f220000300800 */
[----:B---3--:R-:W-:-:S03]  /*68ca0*/  PRMT R0, R28, 0x5410, R27 ;  /* 0x000054101c007816 */ /* 0x008fc6000000001b */
[----:B------:R0:W-:Y:S04]  /*68cb0*/  STL [R1+0xc4], R2 ;  /* 0x0000c40201007387 */ /* 0x0001e80000100800 */
[----:B0-----:R-:W4:Y:S04]  /*68cc0*/  LDL.LU R2, [R1+0x130] ;  /* 0x0001300001027983 */ /* 0x001f280000300800 */
[----:B------:R0:W-:Y:S04]  /*68cd0*/  STL [R1+0xcc], R0 ;  /* 0x0000cc0001007387 */ /* 0x0001e80000100800 */
[----:B------:R-:W3:Y:S04]  /*68ce0*/  LDL.LU R20, [R1+0x68] ;  /* 0x0000680001147983 */ /* 0x000ee80000300800 */
[----:B------:R-:W3:Y:S01]  /*68cf0*/  LDL.LU R4, [R1+0x124] ;  /* 0x0001240001047983 */ /* 0x000ee20000300800 */
[----:B0-----:R-:W-:-:S03]  /*68d00*/  PRMT R0, R29, 0x5410, R12 ;  /* 0x000054101d007816 */ /* 0x001fc6000000000c */
[----:B------:R-:W3:Y:S04]  /*68d10*/  LDL.LU R14, [R1+0x120] ;  /* 0x00012000010e7983 */ /* 0x000ee80000300800 */
[----:B------:R-:W3:Y:S04]  /*68d20*/  LDL.LU R18, [R1+0x6c] ;  /* 0x00006c0001127983 */ /* 0x000ee80000300800 */
[----:B------:R0:W-:Y:S04]  /*68d30*/  STL [R1+0xc8], R0 ;  /* 0x0000c80001007387 */ /* 0x0001e80000100800 */
        /* <DEDUP_REMOVED lines=17> */
[----:B0-----:R-:W3:Y:S04]  /*68e50*/  LDL.LU R0, [R1+0x9c] ;  /* 0x00009c0001007983 */ /* 0x001ee80000300800 */
[----:B------:R-:W3:Y:S01]  /*68e60*/  LDL.LU R15, [R1+0x1e8] ;  /* 0x0001e800010f7983 */ /* 0x000ee20000300800 */
[----:B--2---:R-:W-:-:S03]  /*68e70*/  PRMT R6, R26, 0x5410, R23 ;  /* 0x000054101a067816 */ /* 0x004fc60000000017 */
[----:B------:R-:W2:Y:S04]  /*68e80*/  LDL.LU R26, [R1+0x94] ;  /* 0x00009400011a7983 */ /* 0x000ea80000300800 */
[----:B------:R-:W2:Y:S04]  /*68e90*/  LDL.LU R23, [R1+0xbc] ;  /* 0x0000bc0001177983 */ /* 0x000ea80000300800 */
[----:B------:R0:W-:Y:S04]  /*68ea0*/  STL [R1+0x25d0], R6 ;  /* 0x0025d00601007387 */ /* 0x0001e80000100800 */
[----:B0-----:R-:W2:Y:S01]  /*68eb0*/  LDL.LU R6, [R1+0x64] ;  /* 0x0000640001067983 */ /* 0x001ea20000300800 */
[----:B----4-:R-:W-:-:S03]  /*68ec0*/  PRMT R2, R2, 0x5410, R24 ;  /* 0x0000541002027816 */ /* 0x010fc60000000018 */
[----:B------:R-:W4:Y:S04]  /*68ed0*/  LDL.LU R24, [R1+0x2654] ;  /* 0x0026540001187983 */ /* 0x000f280000300800 */
[----:B------:R0:W-:Y:S01]  /*68ee0*/  STL [R1+0xd8], R2 ;  /* 0x0000d80201007387 */ /* 0x0001e20000100800 */
[----:B---3--:R-:W-:-:S03]  /*68ef0*/  PRMT R4, R4, 0x5410, R20 ;  /* 0x0000541004047816 */ /* 0x008fc60000000014 */
[----:B0-----:R-:W3:Y:S04]  /*68f00*/  LDL R2, [R1+0x10b0] ;  /* 0x0010b00001027983 */ /* 0x001ee80000100800 */
[----:B------:R-:W3:Y:S04]  /*68f10*/  LDL.LU R20, [R1+0xb8] ;  /* 0x0000b80001147983 */ /* 0x000ee80000300800 */
[----:B------:R0:W-:Y:S01]  /*68f20*/  STL [R1+0x2608], R4 ;  /* 0x0026080401007387 */ /* 0x0001e20000100800 */
[----:B------:R-:W-:-:S03]  /*68f30*/  PRMT R17, R17, 0x5410, R18 ;  /* 0x0000541011117816 */ /* 0x000fc60000000012 */
[----:B0-----:R-:W3:Y:S01]  /*68f40*/  LDL.LU R4, [R1+0x90] ;  /* 0x0000900001047983 */ /* 0x001ee20000300800 */
[----:B------:R-:W-:Y:S02]  /*68f50*/  PRMT R3, R3, 0x5410, R16 ;  /* 0x0000541003037816 */ /* 0x000fe40000000010 */
[----:B------:R-:W-:Y:S02]  /*68f60*/  PRMT R10, R10, 0x5410, R9 ;  /* 0x000054100a0a7816 */ /* 0x000fe40000000009 */
[----:B------:R-:W-:Y:S02]  /*68f70*/  PRMT R29, R29, 0x5410, R8 ;  /* 0x000054101d1d7816 */ /* 0x000fe40000000008 */
[----:B------:R-:W-:Y:S02]  /*68f80*/  PRMT R28, R28, 0x5410, R12 ;  /* 0x000054101c1c7816 */ /* 0x000fe4000000000c */
[----:B------:R-:W-:Y:S02]  /*68f90*/  PRMT R5, R5, 0x5410, R27 ;  /* 0x0000541005057816 */ /* 0x000fe4000000001b */
[----:B------:R-:W-:-:S02]  /*68fa0*/  PRMT R13, R13, 0x5410, R25 ;  /* 0x000054100d0d7816 */ /* 0x000fc40000000019 */
[----:B------:R-:W-:Y:S02]  /*68fb0*/  PRMT R7, R7, 0x5410, R22 ;  /* 0x0000541007077816 */ /* 0x000fe40000000016 */
[----:B------:R-:W-:Y:S02]  /*68fc0*/  PRMT R22, R19, 0x5410, R11 ;  /* 0x0000541013167816 */ /* 0x000fe4000000000b */
[----:B--2---:R-:W-:Y:S02]  /*68fd0*/  PRMT R14, R14, 0x5410, R6 ;  /* 0x000054100e0e7816 */ /* 0x004fe40000000006 */
[----:B------:R-:W2:Y:S04]  /*68fe0*/  LDL R6, [R1+0x10ac] ;  /* 0x0010ac0001067983 */ /* 0x000ea80000100800 */
[----:B------:R0:W-:Y:S04]  /*68ff0*/  STL [R1+0x64], R14 ;  /* 0x0000640e01007387 */ /* 0x0001e80000100800 */
[----:B0-----:R-:W2:Y:S04]  /*69000*/  LDL R14, [R1+0x10a4] ;  /* 0x0010a400010e7983 */ /* 0x001ea80000100800 */
[----:B------:R-:W2:Y:S04]  /*69010*/  LDL.LU R18, [R1+0x2650] ;  /* 0x0026500001127983 */ /* 0x000ea80000300800 */
[----:B------:R0:W-:Y:S04]  /*69020*/  STL [R1+0x6c], R17 ;  /* 0x00006c1101007387 */ /* 0x0001e80000100800 */
[----:B0-----:R-:W2:Y:S04]  /*69030*/  LDL.LU R17, [R1+0x264c] ;  /* 0x00264c0001117983 */ /* 0x001ea80000300800 */
        /* <DEDUP_REMOVED lines=9> */
[----:B------:R-:W4:Y:S04]  /*690d0*/  LDL.LU R12, [R1+0x2630] ;  /* 0x00263000010c7983 */ /* 0x000f280000300800 */
[----:B------:R0:W-:Y:S04]  /*690e0*/  STL [R1+0x7c], R28 ;  /* 0x00007c1c01007387 */ /* 0x0001e80000100800 */
[----:B0-----:R-:W4:Y:S04]  /*690f0*/  LDL.LU R28, [R1+0x262c] ;  /* 0x00262c00011c7983 */ /* 0x001f280000300800 */
[----:B------:R-:W4:Y:S04]  /*69100*/  LDL.LU R27, [R1+0x2628] ;  /* 0x00262800011b7983 */ /* 0x000f280000300800 */
[----:B------:R0:W-:Y:S04]  /*69110*/  STL [R1+0x25d8], R5 ;  /* 0x0025d80501007387 */ /* 0x0001e80000100800 */
[----:B0-----:R-:W4:Y:S04]  /*69120*/  LDL R5, [R1+0x10a8] ;  /* 0x0010a80001057983 */ /* 0x001f280000100800 */
[----:B------:R-:W4:Y:S04]  /*69130*/  LDL.LU R25, [R1+0x2624] ;  /* 0x0026240001197983 */ /* 0x000f280000300800 */
[----:B------:R0:W-:Y:S04]  /*69140*/  STL [R1+0xd4], R13 ;  /* 0x0000d40d01007387 */ /* 0x0001e80000100800 */
[----:B0-----:R-:W4:Y:S04]  /*69150*/  LDL.LU R13, [R1+0x2620] ;  /* 0x00262000010d7983 */ /* 0x001f280000300800 */
[----:B------:R0:W-:Y:S04]  /*69160*/  STL [R1+0x2600], R22 ;  /* 0x0026001601007387 */ /* 0x0001e80000100800 */
[----:B0-----:R-:W4:Y:S01]  /*69170*/  LDL.LU R22, [R1+0x22c] ;  /* 0x00022c0001167983 */ /* 0x001f220000300800 */
[----:B------:R-:W-:-:S02]  /*69180*/  PRMT R11, R15, 0x5410, R0 ;  /* 0x000054100f0b7816 */ /* 0x000fc40000000000 */
[----:B------:R-:W0:Y:S01]  /*69190*/  S2R R15, SR_TID.X ;  /* 0x00000000000f7919 */ /* 0x000e220000002100 */
[----:B------:R-:W1:Y:S01]  /*691a0*/  S2R R21, SR_TID.X ;  /* 0x0000000000157919 */ /* 0x000e620000002100 */
[----:B---3--:R-:W-:Y:S01]  /*691b0*/  PRMT R23, R23, 0x5410, R4 ;  /* 0x0000541017177816 */ /* 0x008fe20000000004 */
[----:B------:R-:W3:Y:S04]  /*691c0*/  LDL.LU R19, [R1+0x8c] ;  /* 0x00008c0001137983 */ /* 0x000ee80000300800 */
[----:B------:R-:W3:Y:S01]  /*691d0*/  LDL.LU R0, [R1+0x29c] ;  /* 0x00029c0001007983 */ /* 0x000ee20000300800 */
[----:B0-----:R-:W-:Y:S02]  /*691e0*/  LOP3.LUT R15, R15, 0x1f, RZ, 0xc0, !PT ;  /* 0x0000001f0f0f7812 */ /* 0x001fe400078ec0ff */
[----:B--2---:R-:W-:-:S02]  /*691f0*/  PRMT R20, R20, 0x5410, R29 ;  /* 0x0000541014147816 */ /* 0x004fc4000000001d */
[----:B----4-:R-:W-:Y:S02]  /*69200*/  PRMT R22, R22, 0x5410, R26 ;  /* 0x0000541016167816 */ /* 0x010fe4000000001a */
[----:B------:R-:W2:Y:S04]  /*69210*/  LDL.LU R26, [R1+0x261c] ;  /* 0x00261c00011a7983 */ /* 0x000ea80000300800 */
[----:B------:R1:W-:Y:S04]  /*69220*/  STL [R1+0x15c], R22 ;  /* 0x00015c1601007387 */ /* 0x0003e80000100800 */
[----:B------:R-:W-:Y:S01]  /*69230*/  STL [R1+0x2604], R23 ;  /* 0x0026041701007387 */ /* 0x000fe20000100800 */
[----:B-1----:R-:W-:-:S02]  /*69240*/  LOP3.LUT R22, R21, 0x3f, RZ, 0xc0, !PT ;  /* 0x0000003f15167812 */ /* 0x002fc400078ec0ff */
[----:B------:R-:W-:Y:S02]  /*69250*/  LEA R21, R15, UR9, 0x4 ;  /* 0x000000090f157c11 */ /* 0x000fe4000f8e20ff */
[----:B------:R-:W4:Y:S04]  /*69260*/  LDL.LU R15, [R1+0x30c] ;  /* 0x00030c00010f7983 */ /* 0x000f280000300800 */
[----:B------:R0:W-:Y:S04]  /*69270*/  STL [R1+0x2414], R29 ;  /* 0x0024141d01007387 */ /* 0x0001e80000100800 */
[----:B------:R-:W-:Y:S04]  /*69280*/  STL [R1+0x30], R21 ;  /* 0x0000301501007387 */ /* 0x000fe80000100800 */
[----:B0-----:R-:W2:Y:S01]  /*69290*/  LDL R29, [R1+0x10a0] ;  /* 0x0010a000011d7983 */ /* 0x001ea20000100800 */
[----:B------:R-:W-:Y:S01]  /*692a0*/  LEA R22, R22, UR8, 0x4 ;  /* 0x0000000816167c11 */ /* 0x000fe2000f8e20ff */
[----:B------:R-:W0:Y:S04]  /*692b0*/  LDCU.64 UR8, c[0x0][0x398] ;  /* 0x00007300ff0877ac */ /* 0x000e280008000a00 */
[----:B------:R1:W-:Y:S04]  /*692c0*/  STL [R1+0x34], R22 ;  /* 0x0000341601007387 */ /* 0x0003e80000100800 */
[----:B-1----:R-:W4:Y:S01]  /*692d0*/  LDL.LU R22, [R1+0xac] ;  /* 0x0000ac0001167983 */ /* 0x002f220000300800 */
[----:B------:R-:W-:-:S02]  /*692e0*/  LOP3.LUT R12, R12, 0xfffff7ff, RZ, 0xc0, !PT ;  /* 0xfffff7ff0c0c7812 */ /* 0x000fc400078ec0ff */
[----:B---3--:R-:W-:Y:S01]  /*692f0*/  PRMT R19, R0, 0x5410, R19 ;  /* 0x0000541000137816 */ /* 0x008fe20000000013 */
[----:B--2---:R-:W-:-:S05]  /*69300*/  VIADD R4, R29, 0x2 ;  /* 0x000000021d047836 */ /* 0x004fca0000000000 */
[----:B------:R-:W-:Y:S01]  /*69310*/  ISETP.GE.AND P2, PT, R4, UR53, PT ;  /* 0x0000003504007c0c */ /* 0x000fe2000bf46270 */
[----:B------:R-:W-:Y:S01]  /*69320*/  VIADD R0, R29, 0x1 ;  /* 0x000000011d007836 */ /* 0x000fe20000000000 */
[----:B------:R-:W2:Y:S01]  /*69330*/  LDL.LU R4, [R1+0x378] ;  /* 0x0003780001047983 */ /* 0x000ea20000300800 */
[----:B----4-:R-:W-:Y:S01]  /*69340*/  PRMT R15, R15, 0x5410, R28 ;  /* 0x000054100f0f7816 */ /* 0x010fe2000000001c */
[----:B------:R-:W1:Y:S01]  /*69350*/  LDCU UR53, c[0x0][0x398] ;  /* 0x00007300ff3577ac */ /* 0x000e620008000800 */
[----:B------:R-:W-:Y:S02]  /*69360*/  ISETP.LT.AND P5, PT, R5, UR54, !P2 ;  /* 0x0000003605007c0c */ /* 0x000fe4000d7a1270 */
[----:B------:R-:W-:Y:S02]  /*69370*/  ISETP.LT.AND P4, PT, R6, UR34, !P2 ;  /* 0x0000002206007c0c */ /* 0x000fe4000d781270 */
[----:B------:R-:W-:Y:S01]  /*69380*/  ISETP.LT.AND P3, PT, R2, UR6, !P2 ;  /* 0x0000000602007c0c */ /* 0x000fe2000d761270 */
[----:B------:R-:W-:Y:S08]  /*69390*/  STL [R1+0x24a0], R19 ;  /* 0x0024a01301007387 */ /* 0x000ff00000100800 */
[----:B------:R-:W-:Y:S01]  /*693a0*/  @P5 LOP3.LUT R12, R12, 0x800, RZ, 0xfc, !PT ;  /* 0x000008000c0c5812 */ /* 0x000fe200078efcff */
[----:B------:R-:W3:Y:S03]  /*693b0*/  LDCU UR6, c[0x0][0x398] ;  /* 0x00007300ff0677ac */ /* 0x000ee60008000800 */
[----:B------:R-:W-:Y:S01]  /*693c0*/  LOP3.LUT R12, R12, 0xfffffbff, RZ, 0xc0, !PT ;  /* 0xfffffbff0c0c7812 */ /* 0x000fe200078ec0ff */
[----:B------:R-:W4:Y:S03]  /*693d0*/  LDCU UR34, c[0x0][0x398] ;  /* 0x00007300ff2277ac */ /* 0x000f260008000800 */
[----:B------:R-:W-:-:S02]  /*693e0*/  @P4 LOP3.LUT R12, R12, 0x400, RZ, 0xfc, !PT ;  /* 0x000004000c0c4812 */ /* 0x000fc400078efcff */
[----:B------:R-:W-:Y:S01]  /*693f0*/  ISETP.LT.AND P2, PT, R14, UR4, !P2 ;  /* 0x000000040e007c0c */ /* 0x000fe2000d741270 */
[----:B------:R-:W-:Y:S01]  /*69400*/  STL [R1+0x24c8], R18 ;  /* 0x0024c81201007387 */ /* 0x000fe20000100800 */
[----:B------:R-:W-:Y:S01]  /*69410*/  LOP3.LUT R12, R12, 0xfffffdff, RZ, 0xc0, !PT ;  /* 0xfffffdff0c0c7812 */ /* 0x000fe200078ec0ff */
[----:B------:R-:W0:Y:S03]  /*69420*/  LDCU UR4, c[0x0][0x398] ;  /* 0x00007300ff0477ac */ /* 0x000e260008000800 */
[----:B------:R-:W-:Y:S01]  /*69430*/  @P3 LOP3.LUT R12, R12, 0x200, RZ, 0xfc, !PT ;  /* 0x000002000c0c3812 */ /* 0x000fe200078efcff */
[----:B------:R-:W-:Y:S03]  /*69440*/  STL.64 [R1+0x24c0], R16 ;  /* 0x0024c01001007387 */ /* 0x000fe60000100a00 */
[----:B------:R-:W-:Y:S01]  /*69450*/  LOP3.LUT R12, R12, 0xfffffeff, RZ, 0xc0, !PT ;  /* 0xfffffeff0c0c7812 */ /* 0x000fe200078ec0ff */
[----:B------:R0:W-:Y:S03]  /*69460*/  STL [R1+0x2490], R15 ;  /* 0x0024900f01007387 */ /* 0x0001e60000100800 */
[----:B------:R-:W-:Y:S01]  /*69470*/  @P2 LOP3.LUT R12, R12, 0x100, RZ, 0xfc, !PT ;  /* 0x000001000c0c2812 */ /* 0x000fe200078efcff */
[----:B------:R-:W-:Y:S01]  /*69480*/  STL [R1+0x248c], R28 ;  /* 0x00248c1c01007387 */ /* 0x000fe20000100800 */
[----:B------:R-:W-:Y:S01]  /*69490*/  ISETP.GE.AND P2, PT, R0, UR51, PT ;  /* 0x0000003300007c0c */ /* 0x000fe2000bf46270 */
[----:B------:R-:W1:Y:S02]  /*694a0*/  LDCU UR51, c[0x0][0x398] ;  /* 0x00007300ff3377ac */ /* 0x000e640008000800 */
[----:B------:R-:W3:Y:S01]  /*694b0*/  LDL.LU R0, [R1+0x3b4] ;  /* 0x0003b40001007983 */ /* 0x000ee20000300800 */
[----:B------:R-:W-:Y:S01]  /*694c0*/  ISETP.LT.AND P5, PT, R5, UR40, !P2 ;  /* 0x0000002805007c0c */ /* 0x000fe2000d7a1270 */
[----:B------:R-:W1:Y:S01]  /*694d0*/  LDCU UR40, c[0x0][0x398] ;  /* 0x00007300ff2877ac */ /* 0x000e620008000800 */
[----:B------:R-:W-:-:S02]  /*694e0*/  ISETP.LT.AND P4, PT, R6, UR38, !P2 ;  /* 0x0000002606007c0c */ /* 0x000fc4000d781270 */
[----:B------:R-:W-:Y:S02]  /*694f0*/  LOP3.LUT R12, R12, 0xffffffbf, RZ, 0xc0, !PT ;  /* 0xffffffbf0c0c7812 */ /* 0x000fe400078ec0ff */
[----:B------:R-:W-:Y:S02]  /*69500*/  ISETP.LT.AND P3, PT, R2, UR36, !P2 ;  /* 0x0000002402007c0c */ /* 0x000fe4000d761270 */
[----:B0-----:R-:W-:Y:S01]  /*69510*/  PRMT R15, R22, 0x5410, R27 ;  /* 0x00005410160f7816 */ /* 0x001fe2000000001b */
[----:B------:R-:W-:Y:S01]  /*69520*/  STL [R1+0x2494], R27 ;  /* 0x0024941b01007387 */ /* 0x000fe20000100800 */
[----:B------:R-:W-:Y:S01]  /*69530*/  LOP3.LUT R13, R13, 0xfdffffff, RZ, 0xc0, !PT ;  /* 0xfdffffff0d0d7812 */ /* 0x000fe200078ec0ff */
[----:B------:R-:W0:Y:S02]  /*69540*/  LDCU UR36, c[0x0][0x398] ;  /* 0x00007300ff2477ac */ /* 0x000e240008000800 */
[----:B------:R-:W-:Y:S02]  /*69550*/  @P5 LOP3.LUT R12, R12, 0x40, RZ, 0xfc, !PT ;  /* 0x000000400c0c5812 */ /* 0x000fe400078efcff */
[----:B------:R-:W-:Y:S01]  /*69560*/  ISETP.LT.AND P6, PT, R29, UR47, !P6 ;  /* 0x0000002f1d007c0c */ /* 0x000fe2000f7c1270 */
[----:B------:R2:W-:Y:S01]  /*69570*/  STL [R1+0x2b0], R15 ;  /* 0x0002b00f01007387 */ /* 0x0005e20000100800 */
[----:B------:R-:W-:Y:S01]  /*69580*/  LOP3.LUT R12, R12, 0xffffffdf, RZ, 0xc0, !PT ;  /* 0xffffffdf0c0c7812 */ /* 0x000fe200078ec0ff */
[----:B------:R-:W0:Y:S03]  /*69590*/  LDCU UR38, c[0x0][0x398] ;  /* 0x00007300ff2677ac */ /* 0x000e260008000800 */
[----:B------:R-:W-:Y:S01]  /*695a0*/  @P4 LOP3.LUT R12, R12, 0x20, RZ, 0xfc, !PT ;  /* 0x000000200c0c4812 */ /* 0x000fe200078efcff */
[----:B------:R-:W0:Y:S01]  /*695b0*/  LDCU UR47, c[0x0][0x398] ;  /* 0x00007300ff2f77ac */ /* 0x000e220008000800 */
[----:B------:R-:W-:-:S02]  /*695c0*/  ISETP.LT.AND P2, PT, R14, UR32, !P2 ;  /* 0x000000200e007c0c */ /* 0x000fc4000d741270 */
[----:B------:R-:W-:Y:S01]  /*695d0*/  LOP3.LUT R12, R12, 0xffffffef, RZ, 0xc0, !PT ;  /* 0xffffffef0c0c7812 */ /* 0x000fe200078ec0ff */
[----:B------:R-:W0:Y:S03]  /*695e0*/  LDCU UR32, c[0x0][0x398] ;  /* 0x00007300ff2077ac */ /* 0x000e260008000800 */
[----:B------:R-:W-:-:S04]  /*695f0*/  @P3 LOP3.LUT R12, R12, 0x10, RZ, 0xfc, !PT ;  /* 0x000000100c0c3812 */ /* 0x000fc800078efcff */
[----:B------:R-:W-:-:S04]  /*69600*/  LOP3.LUT R12, R12, 0xfffffff7, RZ, 0xc0, !PT ;  /* 0xfffffff70c0c7812 */ /* 0x000fc800078ec0ff */
[----:B------:R-:W-:Y:S02]  /*69610*/  @P2 LOP3.LUT R12, R12, 0x8, RZ, 0xfc, !PT ;  /* 0x000000080c0c2812 */ /* 0x000fe400078efcff */
[----:B------:R-:W-:Y:S01]  /*69620*/  ISETP.LT.AND P2, PT, R6, UR26, !P1 ;  /* 0x0000001a06007c0c */ /* 0x000fe2000cf41270 */
[----:B------:R-:W0:Y:S01]  /*69630*/  LDCU UR26, c[0x0][0x398] ;  /* 0x00007300ff1a77ac */ /* 0x000e220008000800 */
[----:B------:R-:W-:Y:S01]  /*69640*/  ISETP.LT.AND P1, PT, R5, UR24, !P1 ;  /* 0x0000001805007c0c */ /* 0x000fe2000cf21270 */
[----:B------:R-:W0:Y:S10]  /*69650*/  LDCU UR24, c[0x0][0x398] ;  /* 0x00007300ff1877ac */ /* 0x000e340008000800 */
[----:B------:R-:W-:-:S04]  /*69660*/  @P2 LOP3.LUT R13, R13, 0x2000000, RZ, 0xfc, !PT ;  /* 0x020000000d0d2812 */ /* 0x000fc800078efcff */
[----:B------:R-:W-:-:S04]  /*69670*/  LOP3.LUT R13, R13, 0xfeffffff, RZ, 0xc0, !PT ;  /* 0xfeffffff0d0d7812 */ /* 0x000fc800078ec0ff */
[----:B------:R-:W-:Y:S02]  /*69680*/  @P1 LOP3.LUT R13, R13, 0x1000000, RZ, 0xfc, !PT ;  /* 0x010000000d0d1812 */ /* 0x000fe400078efcff */
[----:B--2---:R-:W-:Y:S02]  /*69690*/  PRMT R15, R4, 0x5410, R25 ;  /* 0x00005410040f7816 */ /* 0x004fe40000000019 */
[----:B------:R-:W2:Y:S04]  /*696a0*/  LDL.LU R4, [R1+0x60] ;  /* 0x0000600001047983 */ /* 0x000ea80000300800 */
[----:B------:R0:W-:Y:S02]  /*696b0*/  STL [R1+0x2b8], R15 ;  /* 0x0002b80f01007387 */ /* 0x0001e40000100800 */
[----:B0-----:R-:W-:-:S05]  /*696c0*/  VIADD R15, R29, 0xad ;  /* 0x000000ad1d0f7836 */ /* 0x001fca0000000000 */
[----:B------:R-:W-:Y:S01]  /*696d0*/  ISETP.GE.AND P1, PT, R15, UR49, PT ;  /* 0x000000310f007c0c */ /* 0x000fe2000bf26270 */
[----:B------:R-:W0:Y:S01]  /*696e0*/  LDCU UR49, c[0x0][0x398] ;  /* 0x00007300ff3177ac */ /* 0x000e220008000800 */
[----:B---3--:R-:W-:Y:S02]  /*696f0*/  PRMT R15, R0, 0x5410, R26 ;  /* 0x00005410000f7816 */ /* 0x008fe4000000001a */
[----:B------:R-:W3:Y:S04]  /*69700*/  LDL.LU R0, [R1+0x41c] ;  /* 0x00041c0001007983 */ /* 0x000ee80000300800 */
[----:B------:R0:W-:Y:S04]  /*69710*/  STL [R1+0x2498], R26 ;  /* 0x0024981a01007387 */ /* 0x0001e80000100800 */
[----:B------:R-:W-:Y:S04]  /*69720*/  STL [R1+0x2fc], R15 ;  /* 0x0002fc0f01007387 */ /* 0x000fe80000100800 */
[----:B0-----:R-:W3:Y:S01]  /*69730*/  LDL.LU R26, [R1+0x4c] ;  /* 0x00004c00011a7983 */ /* 0x001ee20000300800 */
[----:B------:R-:W-:Y:S01]  /*69740*/  ISETP.LT.AND P4, PT, R14, UR22, !P1 ;  /* 0x000000160e007c0c */ /* 0x000fe2000cf81270 */
[----:B------:R-:W0:Y:S01]  /*69750*/  LDCU UR22, c[0x0][0x398] ;  /* 0x00007300ff1677ac */ /* 0x000e220008000800 */
[----:B------:R-:W-:-:S02]  /*69760*/  ISETP.LT.AND P3, PT, R2, UR20, !P1 ;  /* 0x0000001402007c0c */ /* 0x000fc4000cf61270 */
[----:B------:R-:W-:Y:S02]  /*69770*/  LOP3.LUT R13, R13, 0xff7fffff, RZ, 0xc0, !PT ;  /* 0xff7fffff0d0d7812 */ /* 0x000fe400078ec0ff */
[----:B------:R-:W-:Y:S01]  /*69780*/  ISETP.LT.AND P2, PT, R6, UR18, !P1 ;  /* 0x0000001206007c0c */ /* 0x000fe2000cf41270 */
[----:B------:R0:W-:Y:S01]  /*69790*/  STL.64 [R1+0x24d0], R24 ;  /* 0x0024d01801007387 */ /* 0x0001e20000100a00 */
[----:B------:R-:W0:Y:S05]  /*697a0*/  LDCU UR20, c[0x0][0x398] ;  /* 0x00007300ff1477ac */ /* 0x000e2a0008000800 */
[----:B------:R-:W-:Y:S01]  /*697b0*/  @P4 LOP3.LUT R13, R13, 0x800000, RZ, 0xfc, !PT ;  /* 0x008000000d0d4812 */ /* 0x000fe200078efcff */
[----:B------:R-:W0:Y:S03]  /*697c0*/  LDCU UR18, c[0x0][0x398] ;  /* 0x00007300ff1277ac */ /* 0x000e260008000800 */
[----:B------:R-:W-:-:S04]  /*697d0*/  LOP3.LUT R13, R13, 0xffbfffff, RZ, 0xc0, !PT ;  /* 0xffbfffff0d0d7812 */ /* 0x000fc800078ec0ff */
[----:B------:R-:W-:Y:S02]  /*697e0*/  @P3 LOP3.LUT R13, R13, 0x400000, RZ, 0xfc, !PT ;  /* 0x004000000d0d3812 */ /* 0x000fe400078efcff */
[----:B------:R-:W-:Y:S01]  /*697f0*/  ISETP.LT.AND P1, PT, R5, UR16, !P1 ;  /* 0x0000001005007c0c */ /* 0x000fe2000cf21270 */
[----:B------:R-:W1:Y:S01]  /*69800*/  LDCU UR16, c[0x0][0x398] ;  /* 0x00007300ff1077ac */ /* 0x000e620008000800 */
[----:B------:R-:W-:-:S04]  /*69810*/  LOP3.LUT R13, R13, 0xffdfffff, RZ, 0xc0, !PT ;  /* 0xffdfffff0d0d7812 */ /* 0x000fc800078ec0ff */
[----:B------:R-:W-:-:S04]  /*69820*/  @P2 LOP3.LUT R13, R13, 0x200000, RZ, 0xfc, !PT ;  /* 0x002000000d0d2812 */ /* 0x000fc800078efcff */
[----:B------:R-:W-:Y:S02]  /*69830*/  LOP3.LUT R13, R13, 0xffefffff, RZ, 0xc0, !PT ;  /* 0xffefffff0d0d7812 */ /* 0x000fe400078ec0ff */
[----:B0-----:R-:W-:Y:S02]  /*69840*/  PRMT R24, R10, 0x5410, R9 ;  /* 0x000054100a187816 */ /* 0x001fe40000000009 */
[----:B------:R-:W-:Y:S02]  /*69850*/  @P1 LOP3.LUT R13, R13, 0x100000, RZ, 0xfc, !PT ;  /* 0x001000000d0d1812 */ /* 0x000fe400078efcff */
[----:B--2---:R-:W-:Y:S02]  /*69860*/  PRMT R4, R8, 0x5410, R4 ;  /* 0x0000541008047816 */ /* 0x004fe40000000004 */
[----:B------:R-:W2:Y:S04]  /*69870*/  LDL.LU R8, [R1+0x2618] ;  /* 0x0026180001087983 */ /* 0x000ea80000300800 */
[----:B------:R-:W2:Y:S04]  /*69880*/  LDL.LU R27, [R1+0x48] ;  /* 0x00004800011b7983 */ /* 0x000ea80000300800 */
[----:B------:R-:W2:Y:S04]  /*69890*/  LDL.LU R28, [R1+0x6b0] ;  /* 0x0006b000011c7983 */ /* 0x000ea80000300800 */
[----:B------:R0:W-:Y:S04]  /*698a0*/  STL [R1+0x2f8], R4 ;  /* 0x0002f80401007387 */ /* 0x0001e80000100800 */
[----:B------:R-:W2:Y:S04]  /*698b0*/  LDL.LU R15, [R1+0x44] ;  /* 0x00004400010f7983 */ /* 0x000ea80000300800 */
[----:B------:R-:W2:Y:S01]  /*698c0*/  LDL.LU R16, [R1+0x88] ;  /* 0x0000880001107983 */ /* 0x000ea20000300800 */
[----:B0-----:R-:W-:-:S03]  /*698d0*/  VIADD R4, R29, 0xae ;  /* 0x000000ae1d047836 */ /* 0x001fc60000000000 */
[----:B------:R-:W2:Y:S04]  /*698e0*/  LDL.LU R17, [R1+0x40] ;  /* 0x0000400001117983 */ /* 0x000ea80000300800 */
[----:B------:R-:W2:Y:S01]  /*698f0*/  LDL.LU R18, [R1+0x84] ;  /* 0x0000840001127983 */ /* 0x000ea20000300800 */
[----:B------:R-:W-:Y:S01]  /*69900*/  ISETP.GE.AND P1, PT, R4, UR55, PT ;  /* 0x0000003704007c0c */ /* 0x000fe2000bf26270 */
[----:B------:R-:W0:Y:S02]  /*69910*/  LDCU.64 UR54, c[0x0][0x398] ;  /* 0x00007300ff3677ac */ /* 0x000e240008000a00 */
[----:B------:R-:W2:Y:S04]  /*69920*/  LDL.LU R19, [R1+0x3c] ;  /* 0x00003c0001137983 */ /* 0x000ea80000300800 */
[----:B------:R-:W2:Y:S04]  /*69930*/  LDL.LU R23, [R1+0x5c] ;  /* 0x00005c0001177983 */ /* 0x000ea80000300800 */
[----:B------:R-:W2:Y:S04]  /*69940*/  LDL.LU R22, [R1+0x38] ;  /* 0x0000380001167983 */ /* 0x000ea80000300800 */
[----:B------:R-:W2:Y:S04]  /*69950*/  LDL.LU R4, [R1+0x58] ;  /* 0x0000580001047983 */ /* 0x000ea80000300800 */
[----:B------:R-:W2:Y:S04]  /*69960*/  LDL.LU R9, [R1+0x2614] ;  /* 0x0026140001097983 */ /* 0x000ea80000300800 */
[----:B------:R-:W4:Y:S04]  /*69970*/  LDL.LU R10, [R1+0x2610] ;  /* 0x00261000010a7983 */ /* 0x000f280000300800 */
[----:B------:R3:W-:Y:S02]  /*69980*/  STL [R1+0x308], R24 ;  /* 0x0003081801007387 */ /* 0x0007e40000100800 */
[----:B---3--:R-:W-:-:S02]  /*69990*/  PRMT R24, R0, 0x5410, R26 ;  /* 0x0000541000187816 */ /* 0x008fc4000000001a */
[----:B------:R-:W3:Y:S01]  /*699a0*/  LDL.LU R0, [R1+0xb4] ;  /* 0x0000b40001007983 */ /* 0x000ee20000300800 */
[----:B------:R-:W-:Y:S01]  /*699b0*/  ISETP.LT.AND P4, PT, R14, UR14, !P1 ;  /* 0x0000000e0e007c0c */ /* 0x000fe2000cf81270 */
[----:B------:R-:W0:Y:S02]  /*699c0*/  LDCU UR14, c[0x0][0x398] ;  /* 0x00007300ff0e77ac */ /* 0x000e240008000800 */
[----:B------:R-:W-:Y:S01]  /*699d0*/  STL [R1+0x30c], R24 ;  /* 0x00030c1801007387 */ /* 0x000fe20000100800 */
[----:B------:R-:W-:Y:S01]  /*699e0*/  ISETP.LT.AND P3, PT, R2, UR12, !P1 ;  /* 0x0000000c02007c0c */ /* 0x000fe2000cf61270 */
[----:B------:R-:W0:Y:S01]  /*699f0*/  LDCU UR12, c[0x0][0x398] ;  /* 0x00007300ff0c77ac */ /* 0x000e220008000800 */
[----:B------:R-:W-:Y:S02]  /*69a00*/  LOP3.LUT R13, R13, 0xfff7ffff, RZ, 0xc0, !PT ;  /* 0xfff7ffff0d0d7812 */ /* 0x000fe400078ec0ff */
[----:B------:R-:W-:Y:S01]  /*69a10*/  ISETP.LT.AND P2, PT, R6, UR10, !P1 ;  /* 0x0000000a06007c0c */ /* 0x000fe2000cf41270 */
[----:B------:R-:W0:Y:S04]  /*69a20*/  LDCU UR10, c[0x0][0x398] ;  /* 0x00007300ff0a77ac */ /* 0x000e280008000800 */
[----:B------:R-:W-:-:S04]  /*69a30*/  @P4 LOP3.LUT R13, R13, 0x80000, RZ, 0xfc, !PT ;  /* 0x000800000d0d4812 */ /* 0x000fc800078efcff */
[----:B------:R-:W-:-:S04]  /*69a40*/  LOP3.LUT R13, R13, 0xfffbffff, RZ, 0xc0, !PT ;  /* 0xfffbffff0d0d7812 */ /* 0x000fc800078ec0ff */
[----:B------:R-:W-:Y:S02]  /*69a50*/  @P3 LOP3.LUT R13, R13, 0x40000, RZ, 0xfc, !PT ;  /* 0x000400000d0d3812 */ /* 0x000fe400078efcff */
[----:B------:R-:W-:Y:S01]  /*69a60*/  ISETP.LT.AND P1, PT, R5, UR8, !P1 ;  /* 0x0000000805007c0c */ /* 0x000fe2000cf21270 */
[----:B------:R-:W0:Y:S01]  /*69a70*/  LDCU UR8, c[0x0][0x398] ;  /* 0x00007300ff0877ac */ /* 0x000e220008000800 */
        /* <DEDUP_REMOVED lines=13> */
[----:B------:R-:W-:-:S04]  /*69b50*/  @P1 LOP3.LUT R13, R13, 0x4000, RZ, 0xfc, !PT ;  /* 0x000040000d0d1812 */ /* 0x000fc800078efcff */
[----:B------:R-:W-:-:S04]  /*69b60*/  LOP3.LUT R13, R13, 0xffffdfff, RZ, 0xc0, !PT ;  /* 0xffffdfff0d0d7812 */ /* 0x000fc800078ec0ff */
[----:B------:R-:W-:-:S04]  /*69b70*/  @P0 LOP3.LUT R13, R13, 0x2000, RZ, 0xfc, !PT ;  /* 0x000020000d0d0812 */ /* 0x000fc800078efcff */
[----:B------:R-:W-:Y:S02]  /*69b80*/  LOP3.LUT R13, R13, 0xffffefff, RZ, 0xc0, !PT ;  /* 0xffffefff0d0d7812 */ /* 0x000fe400078ec0ff */
[----:B--2---:R-:W-:-:S04]  /*69b90*/  LOP3.LUT R9, R9, 0xdfffffff, RZ, 0xc0, !PT ;  /* 0xdfffffff09097812 */ /* 0x004fc800078ec0ff */
[----:B------:R-:W-:-:S05]  /*69ba0*/  @P6 LOP3.LUT R9, R9, 0x20000000, RZ, 0xfc, !PT ;  /* 0x2000000009096812 */ /* 0x000fca00078efcff */
[----:B------:R2:W-:Y:S04]  /*69bb0*/  STL [R1+0x23dc], R9 ;  /* 0x0023dc0901007387 */ /* 0x0005e80000100800 */
[----:B----4-:R4:W-:Y:S04]  /*69bc0*/  STL.64 [R1+0x2568], R10 ;  /* 0x0025680a01007387 */ /* 0x0109e80000100a00 */
[----:B------:R0:W-:Y:S01]  /*69bd0*/  STL [R1+0x2560], R8 ;  /* 0x0025600801007387 */ /* 0x0001e20000100800 */
[----:B--2---:R-:W-:Y:S02]  /*69be0*/  PRMT R9, R16, 0x5410, R15 ;  /* 0x0000541010097816 */ /* 0x004fe4000000000f */
[----:B----4-:R-:W-:-:S02]  /*69bf0*/  PRMT R10, R28, 0x5410, R27 ;  /* 0x000054101c0a7816 */ /* 0x010fc4000000001b */
[----:B0-----:R-:W-:-:S03]  /*69c00*/  PRMT R8, R18, 0x5410, R17 ;  /* 0x0000541012087816 */ /* 0x001fc60000000011 */
[----:B------:R-:W-:Y:S04]  /*69c10*/  STL [R1+0x364], R10 ;  /* 0x0003640a01007387 */ /* 0x000fe80000100800 */
[----:B------:R-:W-:Y:S04]  /*69c20*/  STL [R1+0x360], R9 ;  /* 0x0003600901007387 */ /* 0x000fe80000100800 */
[----:B------:R0:W-:Y:S02]  /*69c30*/  STL [R1+0x368], R8 ;  /* 0x0003680801007387 */ /* 0x0001e40000100800 */
[----:B0-----:R-:W-:-:S05]  /*69c40*/  PRMT R8, R23, 0x5410, R19 ;  /* 0x0000541017087816 */ /* 0x001fca0000000013 */
[----:B------:R0:W-:Y:S01]  /*69c50*/  STL [R1+0x624], R8 ;  /* 0x0006240801007387 */ /* 0x0001e20000100800 */
[----:B---3--:R-:W-:Y:S02]  /*69c60*/  PRMT R0, R0, 0x5410, R3 ;  /* 0x0000541000007816 */ /* 0x008fe40000000003 */
[----:B0-----:R-:W-:-:S05]  /*69c70*/  PRMT R8, R4, 0x5410, R22 ;  /* 0x0000541004087816 */ /* 0x001fca0000000016 */
[----:B------:R0:W-:Y:S04]  /*69c80*/  STL [R1+0x620], R8 ;  /* 0x0006200801007387 */ /* 0x0001e80000100800 */
[----:B------:R-:W2:Y:S01]  /*69c90*/  LDL.LU R3, [R1+0x260c] ;  /* 0x00260c0001037983 */ /* 0x000ea20000300800 */
[C---:B------:R-:W-:Y:S02]  /*69ca0*/  VIADD R4, R29.reuse, 0x42 ;  /* 0x000000421d047836 */ /* 0x040fe40000000000 */
[C---:B------:R-:W-:Y:S01]  /*69cb0*/  VIADD R10, R29.reuse, 0x3f ;  /* 0x0000003f1d0a7836 */ /* 0x040fe20000000000 */
[----:B------:R-:W3:Y:S02]  /*69cc0*/  LDL.LU R28, [R1+0x978] ;  /* 0x00097800011c7983 */ /* 0x000ee40000300800 */
[----:B------:R-:W-:Y:S01]  /*69cd0*/  ISETP.GE.AND P0, PT, R4, UR43, PT ;  /* 0x0000002b04007c0c */ /* 0x000fe2000bf06270 */
[----:B0-----:R-:W-:Y:S01]  /*69ce0*/  VIADD R8, R29, 0x41 ;  /* 0x000000411d087836 */ /* 0x001fe20000000000 */
[----:B------:R-:W4:Y:S02]  /*69cf0*/  LDL.LU R15, [R1+0x974] ;  /* 0x00097400010f7983 */ /* 0x000f240000300800 */
[----:B------:R-:W-:-:S02]  /*69d00*/  ISETP.LT.AND P3, PT, R5, UR54, !P0 ;  /* 0x0000003605007c0c */ /* 0x000fc4000c761270 */
[----:B------:R-:W-:Y:S01]  /*69d10*/  ISETP.LT.AND P2, PT, R6, UR42, !P0 ;  /* 0x0000002a06007c0c */ /* 0x000fe2000c741270 */
[----:B------:R-:W0:Y:S01]  /*69d20*/  LDCU.64 UR42, c[0x0][0x398] ;  /* 0x00007300ff2a77ac */ /* 0x000e220008000a00 */
[----:B------:R-:W-:Y:S01]  /*69d30*/  ISETP.LT.AND P1, PT, R2, UR57, !P0 ;  /* 0x0000003902007c0c */ /* 0x000fe2000c721270 */
[----:B------:R-:W-:Y:S01]  /*69d40*/  VIADD R4, R29, 0x40 ;  /* 0x000000401d047836 */ /* 0x000fe20000000000 */
[----:B------:R-:W3:Y:S07]  /*69d50*/  LDL.LU R18, [R1+0x944] ;  /* 0x0009440001127983 */ /* 0x000eee0000300800 */
[----:B------:R-:W-:Y:S01]  /*69d60*/  @P3 LOP3.LUT R13, R13, 0x1000, RZ, 0xfc, !PT ;  /* 0x000010000d0d3812 */ /* 0x000fe200078efcff */
[----:B------:R-:W3:Y:S01]  /*69d70*/  LDL.LU R23, [R1+0x940] ;  /* 0x0009400001177983 */ /* 0x000ee20000300800 */
[----:B------:R-:W-:Y:S01]  /*69d80*/  VIADD R9, R29, 0x3d ;  /* 0x0000003d1d097836 */ /* 0x000fe20000000000 */
[----:B------:R-:W0:Y:S01]  /*69d90*/  LDCU UR57, c[0x0][0x398] ;  /* 0x00007300ff3977ac */ /* 0x000e220008000800 */
[----:B------:R-:W-:Y:S01]  /*69da0*/  LOP3.LUT R13, R13, 0xfffff7ff, RZ, 0xc0, !PT ;  /* 0xfffff7ff0d0d7812 */ /* 0x000fe200078ec0ff */
[----:B------:R-:W3:Y:S03]  /*69db0*/  LDL.LU R22, [R1+0x918] ;  /* 0x0009180001167983 */ /* 0x000ee60000300800 */
[----:B------:R-:W-:-:S02]  /*69dc0*/  @P2 LOP3.LUT R13, R13, 0x800, RZ, 0xfc, !PT ;  /* 0x000008000d0d2812 */ /* 0x000fc400078efcff */
[----:B------:R-:W-:Y:S01]  /*69dd0*/  ISETP.LT.AND P0, PT, R14, UR73, !P0 ;  /* 0x000000490e007c0c */ /* 0x000fe2000c701270 */
[----:B------:R-:W-:Y:S01]  /*69de0*/  VIADD R19, R29, 0x3c ;  /* 0x0000003c1d137836 */ /* 0x000fe20000000000 */
[----:B------:R-:W-:Y:S01]  /*69df0*/  LOP3.LUT R13, R13, 0xfffffbff, RZ, 0xc0, !PT ;  /* 0xfffffbff0d0d7812 */ /* 0x000fe200078ec0ff */
[----:B------:R-:W-:Y:S01]  /*69e00*/  VIADD R16, R29, 0x3b ;  /* 0x0000003b1d107836 */ /* 0x000fe20000000000 */
[----:B------:R-:W1:Y:S02]  /*69e10*/  LDCU UR73, c[0x0][0x398] ;  /* 0x00007300ff4977ac */ /* 0x000e640008000800 */
[----:B------:R-:W-:-:S04]  /*69e20*/  @P1 LOP3.LUT R13, R13, 0x400, RZ, 0xfc, !PT ;  /* 0x000004000d0d1812 */ /* 0x000fc800078efcff */
[----:B------:R-:W-:-:S04]  /*69e30*/  LOP3.LUT R13, R13, 0xfffffdff, RZ, 0xc0, !PT ;  /* 0xfffffdff0d0d7812 */ /* 0x000fc800078ec0ff */
[----:B------:R-:W-:Y:S02]  /*69e40*/  @P0 LOP3.LUT R13, R13, 0x200, RZ, 0xfc, !PT ;  /* 0x000002000d0d0812 */ /* 0x000fe400078efcff */
[----:B------:R-:W-:-:S04]  /*69e50*/  ISETP.GE.AND P0, PT, R8, UR31, PT ;  /* 0x0000001f08007c0c */ /* 0x000fc8000bf06270 */
[----:B0-----:R-:W-:Y:S02]  /*69e60*/  ISETP.LT.AND P3, PT, R5, UR42, !P0 ;  /* 0x0000002a05007c0c */ /* 0x001fe4000c761270 */
[----:B------:R-:W-:Y:S01]  /*69e70*/  ISETP.LT.AND P2, PT, R6, UR30, !P0 ;  /* 0x0000001e06007c0c */ /* 0x000fe2000c741270 */
[----:B------:R-:W0:Y:S01]  /*69e80*/  LDCU.64 UR30, c[0x0][0x398] ;  /* 0x00007300ff1e77ac */ /* 0x000e220008000a00 */
[----:B------:R-:W-:Y:S02]  /*69e90*/  LOP3.LUT R13, R13, 0xfffffeff, RZ, 0xc0, !PT ;  /* 0xfffffeff0d0d7812 */ /* 0x000fe400078ec0ff */
[----:B------:R-:W-:Y:S01]  /*69ea0*/  ISETP.LT.AND P1, PT, R2, UR70, !P0 ;  /* 0x0000004602007c0c */ /* 0x000fe2000c721270 */
[----:B------:R-:W-:-:S06]  /*69eb0*/  VIADD R8, R29, 0x3e ;  /* 0x0000003e1d087836 */ /* 0x000fcc0000000000 */
[----:B------:R-:W-:Y:S01]  /*69ec0*/  @P3 LOP3.LUT R13, R13, 0x100, RZ, 0xfc, !PT ;  /* 0x000001000d0d3812 */ /* 0x000fe200078efcff */
[----:B------:R-:W-:Y:S01]  /*69ed0*/  VIADD R17, R29, 0x39 ;  /* 0x000000391d117836 */ /* 0x000fe20000000000 */
[----:B------:R-:W0:Y:S02]  /*69ee0*/  LDCU UR70, c[0x0][0x398] ;  /* 0x00007300ff4677ac */ /* 0x000e240008000800 */
[----:B------:R-:W-:-:S04]  /*69ef0*/  LOP3.LUT R13, R13, 0xffffff7f, RZ, 0xc0, !PT ;  /* 0xffffff7f0d0d7812 */ /* 0x000fc800078ec0ff */
[----:B------:R-:W-:Y:S02]  /*69f00*/  @P2 LOP3.LUT R13, R13, 0x80, RZ, 0xfc, !PT ;  /* 0x000000800d0d2812 */ /* 0x000fe400078efcff */
[----:B------:R-:W-:Y:S01]  /*69f10*/  ISETP.LT.AND P0, PT, R14, UR72, !P0 ;  /* 0x000000480e007c0c */ /* 0x000fe2000c701270 */
[----:B------:R-:W0:Y:S01]  /*69f20*/  LDCU UR72, c[0x0][0x398] ;  /* 0x00007300ff4877ac */ /* 0x000e220008000800 */
[----:B------:R-:W-:-:S04]  /*69f30*/  LOP3.LUT R13, R13, 0xffffffbf, RZ, 0xc0, !PT ;  /* 0xffffffbf0d0d7812 */ /* 0x000fc800078ec0ff */
        /* <DEDUP_REMOVED lines=11> */
[----:B------:R-:W0:Y:S03]  /*69ff0*/  LDCU UR71, c[0x0][0x398] ;  /* 0x00007300ff4777ac */ /* 0x000e260008000800 */
        /* <DEDUP_REMOVED lines=8> */
[----:B------:R-:W-:Y:S01]  /*6a080*/  ISETP.GE.AND P0, PT, R10, UR55, PT ;  /* 0x000000370a007c0c */ /* 0x000fe2000bf06270 */
[----:B------:R-:W1:Y:S03]  /*6a090*/  LDCU.64 UR54, c[0x0][0x398] ;  /* 0x00007300ff3677ac */ /* 0x000e660008000a00 */
[----:B0-----:R-:W-:Y:S02]  /*6a0a0*/  ISETP.LT.AND P3, PT, R5, UR28, !P0 ;  /* 0x0000001c05007c0c */ /* 0x001fe4000c761270 */
[----:B------:R-:W-:-:S11]  /*6a0b0*/  LOP3.LUT R13, R13, 0xfffffffe, RZ, 0xc0, !PT ;  /* 0xfffffffe0d0d7812 */ /* 0x000fd600078ec0ff */
[----:B------:R-:W-:-:S05]  /*6a0c0*/  @P3 LOP3.LUT R13, R13, 0x1, RZ, 0xfc, !PT ;  /* 0x000000010d0d3812 */ /* 0x000fca00078efcff */
[----:B------:R4:W-:Y:S04]  /*6a0d0*/  STL [R1+0x23e0], R13 ;  /* 0x0023e00d01007387 */ /* 0x0009e80000100800 */
[----:B------:R-:W3:Y:S04]  /*6a0e0*/  LDL.LU R25, [R1+0x914] ;  /* 0x0009140001197983 */ /* 0x000ee80000300800 */
[----:B------:R-:W3:Y:S04]  /*6a0f0*/  LDL.LU R26, [R1+0x8d4] ;  /* 0x0008d400011a7983 */ /* 0x000ee80000300800 */
[----:B------:R-:W3:Y:S01]  /*6a100*/  LDL.LU R27, [R1+0x8d0] ;  /* 0x0008d000011b7983 */ /* 0x000ee20000300800 */
[----:B------:R-:W-:Y:S01]  /*6a110*/  ISETP.LT.AND P2, PT, R6, UR66, !P0 ;  /* 0x0000004206007c0c */ /* 0x000fe2000c741270 */
[----:B------:R-:W0:Y:S01]  /*6a120*/  LDCU UR66, c[0x0][0x398] ;  /* 0x00007300ff4277ac */ /* 0x000e220008000800 */
[----:B------:R-:W-:-:S02]  /*6a130*/  ISETP.LT.AND P1, PT, R2, UR68, !P0 ;  /* 0x0000004402007c0c */ /* 0x000fc4000c721270 */
[----:B------:R-:W-:Y:S01]  /*6a140*/  ISETP.LT.AND P0, PT, R14, UR67, !P0 ;  /* 0x000000430e007c0c */ /* 0x000fe2000c701270 */
[----:B------:R-:W0:Y:S01]  /*6a150*/  LDCU UR68, c[0x0][0x398] ;  /* 0x00007300ff4477ac */ /* 0x000e220008000800 */
[----:B------:R-:W0:Y:S01]  /*6a160*/  LDCU UR67, c[0x0][0x398] ;  /* 0x00007300ff4377ac */ /* 0x000e220008000800 */
[----:B--2---:R-:W-:-:S06]  /*6a170*/  LOP3.LUT R3, R3, 0x7fffffff, RZ, 0xc0, !PT ;  /* 0x7fffffff03037812 */ /* 0x004fcc00078ec0ff */
[----:B------:R-:W-:-:S04]  /*6a180*/  @P2 LOP3.LUT R3, R3, 0x80000000, RZ, 0xfc, !PT ;  /* 0x8000000003032812 */ /* 0x000fc800078efcff */
[----:B------:R-:W-:-:S04]  /*6a190*/  LOP3.LUT R3, R3, 0xbfffffff, RZ, 0xc0, !PT ;  /* 0xbfffffff03037812 */ /* 0x000fc800078ec0ff */
[----:B------:R-:W-:-:S04]  /*6a1a0*/  @P1 LOP3.LUT R3, R3, 0x40000000, RZ, 0xfc, !PT ;  /* 0x4000000003031812 */ /* 0x000fc800078efcff */
[----:B------:R-:W-:-:S04]  /*6a1b0*/  LOP3.LUT R3, R3, 0xdfffffff, RZ, 0xc0, !PT ;  /* 0xdfffffff03037812 */ /* 0x000fc800078ec0ff */
[----:B------:R-:W-:Y:S02]  /*6a1c0*/  @P0 LOP3.LUT R3, R3, 0x20000000, RZ, 0xfc, !PT ;  /* 0x2000000003030812 */ /* 0x000fe400078efcff */
[----:B------:R-:W-:Y:S01]  /*6a1d0*/  ISETP.GE.AND P0, PT, R8, UR43, PT ;  /* 0x0000002b08007c0c */ /* 0x000fe2000bf06270 */
[----:B------:R-:W2:Y:S03]  /*6a1e0*/  LDCU.64 UR42, c[0x0][0x398] ;  /* 0x00007300ff2a77ac */ /* 0x000ea60008000a00 */
[----:B-1----:R-:W-:Y:S02]  /*6a1f0*/  ISETP.LT.AND P3, PT, R5, UR54, !P0 ;  /* 0x0000003605007c0c */ /* 0x002fe4000c761270 */
[----:B------:R-:W-:Y:S01]  /*6a200*/  ISETP.LT.AND P2, PT, R6, UR63, !P0 ;  /* 0x0000003f06007c0c */ /* 0x000fe2000c741270 */
[----:B------:R-:W1:Y:S01]  /*6a210*/  LDCU UR63, c[0x0][0x398] ;  /* 0x00007300ff3f77ac */ /* 0x000e620008000800 */
[----:B------:R-:W-:-:S02]  /*6a220*/  LOP3.LUT R3, R3, 0xefffffff, RZ, 0xc0, !PT ;  /* 0xefffffff03037812 */ /* 0x000fc400078ec0ff */
[----:B------:R-:W-:Y:S01]  /*6a230*/  ISETP.LT.AND P1, PT, R2, UR64, !P0 ;  /* 0x0000004002007c0c */ /* 0x000fe2000c721270 */
[----:B------:R-:W0:Y:S06]  /*6a240*/  LDCU UR64, c[0x0][0x398] ;  /* 0x00007300ff4077ac */ /* 0x000e2c0008000800 */
[----:B------:R-:W-:-:S04]  /*6a250*/  @P3 LOP3.LUT R3, R3, 0x10000000, RZ, 0xfc, !PT ;  /* 0x1000000003033812 */ /* 0x000fc800078efcff */
        /* <DEDUP_REMOVED lines=9> */
[----:B------:R-:W0:Y:S03]  /*6a2f0*/  LDCU.64 UR30, c[0x0][0x398] ;  /* 0x00007300ff1e77ac */ /* 0x000e260008000a00 */
[----:B--2---:R-:W-:Y:S02]  /*6a300*/  ISETP.LT.AND P3, PT, R5, UR42, !P0 ;  /* 0x0000002a05007c0c */ /* 0x004fe4000c761270 */
[----:B------:R-:W-:Y:S01]  /*6a310*/  ISETP.LT.AND P2, PT, R6, UR60, !P0 ;  /* 0x0000003c06007c0c */ /* 0x000fe2000c741270 */
[----:B------:R-:W2:Y:S01]  /*6a320*/  LDCU UR60, c[0x0][0x398] ;  /* 0x00007300ff3c77ac */ /* 0x000ea20008000800 */
        /* <DEDUP_REMOVED lines=15> */
[----:B------:R-:W-:Y:S01]  /*6a420*/  ISETP.LT.AND P2, PT, R6, UR56, !P0 ;  /* 0x0000003806007c0c */ /* 0x000fe2000c741270 */
[----:B------:R-:W0:Y:S01]  /*6a430*/  LDCU UR56, c[0x0][0x398] ;  /* 0x00007300ff3877ac */ /* 0x000e220008000800 */
        /* <DEDUP_REMOVED lines=25> */
[----:B------:R-:W-:Y:S02]  /*6a5d0*/  LOP3.LUT R3, R3, 0xffffbfff, RZ, 0xc0, !PT ;  /* 0xffffbfff03037812 */ /* 0x000fe400078ec0ff */
[----:B----4-:R-:W-:Y:S02]  /*6a5e0*/  LOP3.LUT R13, R15, 0xffff, RZ, 0xc0, !PT ;  /* 0x0000ffff0f0d7812 */ /* 0x010fe400078ec0ff */
[----:B------:R-:W-:Y:S02]  /*6a5f0*/  @P1 LOP3.LUT R3, R3, 0x4000, RZ, 0xfc, !PT ;  /* 0x0000400003031812 */ /* 0x000fe400078efcff */
[----:B---3--:R-:W-:-:S02]  /*6a600*/  LOP3.LUT R15, R23, 0xffff, RZ, 0xc0, !PT ;  /* 0x0000ffff170f7812 */ /* 0x008fc400078ec0ff */
[----:B------:R-:W-:Y:S01]  /*6a610*/  LOP3.LUT R8, R22, 0xffff, RZ, 0xc0, !PT ;  /* 0x0000ffff16087812 */ /* 0x000fe200078ec0ff */
[----:B------:R-:W3:Y:S01]  /*6a620*/  LDL.LU R23, [R1+0x7f8] ;  /* 0x0007f80001177983 */ /* 0x000ee20000300800 */
[----:B------:R-:W-:Y:S02]  /*6a630*/  LOP3.LUT R24, R28, 0xffff, RZ, 0xc0, !PT ;  /* 0x0000ffff1c187812 */ /* 0x000fe400078ec0ff */
[----:B------:R-:W-:Y:S01]  /*6a640*/  LOP3.LUT R10, R26, 0xffff, RZ, 0xc0, !PT ;  /* 0x0000ffff1a0a7812 */ /* 0x000fe200078ec0ff */
[----:B------:R-:W4:Y:S01]  /*6a650*/  LDL.LU R22, [R1+0x7f0] ;  /* 0x0007f00001167983 */ /* 0x000f220000300800 */
[----:B------:R-:W-:Y:S02]  /*6a660*/  LOP3.LUT R3, R3, 0xffffdfff, RZ, 0xc0, !PT ;  /* 0xffffdfff03037812 */ /* 0x000fe400078ec0ff */
[----:B------:R-:W-:Y:S01]  /*6a670*/  LOP3.LUT R9, R25, 0xffff, RZ, 0xc0, !PT ;  /* 0x0000ffff19097812 */ /* 0x000fe200078ec0ff */
[----:B------:R-:W2:Y:S01]  /*6a680*/  LDL.LU R28, [R1+0x7ec] ;  /* 0x0007ec00011c7983 */ /* 0x000ea20000300800 */
[----:B------:R-:W-:-:S03]  /*6a690*/  LOP3.LUT R11, R27, 0xffff, RZ, 0xc0, !PT ;  /* 0x0000ffff1b0b7812 */ /* 0x000fc600078ec0ff */
[----:B------:R-:W2:Y:S01]  /*6a6a0*/  LDL.LU R26, [R1+0x7d8] ;  /* 0x0007d800011a7983 */ /* 0x000ea20000300800 */
[----:B------:R-:W-:-:S03]  /*6a6b0*/  @P0 LOP3.LUT R3, R3, 0x2000, RZ, 0xfc, !PT ;  /* 0x0000200003030812 */ /* 0x000fc600078efcff */
[----:B------:R-:W2:Y:S01]  /*6a6c0*/  LDL.LU R25, [R1+0x7d4] ;  /* 0x0007d40001197983 */ /* 0x000ea20000300800 */
[----:B------:R-:W-:Y:S01]  /*6a6d0*/  ISETP.GE.AND P0, PT, R4, UR43, PT ;  /* 0x0000002b04007c0c */ /* 0x000fe2000bf06270 */
[----:B------:R-:W1:Y:S02]  /*6a6e0*/  LDCU.64 UR42, c[0x0][0x398] ;  /* 0x00007300ff2a77ac */ /* 0x000e640008000a00 */
[----:B------:R-:W2:Y:S04]  /*6a6f0*/  LDL.LU R19, [R1+0x7d0] ;  /* 0x0007d00001137983 */ /* 0x000ea80000300800 */
[----:B------:R-:W2:Y:S04]  /*6a700*/  LDL.LU R16, [R1+0x7bc] ;  /* 0x0007bc0001107983 */ /* 0x000ea80000300800 */
[----:B------:R-:W2:Y:S04]  /*6a710*/  LDL.LU R27, [R1+0x7b8] ;  /* 0x0007b800011b7983 */ /* 0x000ea80000300800 */
[----:B------:R-:W2:Y:S01]  /*6a720*/  LDL.LU R4, [R1+0x2608] ;  /* 0x0026080001047983 */ /* 0x000ea20000300800 */
[----:B0-----:R-:W-:-:S02]  /*6a730*/  ISETP.LT.AND P3, PT, R5, UR54, !P0 ;  /* 0x0000003605007c0c */ /* 0x001fc4000c761270 */
[----:B------:R-:W-:Y:S01]  /*6a740*/  ISETP.LT.AND P2, PT, R6, UR49, !P0 ;  /* 0x0000003106007c0c */ /* 0x000fe2000c741270 */
[----:B------:R-:W0:Y:S01]  /*6a750*/  LDCU UR49, c[0x0][0x398] ;  /* 0x00007300ff3177ac */ /* 0x000e220008000800 */
[----:B------:R-:W-:Y:S02]  /*6a760*/  LOP3.LUT R3, R3, 0xffffefff, RZ, 0xc0, !PT ;  /* 0xffffefff03037812 */ /* 0x000fe400078ec0ff */
[----:B-1----:R-:W-:Y:S01]  /*6a770*/  ISETP.LT.AND P1, PT, R2, UR51, !P0 ;  /* 0x0000003302007c0c */ /* 0x002fe2000c721270 */
[----:B------:R-:W1:Y:S06]  /*6a780*/  LDCU UR51, c[0x0][0x398] ;  /* 0x00007300ff3377ac */ /* 0x000e6c0008000800 */
[----:B------:R-:W-:-:S04]  /*6a790*/  @P3 LOP3.LUT R3, R3, 0x1000, RZ, 0xfc, !PT ;  /* 0x0000100003033812 */ /* 0x000fc800078efcff */
[----:B------:R-:W-:-:S04]  /*6a7a0*/  LOP3.LUT R3, R3, 0xfffff7ff, RZ, 0xc0, !PT ;  /* 0xfffff7ff03037812 */ /* 0x000fc800078ec0ff */
[----:B------:R-:W-:Y:S02]  /*6a7b0*/  @P2 LOP3.LUT R3, R3, 0x800, RZ, 0xfc, !PT ;  /* 0x0000080003032812 */ /* 0x000fe400078efcff */
[----:B------:R-:W-:Y:S01]  /*6a7c0*/  ISETP.LT.AND P0, PT, R14, UR53, !P0 ;  /* 0x000000350e007c0c */ /* 0x000fe2000c701270 */
[----:B------:R-:W0:Y:S01]  /*6a7d0*/  LDCU UR53, c[0x0][0x398] ;  /* 0x00007300ff3577ac */ /* 0x000e220008000800 */
[----:B------:R-:W-:-:S04]  /*6a7e0*/  LOP3.LUT R3, R3, 0xfffffbff, RZ, 0xc0, !PT ;  /* 0xfffffbff03037812 */ /* 0x000fc800078ec0ff */
[----:B------:R-:W-:-:S04]  /*6a7f0*/  @P1 LOP3.LUT R3, R3, 0x400, RZ, 0xfc, !PT ;  /* 0x0000040003031812 */ /* 0x000fc800078efcff */
[----:B------:R-:W-:Y:S02]  /*6a800*/  LOP3.LUT R3, R3, 0xfffffdff, RZ, 0xc0, !PT ;  /* 0xfffffdff03037812 */ /* 0x000fe400078ec0ff */
[----:B------:R-:W-:Y:S02]  /*6a810*/  LOP3.LUT R18, R18, 0xffff, RZ, 0xc0, !PT ;  /* 0x0000ffff12127812 */ /* 0x000fe400078ec0ff */
[----:B------:R-:W-:Y:S02]  /*6a820*/  @P0 LOP3.LUT R3, R3, 0x200, RZ, 0xfc, !PT ;  /* 0x0000020003030812 */ /* 0x000fe400078efcff */
[----:B------:R-:W-:Y:S01]  /*6a830*/  ISETP.GE.AND P0, PT, R17, UR31, PT ;  /* 0x0000001f11007c0c */ /* 0x000fe2000bf06270 */
[----:B------:R-:W0:Y:S01]  /*6a840*/  LDCU.64 UR30, c[0x0][0x398] ;  /* 0x00007300ff1e77ac */ /* 0x000e220008000a00 */
[----:B------:R-:W2:Y:S02]  /*6a850*/  LDL.LU R17, [R1+0x64] ;  /* 0x0000640001117983 */ /* 0x000ea40000300800 */
[----:B------:R-:W-:-:S02]  /*6a860*/  ISETP.LT.AND P3, PT, R5, UR42, !P0 ;  /* 0x0000002a05007c0c */ /* 0x000fc4000c761270 */
[----:B------:R0:W-:Y:S01]  /*6a870*/  STL.64 [R1+0x25e8], R6 ;  /* 0x0025e80601007387 */ /* 0x0001e20000100a00 */
[----:B------:R-:W-:Y:S01]  /*6a880*/  ISETP.LT.AND P2, PT, R6, UR68, !P0 ;  /* 0x0000004406007c0c */ /* 0x000fe2000c741270 */
[----:B------:R-:W0:Y:S01]  /*6a890*/  LDCU UR68, c[0x0][0x398] ;  /* 0x00007300ff4477ac */ /* 0x000e220008000800 */
[----:B---3--:R-:W-:Y:S02]  /*6a8a0*/  PRMT R23, R23, 0x4210, R8 ;  /* 0x0000421017177816 */ /* 0x008fe40000000008 */
[----:B----4-:R-:W-:Y:S02]  /*6a8b0*/  PRMT R22, R22, 0x4210, R9 ;  /* 0x0000421016167816 */ /* 0x010fe40000000009 */
[----:B--2---:R-:W-:Y:S02]  /*6a8c0*/  PRMT R28, R28, 0x4210, R10 ;  /* 0x000042101c1c7816 */ /* 0x004fe4000000000a */
[----:B------:R-:W-:Y:S02]  /*6a8d0*/  PRMT R26, R26, 0x4210, R24 ;  /* 0x000042101a1a7816 */ /* 0x000fe40000000018 */
[----:B------:R-:W-:-:S02]  /*6a8e0*/  PRMT R25, R25, 0x4210, R13 ;  /* 0x0000421019197816 */ /* 0x000fc4000000000d */
[----:B------:R-:W-:Y:S02]  /*6a8f0*/  PRMT R19, R19, 0x4210, R18 ;  /* 0x0000421013137816 */ /* 0x000fe40000000012 */
[----:B------:R-:W-:Y:S02]  /*6a900*/  PRMT R16, R16, 0x4210, R15 ;  /* 0x0000421010107816 */ /* 0x000fe4000000000f */
[----:B------:R-:W-:Y:S01]  /*6a910*/  PRMT R27, R27, 0x4210, R11 ;  /* 0x000042101b1b7816 */ /* 0x000fe2000000000b */
[----:B------:R2:W-:Y:S01]  /*6a920*/  STL.64 [R1+0x25e0], R4 ;  /* 0x0025e00401007387 */ /* 0x0005e20000100a00 */
[----:B0-----:R-:W-:-:S03]  /*6a930*/  IMAD.MOV.U32 R6, RZ, RZ, R28 ;  /* 0x000000ffff067224 */ /* 0x001fc600078e001c */
[----:B------:R-:W-:Y:S02]  /*6a940*/  IMAD.MOV.U32 R7, RZ, RZ, R27 ;  /* 0x000000ffff077224 */ /* 0x000fe400078e001b */
[----:B--2---:R-:W-:Y:S02]  /*6a950*/  IMAD.MOV.U32 R4, RZ, RZ, R23 ;  /* 0x000000ffff047224 */ /* 0x004fe400078e0017 */
[----:B------:R-:W2:Y:S01]  /*6a960*/  LDL.LU R23, [R1+0x2604] ;  /* 0x0026040001177983 */ /* 0x000ea20000300800 */
[----:B------:R-:W-:-:S03]  /*6a970*/  IMAD.MOV.U32 R5, RZ, RZ, R22 ;  /* 0x000000ffff057224 */ /* 0x000fc600078e0016 */
[----:B------:R-:W2:Y:S04]  /*6a980*/  LDL.LU R22, [R1+0x2600] ;  /* 0x0026000001167983 */ /* 0x000ea80000300800 */
[----:B------:R0:W-:Y:S04]  /*6a990*/  STL.64 [R1+0x25f8], R10 ;  /* 0x0025f80a01007387 */ /* 0x0001e80000100a00 */
[----:B------:R3:W-:Y:S01]  /*6a9a0*/  STL.64 [R1+0x25f0], R8 ;  /* 0x0025f00801007387 */ /* 0x0007e20000100a00 */
[----:B0-----:R-:W-:Y:S02]  /*6a9b0*/  IMAD.MOV.U32 R10, RZ, RZ, R19 ;  /* 0x000000ffff0a7224 */ /* 0x001fe400078e0013 */
[----:B------:R-:W-:-:S02]  /*6a9c0*/  IMAD.MOV.U32 R11, RZ, RZ, R16 ;  /* 0x000000ffff0b7224 */ /* 0x000fc400078e0010 */
[----:B---3--:R-:W-:Y:S02]  /*6a9d0*/  IMAD.MOV.U32 R8, RZ, RZ, R26 ;  /* 0x000000ffff087224 */ /* 0x008fe400078e001a */
[----:B------:R-:W-:-:S05]  /*6a9e0*/  IMAD.MOV.U32 R9, RZ, RZ, R25 ;  /* 0x000000ffff097224 */ /* 0x000fca00078e0019 */
[----:B------:R0:W-:Y:S04]  /*6a9f0*/  STSM.16.M88.4 [R21], R8 ;  /* 0x0000000815007844 */ /* 0x0001e80000000200 */
[----:B------:R3:W-:Y:S04]  /*6aa00*/  STSM.16.M88.4 [R21+0x200], R4 ;  /* 0x0002000415007844 */ /* 0x0007e80000000200 */
[----:B0-----:R-:W4:Y:S04]  /*6aa10*/  LDL.LU.64 R10, [R1+0x25f8] ;  /* 0x0025f800010a7983 */ /* 0x001f280000300a00 */
[----:B------:R-:W2:Y:S04]  /*6aa20*/  LDL.LU.64 R8, [R1+0x25f0] ;  /* 0x0025f00001087983 */ /* 0x000ea80000300a00 */
[----:B---3--:R-:W3:Y:S04]  /*6aa30*/  LDL.LU.64 R6, [R1+0x25e8] ;  /* 0x0025e80001067983 */ /* 0x008ee80000300a00 */
[----:B------:R-:W2:Y:S01]  /*6aa40*/  LDL.LU.64 R4, [R1+0x25e0] ;  /* 0x0025e00001047983 */ /* 0x000ea20000300a00 */
[----:B------:R-:W-:Y:S01]  /*6aa50*/  LOP3.LUT R3, R3, 0xfffffeff, RZ, 0xc0, !PT ;  /* 0xfffffeff03037812 */ /* 0x000fe200078ec0ff */
[----:B------:R-:W-:Y:S03]  /*6aa60*/  BAR.SYNC.DEFER_BLOCKING 0x0 ;  /* 0x0000000000007b1d */ /* 0x000fe60000010000 */
[----:B------:R-:W-:-:S02]  /*6aa70*/  @P3 LOP3.LUT R3, R3, 0x100, RZ, 0xfc, !PT ;  /* 0x0000010003033812 */ /* 0x000fc400078efcff */
[----:B------:R-:W-:Y:S02]  /*6aa80*/  ISETP.LT.AND P1, PT, R2, UR66, !P0 ;  /* 0x0000004202007c0c */ /* 0x000fe4000c721270 */
[----:B------:R-:W-:Y:S01]  /*6aa90*/  LOP3.LUT R3, R3, 0xffffff7f, RZ, 0xc0, !PT ;  /* 0xffffff7f03037812 */ /* 0x000fe200078ec0ff */
[----:B------:R-:W-:Y:S01]  /*6aaa0*/  VIADD R16, R29, 0x38 ;  /* 0x000000381d107836 */ /* 0x000fe20000000000 */
[----:B------:R-:W0:Y:S01]  /*6aab0*/  LDCU UR66, c[0x0][0x398] ;  /* 0x00007300ff4277ac */ /* 0x000e220008000800 */
[----:B------:R-:W4:Y:S01]  /*6aac0*/  LDL.LU R28, [R1+0x6c] ;  /* 0x00006c00011c7983 */ /* 0x000f220000300800 */
[----:B------:R-:W-:Y:S02]  /*6aad0*/  @P2 LOP3.LUT R3, R3, 0x80, RZ, 0xfc, !PT ;  /* 0x0000008003032812 */ /* 0x000fe400078efcff */
[----:B------:R-:W-:Y:S01]  /*6aae0*/  ISETP.LT.AND P0, PT, R14, UR71, !P0 ;  /* 0x000000470e007c0c */ /* 0x000fe2000c701270 */
[----:B------:R-:W0:Y:S01]  /*6aaf0*/  LDCU UR71, c[0x0][0x398] ;  /* 0x00007300ff4777ac */ /* 0x000e220008000800 */
[----:B------:R-:W-:Y:S01]  /*6ab00*/  LOP3.LUT R3, R3, 0xffffffbf, RZ, 0xc0, !PT ;  /* 0xffffffbf03037812 */ /* 0x000fe200078ec0ff */
[----:B------:R-:W4:Y:S03]  /*6ab10*/  LDL.LU R19, [R1+0x70] ;  /* 0x0000700001137983 */ /* 0x000f260000300800 */
[----:B------:R-:W-:-:S04]  /*6ab20*/  @P1 LOP3.LUT R3, R3, 0x40, RZ, 0xfc, !PT ;  /* 0x0000004003031812 */ /* 0x000fc800078efcff */
[----:B------:R-:W-:-:S04]  /*6ab30*/  LOP3.LUT R3, R3, 0xffffffdf, RZ, 0xc0, !PT ;  /* 0xffffffdf03037812 */ /* 0x000fc800078ec0ff */
[----:B------:R-:W-:Y:S02]  /*6ab40*/  @P0 LOP3.LUT R3, R3, 0x20, RZ, 0xfc, !PT ;  /* 0x0000002003030812 */ /* 0x000fe400078efcff */
[----:B------:R-:W-:Y:S01]  /*6ab50*/  ISETP.GE.AND P0, PT, R16, UR29, PT ;  /* 0x0000001d10007c0c */ /* 0x000fe2000bf06270 */
[----:B------:R-:W1:Y:S01]  /*6ab60*/  LDCU.64 UR28, c[0x0][0x398] ;  /* 0x00007300ff1c77ac */ /* 0x000e620008000a00 */
[----:B------:R-:W-:Y:S02]  /*6ab70*/  LOP3.LUT R3, R3, 0xffffffef, RZ, 0xc0, !PT ;  /* 0xffffffef03037812 */ /* 0x000fe400078ec0ff */
[----:B0-----:R-:W-:Y:S01]  /*6ab80*/  ISETP.LT.AND P1, PT, R2, UR66, !P0 ;  /* 0x0000004202007c0c */ /* 0x001fe2000c721270 */
[----:B------:R-:W-:Y:S01]  /*6ab90*/  VIADD R16, R29, 0x37 ;  /* 0x000000371d107836 */ /* 0x000fe20000000000 */
[----:B------:R-:W0:Y:S01]  /*6aba0*/  LDCU UR66, c[0x0][0x398] ;  /* 0x00007300ff4277ac */ /* 0x000e220008000800 */
[----:B--2---:R-:W-:Y:S02]  /*6abb0*/  ISETP.LT.AND P3, PT, R5, UR30, !P0 ;  /* 0x0000001e05007c0c */ /* 0x004fe4000c761270 */
[----:B---3--:R-:W-:Y:S01]  /*6abc0*/  ISETP.LT.AND P2, PT, R6, UR68, !P0 ;  /* 0x0000004406007c0c */ /* 0x008fe2000c741270 */
[----:B------:R-:W2:Y:S10]  /*6abd0*/  LDCU UR68, c[0x0][0x398] ;  /* 0x00007300ff4477ac */ /* 0x000eb40008000800 */
[----:B------:R-:W-:-:S04]  /*6abe0*/  @P3 LOP3.LUT R3, R3, 0x10, RZ, 0xfc, !PT ;  /* 0x0000001003033812 */ /* 0x000fc800078efcff */
[----:B------:R-:W-:-:S04]  /*6abf0*/  LOP3.LUT R3, R3, 0xfffffff7, RZ, 0xc0, !PT ;  /* 0xfffffff703037812 */ /* 0x000fc800078ec0ff */
[----:B------:R-:W-:Y:S02]  /*6ac00*/  @P2 LOP3.LUT R3, R3, 0x8, RZ, 0xfc, !PT ;  /* 0x0000000803032812 */ /* 0x000fe400078efcff */
[----:B------:R-:W-:Y:S01]  /*6ac10*/  ISETP.LT.AND P0, PT, R14, UR71, !P0 ;  /* 0x000000470e007c0c */ /* 0x000fe2000c701270 */
[----:B------:R-:W3:Y:S01]  /*6ac20*/  LDCU UR71, c[0x0][0x398] ;  /* 0x00007300ff4777ac */ /* 0x000ee20008000800 */
[----:B------:R-:W-:-:S04]  /*6ac30*/  LOP3.LUT R3, R3, 0xfffffffb, RZ, 0xc0, !PT ;  /* 0xfffffffb03037812 */ /* 0x000fc800078ec0ff */
[----:B------:R-:W-:Y:S02]  /*6ac40*/  @P1 LOP3.LUT R3, R3, 0x4, RZ, 0xfc, !PT ;  /* 0x0000000403031812 */ /* 0x000fe400078efcff */
[----:B------:R-:W-:Y:S02]  /*6ac50*/  PRMT R9, R4, 0x5210, R9 ;  /* 0x0000521004097816 */ /* 0x000fe40000000009 */
[----:B------:R-:W-:Y:S01]  /*6ac60*/  LOP3.LUT R3, R3, 0xfffffffd, RZ, 0xc0, !PT ;  /* 0xfffffffd03037812 */ /* 0x000fe200078ec0ff */
[----:B------:R-:W4:Y:S03]  /*6ac70*/  LDL.LU R4, [R1+0x25dc] ;  /* 0x0025dc0001047983 */ /* 0x000f260000300800 */
[----:B------:R-:W-:Y:S02]  /*6ac80*/  @P0 LOP3.LUT R3, R3, 0x2, RZ, 0xfc, !PT ;  /* 0x0000000203030812 */ /* 0x000fe400078efcff */
[----:B------:R-:W-:Y:S01]  /*6ac90*/  ISETP.GE.AND P0, PT, R16, UR55, PT ;  /* 0x0000003710007c0c */ /* 0x000fe2000bf06270 */
[----:B------:R-:W0:Y:S03]  /*6aca0*/  LDCU.64 UR54, c[0x0][0x398] ;  /* 0x00007300ff3677ac */ /* 0x000e260008000a00 */
[----:B-1----:R-:W-:-:S02]  /*6acb0*/  ISETP.LT.AND P3, PT, R5, UR28, !P0 ;  /* 0x0000001c05007c0c */ /* 0x002fc4000c761270 */
[----:B------:R-:W-:Y:S01]  /*6acc0*/  LOP3.LUT R3, R3, 0xfffffffe, RZ, 0xc0, !PT ;  /* 0xfffffffe03037812 */ /* 0x000fe200078ec0ff */
[----:B------:R-:W4:Y:S01]  /*6acd0*/  LDL.LU R5, [R1+0x25d8] ;  /* 0x0025d80001057983 */ /* 0x000f220000300800 */
[----:B------:R-:W-:-:S03]  /*6ace0*/  PRMT R8, R17, 0x5210, R8 ;  /* 0x0000521011087816 */ /* 0x000fc60000000008 */
[----:B------:R-:W4:Y:S04]  /*6acf0*/  LDL.LU R16, [R1+0x74] ;  /* 0x0000740001107983 */ /* 0x000f280000300800 */
[----:B------:R-:W4:Y:S02]  /*6ad00*/  LDL.LU R17, [R1+0x78] ;  /* 0x0000780001117983 */ /* 0x000f240000300800 */
[----:B------:R-:W-:-:S05]  /*6ad10*/  @P3 LOP3.LUT R3, R3, 0x1, RZ, 0xfc, !PT ;  /* 0x0000000103033812 */ /* 0x000fca00078efcff */
[----:B------:R1:W-:Y:S04]  /*6ad20*/  STL [R1+0x23e4], R3 ;  /* 0x0023e40301007387 */ /* 0x0003e80000100800 */
[----:B-1----:R-:W0:Y:S01]  /*6ad30*/  LDL R3, [R1+0x10a8] ;  /* 0x0010a80001037983 */ /* 0x002e220000100800 */
[----:B------:R-:W-:Y:S01]  /*6ad40*/  ISETP.LT.AND P2, PT, R6, UR67, !P0 ;  /* 0x0000004306007c0c */ /* 0x000fe2000c741270 */
[----:B------:R-:W1:Y:S01]  /*6ad50*/  LDCU UR67, c[0x0][0x398] ;  /* 0x00007300ff4377ac */ /* 0x000e620008000800 */
[----:B--2---:R-:W-:Y:S02]  /*6ad60*/  ISETP.LT.AND P1, PT, R2, UR68, !P0 ;  /* 0x0000004402007c0c */ /* 0x004fe4000c721270 */
[----:B---3--:R-:W-:Y:S01]  /*6ad70*/  ISETP.LT.AND P0, PT, R14, UR71, !P0 ;  /* 0x000000470e007c0c */ /* 0x008fe2000c701270 */
[----:B------:R-:W2:Y:S01]  /*6ad80*/  LDCU UR68, c[0x0][0x398] ;  /* 0x00007300ff4477ac */ /* 0x000ea20008000800 */
[----:B----4-:R-:W-:Y:S01]  /*6ad90*/  PRMT R11, R19, 0x5210, R11 ;  /* 0x00005210130b7816 */ /* 0x010fe2000000000b */
[----:B------:R-:W-:Y:S01]  /*6ada0*/  VIADD R19, R29, 0x36 ;  /* 0x000000361d137836 */ /* 0x000fe20000000000 */
[----:B------:R-:W3:Y:S01]  /*6adb0*/  LDCU UR71, c[0x0][0x398] ;  /* 0x00007300ff4777ac */ /* 0x000ee20008000800 */
[----:B------:R-:W-:-:S04]  /*6adc0*/  LOP3.LUT R4, R4, 0x7fffffff, RZ, 0xc0, !PT ;  /* 0x7fffffff04047812 */ /* 0x000fc800078ec0ff */
[----:B------:R-:W-:-:S04]  /*6add0*/  @P2 LOP3.LUT R4, R4, 0x80000000, RZ, 0xfc, !PT ;  /* 0x8000000004042812 */ /* 0x000fc800078efcff */
[----:B------:R-:W-:-:S04]  /*6ade0*/  LOP3.LUT R4, R4, 0xbfffffff, RZ, 0xc0, !PT ;  /* 0xbfffffff04047812 */ /* 0x000fc800078ec0ff */
[----:B------:R-:W-:-:S04]  /*6adf0*/  @P1 LOP3.LUT R4, R4, 0x40000000, RZ, 0xfc, !PT ;  /* 0x4000000004041812 */ /* 0x000fc800078efcff */
[----:B------:R-:W-:-:S04]  /*6ae00*/  LOP3.LUT R4, R4, 0xdfffffff, RZ, 0xc0, !PT ;  /* 0xdfffffff04047812 */ /* 0x000fc800078ec0ff */
[----:B------:R-:W-:Y:S02]  /*6ae10*/  @P0 LOP3.LUT R4, R4, 0x20000000, RZ, 0xfc, !PT ;  /* 0x2000000004040812 */ /* 0x000fe400078efcff */
[----:B------:R-:W-:Y:S01]  /*6ae20*/  ISETP.GE.AND P0, PT, R19, UR43, PT ;  /* 0x0000002b13007c0c */ /* 0x000fe2000bf06270 */
[----:B------:R-:W4:Y:S01]  /*6ae30*/  LDCU.64 UR42, c[0x0][0x398] ;  /* 0x00007300ff2a77ac */ /* 0x000f220008000a00 */
[----:B------:R-:W-:Y:S01]  /*6ae40*/  LOP3.LUT R4, R4, 0xefffffff, RZ, 0xc0, !PT ;  /* 0xefffffff04047812 */ /* 0x000fe200078ec0ff */
[----:B------:R-:W4:Y:S01]  /*6ae50*/  LDL.LU R19, [R1+0x7c] ;  /* 0x00007c0001137983 */ /* 0x000f220000300800 */
[----:B-1----:R-:W-:Y:S01]  /*6ae60*/  ISETP.LT.AND P2, PT, R6, UR67, !P0 ;  /* 0x0000004306007c0c */ /* 0x002fe2000c741270 */
[----:B------:R-:W1:Y:S01]  /*6ae70*/  LDCU UR67, c[0x0][0x398] ;  /* 0x00007300ff4377ac */ /* 0x000e620008000800 */
[----:B0-----:R-:W-:Y:S02]  /*6ae80*/  ISETP.LT.AND P3, PT, R3, UR54, !P0 ;  /* 0x0000003603007c0c */ /* 0x001fe4000c761270 */
[----:B--2---:R-:W-:Y:S01]  /*6ae90*/  ISETP.LT.AND P1, PT, R2, UR68, !P0 ;  /* 0x0000004402007c0c */ /* 0x004fe2000c721270 */
[----:B------:R-:W0:Y:S10]  /*6aea0*/  LDCU UR68, c[0x0][0x398] ;  /* 0x00007300ff4477ac */ /* 0x000e340008000800 */
[----:B------:R-:W-:-:S04]  /*6aeb0*/  @P3 LOP3.LUT R4, R4, 0x10000000, RZ, 0xfc, !PT ;  /* 0x1000000004043812 */ /* 0x000fc800078efcff */
[----:B------:R-:W-:-:S04]  /*6aec0*/  LOP3.LUT R4, R4, 0xf7ffffff, RZ, 0xc0, !PT ;  /* 0xf7ffffff04047812 */ /* 0x000fc800078ec0ff */
[----:B------:R-:W-:Y:S02]  /*6aed0*/  @P2 LOP3.LUT R4, R4, 0x8000000, RZ, 0xfc, !PT ;  /* 0x0800000004042812 */ /* 0x000fe400078efcff */
[----:B---3--:R-:W-:Y:S01]  /*6aee0*/  ISETP.LT.AND P0, PT, R14, UR71, !P0 ;  /* 0x000000470e007c0c */ /* 0x008fe2000c701270 */
[----:B------:R-:W2:Y:S01]  /*6aef0*/  LDCU UR71, c[0x0][0x398] ;  /* 0x00007300ff4777ac */ /* 0x000ea20008000800 */
[----:B------:R-:W-:-:S04]  /*6af00*/  LOP3.LUT R4, R4, 0xfbffffff, RZ, 0xc0, !PT ;  /* 0xfbffffff04047812 */ /* 0x000fc800078ec0ff */
[----:B------:R-:W-:Y:S02]  /*6af10*/  @P1 LOP3.LUT R4, R4, 0x4000000, RZ, 0xfc, !PT ;  /* 0x0400000004041812 */ /* 0x000fe400078efcff */
[----:B------:R-:W-:Y:S01]  /*6af20*/  PRMT R17, R17, 0x5210, R13 ;  /* 0x0000521011117816 */ /* 0x000fe2000000000d */
[----:B------:R-:W-:Y:S01]  /*6af30*/  VIADD R13, R29, 0x35 ;  /* 0x000000351d0d7836 */ /* 0x000fe20000000000 */
[----:B------:R-:W-:-:S04]  /*6af40*/  LOP3.LUT R4, R4, 0xfdffffff, RZ, 0xc0, !PT ;  /* 0xfdffffff04047812 */ /* 0x000fc800078ec0ff */
[----:B------:R-:W-:Y:S02]  /*6af50*/  @P0 LOP3.LUT R4, R4, 0x2000000, RZ, 0xfc, !PT ;  /* 0x0200000004040812 */ /* 0x000fe400078efcff */
[----:B------:R-:W-:Y:S01]  /*6af60*/  ISETP.GE.AND P0, PT, R13, UR31, PT ;  /* 0x0000001f0d007c0c */ /* 0x000fe2000bf06270 */
[----:B------:R-:W3:Y:S01]  /*6af70*/  LDCU.64 UR30, c[0x0][0x398] ;  /* 0x00007300ff1e77ac */ /* 0x000ee20008000a00 */
[----:B------:R-:W2:Y:S01]  /*6af80*/  LDL R13, [R1+0x34] ;  /* 0x00003400010d7983 */ /* 0x000ea20000100800 */
[----:B------:R-:W-:Y:S02]  /*6af90*/  PRMT R16, R16, 0x5210, R24 ;  /* 0x0000521010107816 */ /* 0x000fe40000000018 */
[----:B------:R-:W-:Y:S02]  /*6afa0*/  PRMT R10, R28, 0x5210, R10 ;  /* 0x000052101c0a7816 */ /* 0x000fe4000000000a */
[----:B----4-:R-:W-:Y:S02]  /*6afb0*/  ISETP.LT.AND P3, PT, R3, UR42, !P0 ;  /* 0x0000002a03007c0c */ /* 0x010fe4000c761270 */
[----:B------:R-:W-:Y:S01]  /*6afc0*/  ISETP.LT.AND P2, PT, R6, UR63, !P0 ;  /* 0x0000003f06007c0c */ /* 0x000fe2000c741270 */
[----:B------:R-:W4:Y:S01]  /*6afd0*/  LDCU UR63, c[0x0][0x398] ;  /* 0x00007300ff3f77ac */ /* 0x000f220008000800 */
[----:B------:R-:W-:-:S02]  /*6afe0*/  LOP3.LUT R4, R4, 0xfeffffff, RZ, 0xc0, !PT ;  /* 0xfeffffff04047812 */ /* 0x000fc400078ec0ff */
[----:B-1----:R-:W-:Y:S01]  /*6aff0*/  ISETP.LT.AND P1, PT, R2, UR67, !P0 ;  /* 0x0000004302007c0c */ /* 0x002fe2000c721270 */
[----:B------:R-:W1:Y:S06]  /*6b000*/  LDCU UR67, c[0x0][0x398] ;  /* 0x00007300ff4377ac */ /* 0x000e6c0008000800 */
[----:B------:R-:W-:-:S04]  /*6b010*/  @P3 LOP3.LUT R4, R4, 0x1000000, RZ, 0xfc, !PT ;  /* 0x0100000004043812 */ /* 0x000fc800078efcff */
[----:B------:R-:W-:-:S04]  /*6b020*/  LOP3.LUT R4, R4, 0xff7fffff, RZ, 0xc0, !PT ;  /* 0xff7fffff04047812 */ /* 0x000fc800078ec0ff */
[----:B------:R-:W-:Y:S02]  /*6b030*/  @P2 LOP3.LUT R4, R4, 0x800000, RZ, 0xfc, !PT ;  /* 0x0080000004042812 */ /* 0x000fe400078efcff */
[----:B0-----:R-:W-:Y:S01]  /*6b040*/  ISETP.LT.AND P0, PT, R14, UR68, !P0 ;  /* 0x000000440e007c0c */ /* 0x001fe2000c701270 */
[----:B------:R-:W0:Y:S01]  /*6b050*/  LDCU UR68, c[0x0][0x398] ;  /* 0x00007300ff4477ac */ /* 0x000e220008000800 */
[----:B------:R-:W-:-:S04]  /*6b060*/  LOP3.LUT R4, R4, 0xffbfffff, RZ, 0xc0, !PT ;  /* 0xffbfffff04047812 */ /* 0x000fc800078ec0ff */
[----:B------:R-:W-:-:S04]  /*6b070*/  @P1 LOP3.LUT R4, R4, 0x400000, RZ, 0xfc, !PT ;  /* 0x0040000004041812 */ /* 0x000fc800078efcff */
[----:B------:R-:W-:-:S04]  /*6b080*/  LOP3.LUT R4, R4, 0xffdfffff, RZ, 0xc0, !PT ;  /* 0xffdfffff04047812 */ /* 0x000fc800078ec0ff */
[----:B------:R-:W-:-:S04]  /*6b090*/  @P0 LOP3.LUT R4, R4, 0x200000, RZ, 0xfc, !PT ;  /* 0x0020000004040812 */ /* 0x000fc800078efcff */
[----:B------:R-:W-:Y:S02]  /*6b0a0*/  LOP3.LUT R4, R4, 0xffefffff, RZ, 0xc0, !PT ;  /* 0xffefffff04047812 */ /* 0x000fe400078ec0ff */
[----:B------:R-:W-:Y:S02]  /*6b0b0*/  PRMT R18, R19, 0x5210, R18 ;  /* 0x0000521013127816 */ /* 0x000fe40000000012 */
[----:B------:R-:W-:Y:S02]  /*6b0c0*/  PRMT R19, R5, 0x5210, R15 ;  /* 0x0000521005137816 */ /* 0x000fe4000000000f */
[----:B------:R-:W4:Y:S04]  /*6b0d0*/  LDL.LU R5, [R1+0x25d4] ;  /* 0x0025d40001057983 */ /* 0x000f280000300800 */
[----:B--2---:R-:W2:Y:S04]  /*6b0e0*/  LDS.128 R24, [R13] ;  /* 0x000000000d187984 */ /* 0x004ea80000000c00 */
[----:B--2---:R-:W-:Y:S04]  /*6b0f0*/  STL.64 [R1+0x80], R24 ;  /* 0x0000801801007387 */ /* 0x004fe80000100a00 */
[----:B------:R-:W-:Y:S04]  /*6b100*/  STL.64 [R1+0x88], R26 ;  /* 0x0000881a01007387 */ /* 0x000fe80000100a00 */
[----:B------:R-:W2:Y:S01]  /*6b110*/  LDS.128 R24, [R13+0x400] ;  /* 0x000400000d187984 */ /* 0x000ea20000000c00 */
[----:B------:R-:W-:Y:S01]  /*6b120*/  VIADD R15, R29, 0x34 ;  /* 0x000000341d0f7836 */ /* 0x000fe20000000000 */
[----:B------:R-:W-:Y:S06]  /*6b130*/  BAR.SYNC.DEFER_BLOCKING 0x0 ;  /* 0x0000000000007b1d */ /* 0x000fec0000010000 */
[----:B--2---:R-:W-:Y:S04]  /*6b140*/  STL.64 [R1+0x70], R24 ;  /* 0x0000701801007387 */ /* 0x004fe80000100a00 */
[----:B------:R-:W-:Y:S04]  /*6b150*/  STL.64 [R1+0x78], R26 ;  /* 0x0000781a01007387 */ /* 0x000fe80000100a00 */
[----:B------:R-:W-:Y:S04]  /*6b160*/  STL.64 [R1+0x25c8], R22 ;  /* 0x0025c81601007387 */ /* 0x000fe80000100a00 */
[----:B------:R-:W-:Y:S04]  /*6b170*/  STL.64 [R1+0x25c0], R20 ;  /* 0x0025c01401007387 */ /* 0x000fe80000100a00 */
[----:B------:R-:W2:Y:S01]  /*6b180*/  LDL.LU R28, [R1+0x9b8] ;  /* 0x0009b800011c7983 */ /* 0x000ea20000300800 */
[----:B------:R-:W-:Y:S01]  /*6b190*/  ISETP.GE.AND P0, PT, R15, UR29, PT ;  /* 0x0000001d0f007c0c */ /* 0x000fe2000bf06270 */
[----:B------:R-:W0:Y:S03]  /*6b1a0*/  LDCU.64 UR28, c[0x0][0x398] ;  /* 0x00007300ff1c77ac */ /* 0x000e260008000a00 */
[----:B---3--:R-:W-:-:S02]  /*6b1b0*/  ISETP.LT.AND P3, PT, R3, UR30, !P0 ;  /* 0x0000001e03007c0c */ /* 0x008fc4000c761270 */
[----:B----4-:R-:W-:Y:S01]  /*6b1c0*/  ISETP.LT.AND P2, PT, R6, UR63, !P0 ;  /* 0x0000003f06007c0c */ /* 0x010fe2000c741270 */
[----:B------:R3:W-:Y:S01]  /*6b1d0*/  STSM.16.M88.4 [R21], R16 ;  /* 0x0000001015007844 */ /* 0x0007e20000000200 */
[----:B-1----:R-:W-:Y:S01]  /*6b1e0*/  ISETP.LT.AND P1, PT, R2, UR67, !P0 ;  /* 0x0000004302007c0c */ /* 0x002fe2000c721270 */
[----:B------:R-:W1:Y:S08]  /*6b1f0*/  LDCU UR67, c[0x0][0x398] ;  /* 0x00007300ff4377ac */ /* 0x000e700008000800 */
[----:B------:R-:W-:-:S02]  /*6b200*/  @P3 LOP3.LUT R4, R4, 0x100000, RZ, 0xfc, !PT ;  /* 0x0010000004043812 */ /* 0x000fc400078efcff */
[----:B------:R-:W-:Y:S01]  /*6b210*/  LOP3.LUT R5, R5, 0x7fffffff, RZ, 0xc0, !PT ;  /* 0x7fffffff05057812 */ /* 0x000fe200078ec0ff */
[----:B---3--:R-:W3:Y:S01]  /*6b220*/  LDL.LU R17, [R1+0x9b4] ;  /* 0x0009b40001117983 */ /* 0x008ee20000300800 */
[----:B------:R-:W-:Y:S01]  /*6b230*/  LOP3.LUT R4, R4, 0xfff7ffff, RZ, 0xc0, !PT ;  /* 0xfff7ffff04047812 */ /* 0x000fe200078ec0ff */
[----:B------:R-:W-:Y:S01]  /*6b240*/  VIADD R20, R29, 0x2c ;  /* 0x0000002c1d147836 */ /* 0x000fe20000000000 */
[----:B0-----:R-:W-:Y:S01]  /*6b250*/  ISETP.LT.AND P0, PT, R14, UR68, !P0 ;  /* 0x000000440e007c0c */ /* 0x001fe2000c701270 */
[----:B------:R0:W-:Y:S01]  /*6b260*/  STSM.16.M88.4 [R21+0x200], R8 ;  /* 0x0002000815007844 */ /* 0x0001e20000000200 */
[----:B------:R-:W-:Y:S01]  /*6b270*/  @P2 LOP3.LUT R4, R4, 0x80000, RZ, 0xfc, !PT ;  /* 0x0008000004042812 */ /* 0x000fe200078efcff */
[----:B------:R-:W4:Y:S02]  /*6b280*/  LDCU UR68, c[0x0][0x398] ;  /* 0x00007300ff4477ac */ /* 0x000f240008000800 */
[----:B------:R-:W3:Y:S01]  /*6b290*/  LDL.LU R18, [R1+0x960] ;  /* 0x0009600001127983 */ /* 0x000ee20000300800 */
[----:B------:R-:W-:Y:S01]  /*6b2a0*/  LOP3.LUT R4, R4, 0xfffbffff, RZ, 0xc0, !PT ;  /* 0xfffbffff04047812 */ /* 0x000fe200078ec0ff */
[----:B------:R-:W1:Y:S02]  /*6b2b0*/  LDCU UR63, c[0x0][0x398] ;  /* 0x00007300ff3f77ac */ /* 0x000e640008000800 */
[----:B------:R-:W3:Y:S01]  /*6b2c0*/  LDL.LU R15, [R1+0x95c] ;  /* 0x00095c00010f7983 */ /* 0x000ee20000300800 */
[----:B------:R-:W-:-:S04]  /*6b2d0*/  @P1 LOP3.LUT R4, R4, 0x40000, RZ, 0xfc, !PT ;  /* 0x0004000004041812 */ /* 0x000fc800078efcff */
[----:B------:R-:W-:Y:S01]  /*6b2e0*/  LOP3.LUT R4, R4, 0xfffdffff, RZ, 0xc0, !PT ;  /* 0xfffdffff04047812 */ /* 0x000fe200078ec0ff */
[----:B0-----:R-:W-:-:S03]  /*6b2f0*/  VIADD R8, R29, 0x33 ;  /* 0x000000331d087836 */ /* 0x001fc60000000000 */
[----:B------:R-:W-:Y:S02]  /*6b300*/  @P0 LOP3.LUT R4, R4, 0x20000, RZ, 0xfc, !PT ;  /* 0x0002000004040812 */ /* 0x000fe400078efcff */
[----:B------:R-:W-:Y:S01]  /*6b310*/  ISETP.GE.AND P0, PT, R8, UR55, PT ;  /* 0x0000003708007c0c */ /* 0x000fe2000bf06270 */
[----:B------:R-:W0:Y:S03]  /*6b320*/  LDCU.64 UR54, c[0x0][0x398] ;  /* 0x00007300ff3677ac */ /* 0x000e260008000a00 */
[----:B------:R-:W-:Y:S02]  /*6b330*/  ISETP.LT.AND P3, PT, R3, UR28, !P0 ;  /* 0x0000001c03007c0c */ /* 0x000fe4000c761270 */
[----:B-1----:R-:W-:Y:S02]  /*6b340*/  ISETP.LT.AND P2, PT, R6, UR67, !P0 ;  /* 0x0000004306007c0c */ /* 0x002fe4000c741270 */
[----:B------:R-:W-:Y:S01]  /*6b350*/  LOP3.LUT R4, R4, 0xfffeffff, RZ, 0xc0, !PT ;  /* 0xfffeffff04047812 */ /* 0x000fe200078ec0ff */
[C---:B------:R-:W-:Y:S01]  /*6b360*/  VIADD R8, R29.reuse, 0x32 ;  /* 0x000000321d087836 */ /* 0x040fe20000000000 */
[----:B----4-:R-:W-:Y:S01]  /*6b370*/  ISETP.LT.AND P1, PT, R2, UR68, !P0 ;  /* 0x0000004402007c0c */ /* 0x010fe2000c721270 */
[----:B------:R-:W1:Y:S01]  /*6b380*/  LDCU UR68, c[0x0][0x398] ;  /* 0x00007300ff4477ac */ /* 0x000e620008000800 */
[----:B------:R-:W-:-:S02]  /*6b390*/  VIADD R10, R29, 0x31 ;  /* 0x000000311d0a7836 */ /* 0x000fc40000000000 */
[----:B------:R-:W-:Y:S01]  /*6b3a0*/  VIADD R9, R29, 0x30 ;  /* 0x000000301d097836 */ /* 0x000fe20000000000 */
[----:B------:R-:W4:Y:S02]  /*6b3b0*/  LDCU UR67, c[0x0][0x398] ;  /* 0x00007300ff4377ac */ /* 0x000f240008000800 */
[----:B------:R-:W-:-:S04]  /*6b3c0*/  @P3 LOP3.LUT R4, R4, 0x10000, RZ, 0xfc, !PT ;  /* 0x0001000004043812 */ /* 0x000fc800078efcff */
[----:B------:R-:W-:-:S04]  /*6b3d0*/  LOP3.LUT R4, R4, 0xffff7fff, RZ, 0xc0, !PT ;  /* 0xffff7fff04047812 */ /* 0x000fc800078ec0ff */
[----:B------:R-:W-:Y:S02]  /*6b3e0*/  @P2 LOP3.LUT R4, R4, 0x8000, RZ, 0xfc, !PT ;  /* 0x0000800004042812 */ /* 0x000fe400078efcff */
[----:B------:R-:W-:Y:S02]  /*6b3f0*/  ISETP.LT.AND P0, PT, R14, UR75, !P0 ;  /* 0x0000004b0e007c0c */ /* 0x000fe4000c701270 */
[----:B--2---:R-:W-:Y:S01]  /*6b400*/  LOP3.LUT R24, R28, 0xffff, RZ, 0xc0, !PT ;  /* 0x0000ffff1c187812 */ /* 0x004fe200078ec0ff */
[C---:B------:R-:W-:Y:S01]  /*6b410*/  VIADD R11, R29.reuse, 0x2e ;  /* 0x0000002e1d0b7836 */ /* 0x040fe20000000000 */
[----:B------:R-:W-:Y:S01]  /*6b420*/  LOP3.LUT R4, R4, 0xffffbfff, RZ, 0xc0, !PT ;  /* 0xffffbfff04047812 */ /* 0x000fe200078ec0ff */
[----:B------:R-:W-:Y:S01]  /*6b430*/  VIADD R19, R29, 0x2d ;  /* 0x0000002d1d137836 */ /* 0x000fe20000000000 */
[----:B------:R-:W2:Y:S02]  /*6b440*/  LDCU UR75, c[0x0][0x398] ;  /* 0x00007300ff4b77ac */ /* 0x000ea40008000800 */
[----:B------:R-:W-:-:S04]  /*6b450*/  @P1 LOP3.LUT R4, R4, 0x4000, RZ, 0xfc, !PT ;  /* 0x0000400004041812 */ /* 0x000fc800078efcff */
[----:B------:R-:W-:-:S04]  /*6b460*/  LOP3.LUT R4, R4, 0xffffdfff, RZ, 0xc0, !PT ;  /* 0xffffdfff04047812 */ /* 0x000fc800078ec0ff */
[----:B------:R-:W-:Y:S01]  /*6b470*/  @P0 LOP3.LUT R4, R4, 0x2000, RZ, 0xfc, !PT ;  /* 0x0000200004040812 */ /* 0x000fe200078efcff */
[----:B------:R-:W-:Y:S01]  /*6b480*/  BAR.SYNC.DEFER_BLOCKING 0x0 ;  /* 0x0000000000007b1d */ /* 0x000fe20000010000 */
[----:B------:R-:W-:-:S04]  /*6b490*/  ISETP.GE.AND P0, PT, R8, UR43, PT ;  /* 0x0000002b08007c0c */ /* 0x000fc8000bf06270 */
[----:B0-----:R-:W-:Y:S01]  /*6b4a0*/  ISETP.LT.AND P3, PT, R3, UR54, !P0 ;  /* 0x0000003603007c0c */ /* 0x001fe2000c761270 */
[----:B------:R-:W0:Y:S01]  /*6b4b0*/  LDCU.64 UR42, c[0x0][0x398] ;  /* 0x00007300ff2a77ac */ /* 0x000e220008000a00 */
[----:B-1----:R-:W-:Y:S02]  /*6b4c0*/  ISETP.LT.AND P2, PT, R6, UR68, !P0 ;  /* 0x0000004406007c0c */ /* 0x002fe4000c741270 */
[----:B------:R-:W-:Y:S01]  /*6b4d0*/  LOP3.LUT R4, R4, 0xffffefff, RZ, 0xc0, !PT ;  /* 0xffffefff04047812 */ /* 0x000fe200078ec0ff */
[C---:B------:R-:W-:Y:S01]  /*6b4e0*/  VIADD R8, R29.reuse, 0x2f ;  /* 0x0000002f1d087836 */ /* 0x040fe20000000000 */
[----:B------:R-:W-:Y:S01]  /*6b4f0*/  ISETP.LT.AND P1, PT, R2, UR76, !P0 ;  /* 0x0000004c02007c0c */ /* 0x000fe2000c721270 */
[----:B------:R-:W-:Y:S01]  /*6b500*/  VIADD R16, R29, 0x2b ;  /* 0x0000002b1d107836 */ /* 0x000fe20000000000 */
[----:B------:R-:W1:Y:S05]  /*6b510*/  LDCU UR68, c[0x0][0x398] ;  /* 0x00007300ff4477ac */ /* 0x000e6a0008000800 */
        /* <DEDUP_REMOVED lines=11> */
[----:B------:R-:W1:Y:S01]  /*6b5d0*/  LDCU.64 UR30, c[0x0][0x398] ;  /* 0x00007300ff1e77ac */ /* 0x000e620008000a00 */
[----:B------:R-:W-:Y:S01]  /*6b5e0*/  LOP3.LUT R4, R4, 0xfffffeff, RZ, 0xc0, !PT ;  /* 0xfffffeff04047812 */ /* 0x000fe200078ec0ff */
[----:B------:R-:W2:Y:S01]  /*6b5f0*/  LDL.LU R10, [R1+0x938] ;  /* 0x00093800010a7983 */ /* 0x000ea20000300800 */
[----:B0-----:R-:W-:Y:S02]  /*6b600*/  ISETP.LT.AND P3, PT, R3, UR42, !P0 ;  /* 0x0000002a03007c0c */ /* 0x001fe4000c761270 */
[----:B------:R-:W-:Y:S01]  /*6b610*/  ISETP.LT.AND P2, PT, R6, UR74, !P0 ;  /* 0x0000004a06007c0c */ /* 0x000fe2000c741270 */
[----:B------:R-:W0:Y:S01]  /*6b620*/  LDCU UR74, c[0x0][0x398] ;  /* 0x00007300ff4a77ac */ /* 0x000e220008000800 */
[----:B------:R-:W-:-:S09]  /*6b630*/  ISETP.LT.AND P1, PT, R2, UR73, !P0 ;  /* 0x0000004902007c0c */ /* 0x000fd2000c721270 */
        /* <DEDUP_REMOVED lines=11> */
[----:B------:R-:W0:Y:S01]  /*6b6f0*/  LDCU.64 UR28, c[0x0][0x398] ;  /* 0x00007300ff1c77ac */ /* 0x000e220008000a00 */
[----:B------:R-:W-:Y:S01]  /*6b700*/  LOP3.LUT R4, R4, 0xffffffef, RZ, 0xc0, !PT ;  /* 0xffffffef04047812 */ /* 0x000fe200078ec0ff */
[----:B------:R-:W3:Y:S01]  /*6b710*/  LDL.LU R9, [R1+0x934] ;  /* 0x0009340001097983 */ /* 0x000ee20000300800 */
[----:B-1----:R-:W-:Y:S02]  /*6b720*/  ISETP.LT.AND P3, PT, R3, UR30, !P0 ;  /* 0x0000001e03007c0c */ /* 0x002fe4000c761270 */
[----:B------:R-:W-:Y:S01]  /*6b730*/  ISETP.LT.AND P2, PT, R6, UR72, !P0 ;  /* 0x0000004806007c0c */ /* 0x000fe2000c741270 */
[----:B------:R-:W4:Y:S01]  /*6b740*/  LDL.LU R25, [R1+0x8f8] ;  /* 0x0008f80001197983 */ /* 0x000f220000300800 */
[----:B------:R-:W-:Y:S01]  /*6b750*/  ISETP.LT.AND P1, PT, R2, UR70, !P0 ;  /* 0x0000004602007c0c */ /* 0x000fe2000c721270 */
[----:B------:R-:W1:Y:S08]  /*6b760*/  LDCU UR72, c[0x0][0x398] ;  /* 0x00007300ff4877ac */ /* 0x000e700008000800 */
        /* <DEDUP_REMOVED lines=12> */
[----:B------:R-:W-:Y:S01]  /*6b830*/  ISETP.LT.AND P2, PT, R6, UR69, !P0 ;  /* 0x0000004506007c0c */ /* 0x000fe2000c741270 */
[----:B------:R-:W1:Y:S01]  /*6b840*/  LDCU UR69, c[0x0][0x398] ;  /* 0x00007300ff4577ac */ /* 0x000e620008000800 */
[----:B------:R-:W4:Y:S04]  /*6b850*/  LDL.LU R6, [R1+0x25d0] ;  /* 0x0025d00001067983 */ /* 0x000f280000300800 */
[----:B------:R-:W4:Y:S04]  /*6b860*/  LDL.LU R26, [R1+0x8f4] ;  /* 0x0008f400011a7983 */ /* 0x000f280000300800 */
[----:B------:R-:W4:Y:S04]  /*6b870*/  LDL.LU R28, [R1+0x8a0] ;  /* 0x0008a000011c7983 */ /* 0x000f280000300800 */
[----:B------:R-:W4:Y:S01]  /*6b880*/  LDL.LU R27, [R1+0x898] ;  /* 0x00089800011b7983 */ /* 0x000f220000300800 */
[----:B0-----:R-:W-:-:S02]  /*6b890*/  ISETP.LT.AND P3, PT, R3, UR28, !P0 ;  /* 0x0000001c03007c0c */ /* 0x001fc4000c761270 */
[----:B------:R-:W-:-:S11]  /*6b8a0*/  LOP3.LUT R4, R4, 0xfffffffe, RZ, 0xc0, !PT ;  /* 0xfffffffe04047812 */ /* 0x000fd600078ec0ff */
[----:B------:R-:W-:-:S05]  /*6b8b0*/  @P3 LOP3.LUT R4, R4, 0x1, RZ, 0xfc, !PT ;  /* 0x0000000104043812 */ /* 0x000fca00078efcff */
[----:B------:R0:W-:Y:S04]  /*6b8c0*/  STL [R1+0x23e8], R4 ;  /* 0x0023e80401007387 */ /* 0x0001e80000100800 */
[----:B0-----:R-:W4:Y:S01]  /*6b8d0*/  LDL R4, [R1+0x10ac] ;  /* 0x0010ac0001047983 */ /* 0x001f220000100800 */
[----:B------:R-:W-:Y:S01]  /*6b8e0*/  ISETP.LT.AND P1, PT, R2, UR14, !P0 ;  /* 0x0000000e02007c0c */ /* 0x000fe2000c721270 */
[----:B------:R-:W0:Y:S01]  /*6b8f0*/  LDCU UR14, c[0x0][0x398] ;  /* 0x00007300ff0e77ac */ /* 0x000e220008000800 */
[----:B------:R-:W-:Y:S02]  /*6b900*/  @P2 LOP3.LUT R5, R5, 0x80000000, RZ, 0xfc, !PT ;  /* 0x8000000005052812 */ /* 0x000fe400078efcff */
[----:B------:R-:W-:Y:S01]  /*6b910*/  ISETP.LT.AND P0, PT, R14, UR20, !P0 ;  /* 0x000000140e007c0c */ /* 0x000fe2000c701270 */
[----:B------:R-:W0:Y:S01]  /*6b920*/  LDCU UR20, c[0x0][0x398] ;  /* 0x00007300ff1477ac */ /* 0x000e220008000800 */
[----:B------:R-:W-:-:S07]  /*6b930*/  LOP3.LUT R5, R5, 0xbfffffff, RZ, 0xc0, !PT ;  /* 0xbfffffff05057812 */ /* 0x000fce00078ec0ff */
[----:B------:R-:W-:-:S04]  /*6b940*/  @P1 LOP3.LUT R5, R5, 0x40000000, RZ, 0xfc, !PT ;  /* 0x4000000005051812 */ /* 0x000fc800078efcff */
[----:B------:R-:W-:-:S04]  /*6b950*/  LOP3.LUT R5, R5, 0xdfffffff, RZ, 0xc0, !PT ;  /* 0xdfffffff05057812 */ /* 0x000fc800078ec0ff */
[----:B------:R-:W-:Y:S02]  /*6b960*/  @P0 LOP3.LUT R5, R5, 0x20000000, RZ, 0xfc, !PT ;  /* 0x2000000005050812 */ /* 0x000fe400078efcff */
[----:B------:R-:W-:Y:S01]  /*6b970*/  ISETP.GE.AND P0, PT, R11, UR43, PT ;  /* 0x0000002b0b007c0c */ /* 0x000fe2000bf06270 */
[----:B------:R-:W0:Y:S03]  /*6b980*/  LDCU.64 UR42, c[0x0][0x398] ;  /* 0x00007300ff2a77ac */ /* 0x000e260008000a00 */
[----:B------:R-:W-:Y:S02]  /*6b990*/  ISETP.LT.AND P3, PT, R3, UR54, !P0 ;  /* 0x0000003603007c0c */ /* 0x000fe4000c761270 */
[----:B--2---:R-:W-:Y:S02]  /*6b9a0*/  LOP3.LUT R8, R10, 0xffff, RZ, 0xc0, !PT ;  /* 0x0000ffff0a087812 */ /* 0x004fe400078ec0ff */
[----:B---3--:R-:W-:-:S02]  /*6b9b0*/  LOP3.LUT R9, R9, 0xffff, RZ, 0xc0, !PT ;  /* 0x0000ffff09097812 */ /* 0x008fc400078ec0ff */
[----:B----4-:R-:W-:Y:S02]  /*6b9c0*/  LOP3.LUT R10, R25, 0xffff, RZ, 0xc0, !PT ;  /* 0x0000ffff190a7812 */ /* 0x010fe400078ec0ff */
[----:B------:R-:W2:Y:S04]  /*6b9d0*/  LDL.LU R25, [R1+0x894] ;  /* 0x0008940001197983 */ /* 0x000ea80000300800 */
[----:B------:R-:W3:Y:S04]  /*6b9e0*/  LDL.LU R23, [R1+0x874] ;  /* 0x0008740001177983 */ /* 0x000ee80000300800 */
[----:B------:R-:W4:Y:S04]  /*6b9f0*/  LDL.LU R22, [R1+0x86c] ;  /* 0x00086c0001167983 */ /* 0x000f280000300800 */
[----:B------:R-:W4:Y:S01]  /*6ba00*/  LDL.LU R21, [R1+0x85c] ;  /* 0x00085c0001157983 */ /* 0x000f220000300800 */
[----:B------:R-:W-:-:S02]  /*6ba10*/  LOP3.LUT R11, R26, 0xffff, RZ, 0xc0, !PT ;  /* 0x0000ffff1a0b7812 */ /* 0x000fc400078ec0ff */
[----:B------:R-:W-:Y:S02]  /*6ba20*/  PRMT R26, R27, 0x4210, R9 ;  /* 0x000042101b1a7816 */ /* 0x000fe40000000009 */
[----:B------:R-:W4:Y:S01]  /*6ba30*/  LDL.LU R27, [R1+0x818] ;  /* 0x00081800011b7983 */ /* 0x000f220000300800 */
[----:B------:R-:W-:-:S04]  /*6ba40*/  LOP3.LUT R5, R5, 0xefffffff, RZ, 0xc0, !PT ;  /* 0xefffffff05057812 */ /* 0x000fc800078ec0ff */
[----:B------:R-:W-:Y:S02]  /*6ba50*/  @P3 LOP3.LUT R5, R5, 0x10000000, RZ, 0xfc, !PT ;  /* 0x1000000005053812 */ /* 0x000fe400078efcff */
[----:B------:R-:W-:Y:S01]  /*6ba60*/  ISETP.LT.AND P1, PT, R2, UR6, !P0 ;  /* 0x0000000602007c0c */ /* 0x000fe2000c721270 */
[----:B------:R-:W0:Y:S01]  /*6ba70*/  LDCU UR6, c[0x0][0x398] ;  /* 0x00007300ff0677ac */ /* 0x000e220008000800 */
[----:B------:R-:W-:Y:S02]  /*6ba80*/  LOP3.LUT R5, R5, 0xf7ffffff, RZ, 0xc0, !PT ;  /* 0xf7ffffff05057812 */ /* 0x000fe400078ec0ff */
[----:B------:R-:W-:Y:S01]  /*6ba90*/  ISETP.LT.AND P2, PT, R4, UR4, !P0 ;  /* 0x0000000404007c0c */ /* 0x000fe2000c741270 */
[----:B------:R-:W0:Y:S01]  /*6baa0*/  LDCU UR4, c[0x0][0x398] ;  /* 0x00007300ff0477ac */ /* 0x000e220008000800 */
[----:B------:R-:W-:Y:S02]  /*6bab0*/  ISETP.LT.AND P0, PT, R14, UR8, !P0 ;  /* 0x000000080e007c0c */ /* 0x000fe4000c701270 */
[----:B------:R-:W-:Y:S01]  /*6bac0*/  LOP3.LUT R18, R18, 0xffff, RZ, 0xc0, !PT ;  /* 0x0000ffff12127812 */ /* 0x000fe200078ec0ff */
[----:B------:R-:W0:Y:S08]  /*6bad0*/  LDCU UR8, c[0x0][0x398] ;  /* 0x00007300ff0877ac */ /* 0x000e300008000800 */
[----:B------:R-:W-:-:S04]  /*6bae0*/  @P2 LOP3.LUT R5, R5, 0x8000000, RZ, 0xfc, !PT ;  /* 0x0800000005052812 */ /* 0x000fc800078efcff */
[----:B------:R-:W-:-:S04]  /*6baf0*/  LOP3.LUT R5, R5, 0xfbffffff, RZ, 0xc0, !PT ;  /* 0xfbffffff05057812 */ /* 0x000fc800078ec0ff */
[----:B------:R-:W-:-:S04]  /*6bb00*/  @P1 LOP3.LUT R5, R5, 0x4000000, RZ, 0xfc, !PT ;  /* 0x0400000005051812 */ /* 0x000fc800078efcff */
[----:B------:R-:W-:-:S04]  /*6bb10*/  LOP3.LUT R5, R5, 0xfdffffff, RZ, 0xc0, !PT ;  /* 0xfdffffff05057812 */ /* 0x000fc800078ec0ff */
[----:B------:R-:W-:Y:S02]  /*6bb20*/  @P0 LOP3.LUT R5, R5, 0x2000000, RZ, 0xfc, !PT ;  /* 0x0200000005050812 */ /* 0x000fe400078efcff */
[----:B------:R-:W-:Y:S01]  /*6bb30*/  ISETP.GE.AND P0, PT, R19, UR31, PT ;  /* 0x0000001f13007c0c */ /* 0x000fe2000bf06270 */
[----:B------:R-:W1:Y:S01]  /*6bb40*/  LDCU.64 UR30, c[0x0][0x398] ;  /* 0x00007300ff1e77ac */ /* 0x000e620008000a00 */
[----:B------:R-:W-:Y:S01]  /*6bb50*/  LOP3.LUT R5, R5, 0xfeffffff, RZ, 0xc0, !PT ;  /* 0xfeffffff05057812 */ /* 0x000fe200078ec0ff */
[----:B------:R-:W4:Y:S01]  /*6bb60*/  LDL.LU R19, [R1+0x7fc] ;  /* 0x0007fc0001137983 */ /* 0x000f220000300800 */
        /* <DEDUP_REMOVED lines=49> */
[----:B------:R-:W-:Y:S02]  /*6be80*/  PRMT R28, R28, 0x4210, R8 ;  /* 0x000042101c1c7816 */ /* 0x000fe40000000008 */
[----:B--2---:R-:W-:Y:S02]  /*6be90*/  PRMT R25, R25, 0x4210, R10 ;  /* 0x0000421019197816 */ /* 0x004fe4000000000a */
[----:B---3--:R-:W-:-:S02]  /*6bea0*/  PRMT R23, R23, 0x4210, R11 ;  /* 0x0000421017177816 */ /* 0x008fc4000000000b */
[----:B----4-:R-:W-:Y:S02]  /*6beb0*/  PRMT R22, R22, 0x4210, R24 ;  /* 0x0000421016167816 */ /* 0x010fe40000000018 */
[----:B------:R-:W-:Y:S02]  /*6bec0*/  PRMT R21, R21, 0x4210, R17 ;  /* 0x0000421015157816 */ /* 0x000fe40000000011 */
[----:B------:R-:W-:Y:S02]  /*6bed0*/  PRMT R20, R27, 0x4210, R18 ;  /* 0x000042101b147816 */ /* 0x000fe40000000012 */
[----:B------:R-:W2:Y:S04]  /*6bee0*/  LDL.LU R27, [R1+0xc0] ;  /* 0x0000c000011b7983 */ /* 0x000ea80000300800 */
[----:B------:R-:W3:Y:S04]  /*6bef0*/  LDL.LU R16, [R1+0xc4] ;  /* 0x0000c40001107983 */ /* 0x000ee80000300800 */
[----:B------:R4:W-:Y:S04]  /*6bf00*/  STL.64 [R1+0x25a8], R6 ;  /* 0x0025a80601007387 */ /* 0x0009e80000100a00 */
[----:B------:R-:W-:Y:S04]  /*6bf10*/  STL.64 [R1+0x25a0], R4 ;  /* 0x0025a00401007387 */ /* 0x000fe80000100a00 */
[----:B------:R0:W-:Y:S04]  /*6bf20*/  STL.64 [R1+0x25b8], R10 ;  /* 0x0025b80a01007387 */ /* 0x0001e80000100a00 */
[----:B------:R1:W-:Y:S01]  /*6bf30*/  STL.64 [R1+0x25b0], R8 ;  /* 0x0025b00801007387 */ /* 0x0003e20000100a00 */
[----:B----4-:R-:W-:-:S02]  /*6bf40*/  IMAD.MOV.U32 R7, RZ, RZ, R23 ;  /* 0x000000ffff077224 */ /* 0x010fc400078e0017 */
[----:B0-----:R-:W-:Y:S02]  /*6bf50*/  IMAD.MOV.U32 R10, RZ, RZ, R20 ;  /* 0x000000ffff0a7224 */ /* 0x001fe400078e0014 */
[----:B-1----:R-:W-:Y:S02]  /*6bf60*/  IMAD.MOV.U32 R8, RZ, RZ, R22 ;  /* 0x000000ffff087224 */ /* 0x002fe400078e0016 */
[----:B------:R-:W-:Y:S02]  /*6bf70*/  IMAD.MOV.U32 R9, RZ, RZ, R21 ;  /* 0x000000ffff097224 */ /* 0x000fe400078e0015 */
[----:B------:R-:W0:Y:S04]  /*6bf80*/  LDS.128 R20, [R13] ;  /* 0x000000000d147984 */ /* 0x000e280000000c00 */
[----:B0-----:R-:W-:Y:S04]  /*6bf90*/  STL.64 [R1+0x60], R20 ;  /* 0x0000601401007387 */ /* 0x001fe80000100a00 */
[----:B------:R-:W-:Y:S04]  /*6bfa0*/  STL.64 [R1+0x68], R22 ;  /* 0x0000681601007387 */ /* 0x000fe80000100a00 */
[----:B------:R-:W0:Y:S04]  /*6bfb0*/  LDS.128 R20, [R13+0x400] ;  /* 0x000400000d147984 */ /* 0x000e280000000c00 */
[----:B0-----:R-:W-:Y:S04]  /*6bfc0*/  STL.64 [R1+0x50], R20 ;  /* 0x0000501401007387 */ /* 0x001fe80000100a00 */
[----:B------:R0:W-:Y:S04]  /*6bfd0*/  STL.64 [R1+0x58], R22 ;  /* 0x0000581601007387 */ /* 0x0001e80000100a00 */
[----:B0-----:R-:W4:Y:S04]  /*6bfe0*/  LDL.LU.64 R22, [R1+0x25c8] ;  /* 0x0025c80001167983 */ /* 0x001f280000300a00 */
[----:B------:R-:W2:Y:S01]  /*6bff0*/  LDL.LU.64 R20, [R1+0x25c0] ;  /* 0x0025c00001147983 */ /* 0x000ea20000300a00 */
[----:B------:R-:W-:-:S04]  /*6c000*/  LOP3.LUT R15, R15, 0xffff, RZ, 0xc0, !PT ;  /* 0x0000ffff0f0f7812 */ /* 0x000fc800078ec0ff */
[----:B------:R-:W-:Y:S01]  /*6c010*/  PRMT R19, R19, 0x4210, R15 ;  /* 0x0000421013137816 */ /* 0x000fe2000000000f */
[----:B------:R-:W-:Y:S02]  /*6c020*/  IMAD.MOV.U32 R4, RZ, RZ, R28 ;  /* 0x000000ffff047224 */ /* 0x000fe400078e001c */
[----:B------:R-:W-:Y:S02]  /*6c030*/  IMAD.MOV.U32 R5, RZ, RZ, R26 ;  /* 0x000000ffff057224 */ /* 0x000fe400078e001a */
[----:B------:R-:W-:Y:S01]  /*6c040*/  IMAD.MOV.U32 R11, RZ, RZ, R19 ;  /* 0x000000ffff0b7224 */ /* 0x000fe200078e0013 */
[----:B------:R-:W-:Y:S01]  /*6c050*/  BAR.SYNC.DEFER_BLOCKING 0x0 ;  /* 0x0000000000007b1d */ /* 0x000fe20000010000 */
[----:B------:R-:W-:Y:S02]  /*6c060*/  IMAD.MOV.U32 R6, RZ, RZ, R25 ;  /* 0x000000ffff067224 */ /* 0x000fe400078e0019 */
[----:B------:R-:W-:-:S05]  /*6c070*/  VIADD R19, R29, 0x2a ;  /* 0x0000002a1d137836 */ /* 0x000fca0000000000 */
[----:B------:R-:W-:Y:S01]  /*6c080*/  ISETP.GE.AND P0, PT, R19, UR43, PT ;  /* 0x0000002b13007c0c */ /* 0x000fe2000bf06270 */
[----:B------:R-:W0:Y:S01]  /*6c090*/  LDCU.64 UR42, c[0x0][0x398] ;  /* 0x00007300ff2a77ac */ /* 0x000e220008000a00 */
[----:B--2---:R1:W-:Y:S04]  /*6c0a0*/  STSM.16.M88.4 [R21], R8 ;  /* 0x0000000815007844 */ /* 0x0043e80000000200 */
[----:B------:R2:W-:Y:S04]  /*6c0b0*/  STSM.16.M88.4 [R21+0x200], R4 ;  /* 0x0002000415007844 */ /* 0x0005e80000000200 */
[----:B-1----:R-:W3:Y:S04]  /*6c0c0*/  LDL.LU.64 R10, [R1+0x25b8] ;  /* 0x0025b800010a7983 */ /* 0x002ee80000300a00 */
[----:B------:R-:W3:Y:S04]  /*6c0d0*/  LDL.LU.64 R8, [R1+0x25b0] ;  /* 0x0025b00001087983 */ /* 0x000ee80000300a00 */
[----:B--2---:R-:W2:Y:S04]  /*6c0e0*/  LDL.LU.64 R6, [R1+0x25a8] ;  /* 0x0025a80001067983 */ /* 0x004ea80000300a00 */
[----:B------:R-:W2:Y:S04]  /*6c0f0*/  LDL.LU.64 R4, [R1+0x25a0] ;  /* 0x0025a00001047983 */ /* 0x000ea80000300a00 */
[----:B------:R-:W3:Y:S04]  /*6c100*/  LDL.LU R28, [R1+0xc8] ;  /* 0x0000c800011c7983 */ /* 0x000ee80000300800 */
[----:B------:R-:W3:Y:S01]  /*6c110*/  LDL.LU R19, [R1+0xcc] ;  /* 0x0000cc0001137983 */ /* 0x000ee20000300800 */
[----:B------:R-:W-:-:S02]  /*6c120*/  ISETP.LT.AND P3, PT, R3, UR54, !P0 ;  /* 0x0000003603007c0c */ /* 0x000fc4000c761270 */
[----:B------:R-:W-:Y:S01]  /*6c130*/  ISETP.LT.AND P1, PT, R2, UR47, !P0 ;  /* 0x0000002f02007c0c */ /* 0x000fe2000c721270 */
[----:B------:R-:W1:Y:S01]  /*6c140*/  LDCU UR47, c[0x0][0x398] ;  /* 0x00007300ff2f77ac */ /* 0x000e620008000800 */
[----:B------:R-:W-:Y:S01]  /*6c150*/  BAR.SYNC.DEFER_BLOCKING 0x0 ;  /* 0x0000000000007b1d */ /* 0x000fe20000010000 */
[----:B--2---:R-:W-:-:S05]  /*6c160*/  ISETP.LT.AND P2, PT, R4, UR40, !P0 ;  /* 0x0000002804007c0c */ /* 0x004fca000c741270 */
[----:B------:R-:W2:Y:S01]  /*6c170*/  LDCU UR40, c[0x0][0x398] ;  /* 0x00007300ff2877ac */ /* 0x000ea20008000800 */
[----:B------:R-:W-:-:S04]  /*6c180*/  LOP3.LUT R5, R5, 0xffffefff, RZ, 0xc0, !PT ;  /* 0xffffefff05057812 */ /* 0x000fc800078ec0ff */
[----:B------:R-:W-:-:S04]  /*6c190*/  @P3 LOP3.LUT R5, R5, 0x1000, RZ, 0xfc, !PT ;  /* 0x0000100005053812 */ /* 0x000fc800078efcff */
[----:B------:R-:W-:-:S04]  /*6c1a0*/  LOP3.LUT R5, R5, 0xfffff7ff, RZ, 0xc0, !PT ;  /* 0xfffff7ff05057812 */ /* 0x000fc800078ec0ff */
[----:B------:R-:W-:Y:S02]  /*6c1b0*/  @P2 LOP3.LUT R5, R5, 0x800, RZ, 0xfc, !PT ;  /* 0x0000080005052812 */ /* 0x000fe400078efcff */
[----:B------:R-:W-:Y:S01]  /*6c1c0*/  ISETP.LT.AND P0, PT, R14, UR49, !P0 ;  /* 0x000000310e007c0c */ /* 0x000fe2000c701270 */
[----:B------:R-:W0:Y:S01]  /*6c1d0*/  LDCU UR49, c[0x0][0x398] ;  /* 0x00007300ff3177ac */ /* 0x000e220008000800 */
[----:B------:R-:W-:-:S04]  /*6c1e0*/  LOP3.LUT R5, R5, 0xfffffbff, RZ, 0xc0, !PT ;  /* 0xfffffbff05057812 */ /* 0x000fc800078ec0ff */
[----:B------:R-:W-:Y:S02]  /*6c1f0*/  @P1 LOP3.LUT R5, R5, 0x400, RZ, 0xfc, !PT ;  /* 0x0000040005051812 */ /* 0x000fe400078efcff */
[----:B---3--:R-:W-:Y:S01]  /*6c200*/  PRMT R9, R16, 0x5210, R9 ;  /* 0x0000521010097816 */ /* 0x008fe20000000009 */
[----:B------:R-:W-:Y:S01]  /*6c210*/  VIADD R16, R29, 0x29 ;  /* 0x000000291d107836 */ /* 0x000fe20000000000 */
[----:B------:R-:W-:-:S04]  /*6c220*/  LOP3.LUT R5, R5, 0xfffffdff, RZ, 0xc0, !PT ;  /* 0xfffffdff05057812 */ /* 0x000fc800078ec0ff */
[----:B------:R-:W-:Y:S02]  /*6c230*/  @P0 LOP3.LUT R5, R5, 0x200, RZ, 0xfc, !PT ;  /* 0x0000020005050812 */ /* 0x000fe400078efcff */
[----:B------:R-:W-:Y:S01]  /*6c240*/  ISETP.GE.AND P0, PT, R16, UR31, PT ;  /* 0x0000001f10007c0c */ /* 0x000fe2000bf06270 */
[----:B------:R-:W3:Y:S01]  /*6c250*/  LDCU.64 UR30, c[0x0][0x398] ;  /* 0x00007300ff1e77ac */ /* 0x000ee20008000a00 */
[----:B------:R-:W2:Y:S02]  /*6c260*/  LDL.LU R16, [R1+0xd8] ;  /* 0x0000d80001107983 */ /* 0x000ea40000300800 */
        /* <DEDUP_REMOVED lines=12> */
[----:B------:R-:W-:Y:S02]  /*6c330*/  @P1 LOP3.LUT R5, R5, 0x40, RZ, 0xfc, !PT ;  /* 0x0000004005051812 */ /* 0x000fe400078efcff */
[----:B------:R-:W-:Y:S01]  /*6c340*/  PRMT R11, R19, 0x5210, R11 ;  /* 0x00005210130b7816 */ /* 0x000fe2000000000b */
[----:B------:R-:W-:Y:S01]  /*6c350*/  VIADD R19, R29, 0x28 ;  /* 0x000000281d137836 */ /* 0x000fe20000000000 */
[----:B------:R-:W-:-:S04]  /*6c360*/  LOP3.LUT R5, R5, 0xffffffdf, RZ, 0xc0, !PT ;  /* 0xffffffdf05057812 */ /* 0x000fc800078ec0ff */
[----:B------:R-:W-:Y:S02]  /*6c370*/  @P0 LOP3.LUT R5, R5, 0x20, RZ, 0xfc, !PT ;  /* 0x0000002005050812 */ /* 0x000fe400078efcff */
[----:B------:R-:W-:Y:S01]  /*6c380*/  ISETP.GE.AND P0, PT, R19, UR29, PT ;  /* 0x0000001d13007c0c */ /* 0x000fe2000bf06270 */
[----:B------:R-:W0:Y:S01]  /*6c390*/  LDCU.64 UR28, c[0x0][0x398] ;  /* 0x00007300ff1c77ac */ /* 0x000e220008000a00 */
[----:B------:R-:W4:Y:S01]  /*6c3a0*/  LDL.LU R19, [R1+0xd4] ;  /* 0x0000d40001137983 */ /* 0x000f220000300800 */
[----:B------:R-:W-:-:S03]  /*6c3b0*/  PRMT R17, R6, 0x5210, R17 ;  /* 0x0000521006117816 */ /* 0x000fc60000000011 */
[----:B------:R-:W4:Y:S01]  /*6c3c0*/  LDL.LU R6, [R1+0x259c] ;  /* 0x00259c0001067983 */ /* 0x000f220000300800 */
[----:B---3--:R-:W-:Y:S02]  /*6c3d0*/  ISETP.LT.AND P3, PT, R3, UR30, !P0 ;  /* 0x0000001e03007c0c */ /* 0x008fe4000c761270 */
[----:B------:R-:W-:Y:S01]  /*6c3e0*/  ISETP.LT.AND P2, PT, R4, UR60, !P0 ;  /* 0x0000003c04007c0c */ /* 0x000fe2000c741270 */
[----:B------:R-:W3:Y:S01]  /*6c3f0*/  LDCU UR60, c[0x0][0x398] ;  /* 0x00007300ff3c77ac */ /* 0x000ee20008000800 */
[----:B------:R-:W-:Y:S02]  /*6c400*/  LOP3.LUT R5, R5, 0xffffffef, RZ, 0xc0, !PT ;  /* 0xffffffef05057812 */ /* 0x000fe400078ec0ff */
        /* <DEDUP_REMOVED lines=10> */
[----:B------:R-:W-:Y:S02]  /*6c4b0*/  PRMT R8, R27, 0x5210, R8 ;  /* 0x000052101b087816 */ /* 0x000fe40000000008 */
[----:B------:R-:W-:-:S04]  /*6c4c0*/  @P0 LOP3.LUT R5, R5, 0x2, RZ, 0xfc, !PT ;  /* 0x0000000205050812 */ /* 0x000fc800078efcff */
[----:B------:R-:W-:Y:S02]  /*6c4d0*/  LOP3.LUT R5, R5, 0xfffffffe, RZ, 0xc0, !PT ;  /* 0xfffffffe05057812 */ /* 0x000fe400078ec0ff */
[----:B------:R-:W-:Y:S02]  /*6c4e0*/  PRMT R10, R28, 0x5210, R10 ;  /* 0x000052101c0a7816 */ /* 0x000fe4000000000a */
[----:B--2---:R-:W-:Y:S01]  /*6c4f0*/  PRMT R16, R16, 0x5210, R24 ;  /* 0x0000521010107816 */ /* 0x004fe20000000018 */
[----:B------:R-:W-:-:S05]  /*6c500*/  VIADD R24, R29, 0x27 ;  /* 0x000000271d187836 */ /* 0x000fca0000000000 */
[----:B------:R-:W-:Y:S01]  /*6c510*/  ISETP.GE.AND P0, PT, R24, UR55, PT ;  /* 0x0000003718007c0c */ /* 0x000fe2000bf06270 */
[----:B------:R-:W2:Y:S01]  /*6c520*/  LDCU.64 UR54, c[0x0][0x398] ;  /* 0x00007300ff3677ac */ /* 0x000ea20008000a00 */
[----:B------:R-:W1:Y:S02]  /*6c530*/  LDS.128 R24, [R13] ;  /* 0x000000000d187984 */ /* 0x000e640000000c00 */
[----:B0-----:R-:W-:-:S13]  /*6c540*/  ISETP.LT.AND P3, PT, R3, UR28, !P0 ;  /* 0x0000001c03007c0c */ /* 0x001fda000c761270 */
[----:B------:R-:W-:-:S05]  /*6c550*/  @P3 LOP3.LUT R5, R5, 0x1, RZ, 0xfc, !PT ;  /* 0x0000000105053812 */ /* 0x000fca00078efcff */
[----:B------:R-:W-:Y:S01]  /*6c560*/  STL [R1+0x23ec], R5 ;  /* 0x0023ec0501007387 */ /* 0x000fe20000100800 */
[----:B----4-:R-:W-:Y:S02]  /*6c570*/  PRMT R18, R19, 0x5210, R18 ;  /* 0x0000521013127816 */ /* 0x010fe40000000012 */
[----:B------:R-:W-:Y:S02]  /*6c580*/  PRMT R19, R7, 0x5210, R15 ;  /* 0x0000521007137816 */ /* 0x000fe4000000000f */
[----:B------:R-:W4:Y:S04]  /*6c590*/  LDL.LU R7, [R1+0x2598] ;  /* 0x0025980001077983 */ /* 0x000f280000300800 */
[----:B-1----:R-:W-:Y:S04]  /*6c5a0*/  STL.64 [R1+0x40], R24 ;  /* 0x0000401801007387 */ /* 0x002fe80000100a00 */
[----:B------:R-:W-:Y:S04]  /*6c5b0*/  STL.64 [R1+0x48], R26 ;  /* 0x0000481a01007387 */ /* 0x000fe80000100a00 */
[----:B------:R-:W0:Y:S01]  /*6c5c0*/  LDS.128 R24, [R13+0x400] ;  /* 0x000400000d187984 */ /* 0x000e220000000c00 */
[----:B------:R-:W-:Y:S06]  /*6c5d0*/  BAR.SYNC.DEFER_BLOCKING 0x0 ;  /* 0x0000000000007b1d */ /* 0x000fec0000010000 */
[----:B------:R1:W-:Y:S04]  /*6c5e0*/  STSM.16.M88.4 [R21], R16 ;  /* 0x0000001015007844 */ /* 0x0003e80000000200 */
[----:B0-----:R0:W-:Y:S04]  /*6c5f0*/  STL.64 [R1+0xd0], R24 ;  /* 0x0000d01801007387 */ /* 0x0011e80000100a00 */
[----:B------:R0:W-:Y:S04]  /*6c600*/  STL.64 [R1+0xd8], R26 ;  /* 0x0000d81a01007387 */ /* 0x0001e80000100a00 */
[----:B------:R-:W-:Y:S04]  /*6c610*/  STL.64 [R1+0x2590], R22 ;  /* 0x0025901601007387 */ /* 0x000fe80000100a00 */
[----:B------:R2:W-:Y:S04]  /*6c620*/  STL.64 [R1+0x2588], R20 ;  /* 0x0025881401007387 */ /* 0x0005e80000100a00 */
[----:B-1----:R-:W3:Y:S04]  /*6c630*/  LDL.LU R18, [R1+0x9fc] ;  /* 0x0009fc0001127983 */ /* 0x002ee80000300800 */
[----:B0-----:R-:W4:Y:S04]  /*6c640*/  LDL.LU R25, [R1+0x9f8] ;  /* 0x0009f80001197983 */ /* 0x001f280000300800 */
[----:B------:R-:W4:Y:S04]  /*6c650*/  LDL.LU R26, [R1+0x9ac] ;  /* 0x0009ac00011a7983 */ /* 0x000f280000300800 */
[----:B------:R-:W4:Y:S01]  /*6c660*/  LDL.LU R28, [R1+0x9a4] ;  /* 0x0009a400011c7983 */ /* 0x000f220000300800 */
[----:B------:R-:W-:-:S02]  /*6c670*/  ISETP.LT.AND P2, PT, R4, UR66, !P0 ;  /* 0x0000004204007c0c */ /* 0x000fc4000c741270 */
[----:B------:R-:W-:Y:S02]  /*6c680*/  ISETP.LT.AND P1, PT, R2, UR64, !P0 ;  /* 0x0000004002007c0c */ /* 0x000fe4000c721270 */
[----:B------:R-:W-:Y:S01]  /*6c690*/  LOP3.LUT R6, R6, 0x7fffffff, RZ, 0xc0, !PT ;  /* 0x7fffffff06067812 */ /* 0x000fe200078ec0ff */
[C---:B------:R-:W-:Y:S01]  /*6c6a0*/  VIADD R5, R29.reuse, 0x26 ;  /* 0x000000261d057836 */ /* 0x040fe20000000000 */
[----:B------:R-:W-:Y:S01]  /*6c6b0*/  ISETP.LT.AND P0, PT, R14, UR61, !P0 ;  /* 0x0000003d0e007c0c */ /* 0x000fe2000c701270 */
[----:B------:R0:W-:Y:S01]  /*6c6c0*/  STSM.16.M88.4 [R21+0x200], R8 ;  /* 0x0002000815007844 */ /* 0x0001e20000000200 */
[----:B------:R-:W1:Y:S03]  /*6c6d0*/  LDCU UR66, c[0x0][0x398] ;  /* 0x00007300ff4277ac */ /* 0x000e660008000800 */
[----:B------:R-:W4:Y:S01]  /*6c6e0*/  LDL.LU R27, [R1+0x954] ;  /* 0x00095400011b7983 */ /* 0x000f220000300800 */
[C---:B------:R-:W-:Y:S01]  /*6c6f0*/  VIADD R19, R29.reuse, 0x21 ;  /* 0x000000211d137836 */ /* 0x040fe20000000000 */
[----:B------:R-:W-:Y:S01]  /*6c700*/  @P2 LOP3.LUT R6, R6, 0x80000000, RZ, 0xfc, !PT ;  /* 0x8000000006062812 */ /* 0x000fe200078efcff */
[C---:B------:R-:W-:Y:S01]  /*6c710*/  VIADD R17, R29.reuse, 0x1f ;  /* 0x0000001f1d117836 */ /* 0x040fe20000000000 */
[----:B------:R-:W4:Y:S01]  /*6c720*/  LDL.LU R15, [R1+0x950] ;  /* 0x00095000010f7983 */ /* 0x000f220000300800 */
[----:B------:R-:W0:Y:S01]  /*6c730*/  LDCU UR64, c[0x0][0x398] ;  /* 0x00007300ff4077ac */ /* 0x000e220008000800 */
[----:B------:R-:W-:Y:S01]  /*6c740*/  LOP3.LUT R6, R6, 0xbfffffff, RZ, 0xc0, !PT ;  /* 0xbfffffff06067812 */ /* 0x000fe200078ec0ff */
[----:B--2---:R-:W-:-:S02]  /*6c750*/  VIADD R20, R29, 0x1e ;  /* 0x0000001e1d147836 */ /* 0x004fc40000000000 */
[----:B------:R-:W-:Y:S01]  /*6c760*/  VIADD R16, R29, 0x1d ;  /* 0x0000001d1d107836 */ /* 0x000fe20000000000 */
[----:B------:R-:W-:Y:S01]  /*6c770*/  @P1 LOP3.LUT R6, R6, 0x40000000, RZ, 0xfc, !PT ;  /* 0x4000000006061812 */ /* 0x000fe200078efcff */
[----:B------:R-:W2:Y:S03]  /*6c780*/  LDCU UR61, c[0x0][0x398] ;  /* 0x00007300ff3d77ac */ /* 0x000ea60008000800 */
[----:B------:R-:W-:-:S04]  /*6c790*/  LOP3.LUT R6, R6, 0xdfffffff, RZ, 0xc0, !PT ;  /* 0xdfffffff06067812 */ /* 0x000fc800078ec0ff */
[----:B------:R-:W-:Y:S02]  /*6c7a0*/  @P0 LOP3.LUT R6, R6, 0x20000000, RZ, 0xfc, !PT ;  /* 0x2000000006060812 */ /* 0x000fe400078efcff */
[----:B------:R-:W-:Y:S01]  /*6c7b0*/  ISETP.GE.AND P0, PT, R5, UR43, PT ;  /* 0x0000002b05007c0c */ /* 0x000fe2000bf06270 */
[----:B------:R-:W1:Y:S03]  /*6c7c0*/  LDCU.64 UR42, c[0x0][0x398] ;  /* 0x00007300ff2a77ac */ /* 0x000e660008000a00 */
[----:B------:R-:W-:Y:S02]  /*6c7d0*/  ISETP.LT.AND P3, PT, R3, UR54, !P0 ;  /* 0x0000003603007c0c */ /* 0x000fe4000c761270 */
[----:B------:R-:W-:Y:S02]  /*6c7e0*/  ISETP.LT.AND P2, PT, R4, UR32, !P0 ;  /* 0x0000002004007c0c */ /* 0x000fe4000c741270 */
[----:B------:R-:W-:Y:S01]  /*6c7f0*/  LOP3.LUT R6, R6, 0xefffffff, RZ, 0xc0, !PT ;  /* 0xefffffff06067812 */ /* 0x000fe200078ec0ff */
[C---:B------:R-:W-:Y:S01]  /*6c800*/  VIADD R5, R29.reuse, 0x25 ;  /* 0x000000251d057836 */ /* 0x040fe20000000000 */
[----:B------:R-:W-:Y:S01]  /*6c810*/  ISETP.LT.AND P1, PT, R2, UR36, !P0 ;  /* 0x0000002402007c0c */ /* 0x000fe2000c721270 */
[C---:B0-----:R-:W-:Y:S01]  /*6c820*/  VIADD R9, R29.reuse, 0x23 ;  /* 0x000000231d097836 */ /* 0x041fe20000000000 */
[----:B------:R-:W0:Y:S05]  /*6c830*/  LDCU UR32, c[0x0][0x398] ;  /* 0x00007300ff2077ac */ /* 0x000e2a0008000800 */
[----:B------:R-:W-:Y:S01]  /*6c840*/  @P3 LOP3.LUT R6, R6, 0x10000000, RZ, 0xfc, !PT ;  /* 0x1000000006063812 */ /* 0x000fe200078efcff */
[----:B------:R-:W-:Y:S01]  /*6c850*/  VIADD R8, R29, 0x22 ;  /* 0x000000221d087836 */ /* 0x000fe20000000000 */
[----:B------:R-:W0:Y:S02]  /*6c860*/  LDCU UR36, c[0x0][0x398] ;  /* 0x00007300ff2477ac */ /* 0x000e240008000800 */
[----:B------:R-:W-:-:S04]  /*6c870*/  LOP3.LUT R6, R6, 0xf7ffffff, RZ, 0xc0, !PT ;  /* 0xf7ffffff06067812 */ /* 0x000fc800078ec0ff */
[----:B------:R-:W-:Y:S01]  /*6c880*/  @P2 LOP3.LUT R6, R6, 0x8000000, RZ, 0xfc, !PT ;  /* 0x0800000006062812 */ /* 0x000fe200078efcff */
[----:B------:R-:W-:Y:S01]  /*6c890*/  BAR.SYNC.DEFER_BLOCKING 0x0 ;  /* 0x0000000000007b1d */ /* 0x000fe20000010000 */
[----:B------:R-:W-:Y:S02]  /*6c8a0*/  ISETP.LT.AND P0, PT, R14, UR71, !P0 ;  /* 0x000000470e007c0c */ /* 0x000fe4000c701270 */
[----:B------:R-:W-:-:S03]  /*6c8b0*/  LOP3.LUT R6, R6, 0xfbffffff, RZ, 0xc0, !PT ;  /* 0xfbffffff06067812 */ /* 0x000fc600078ec0ff */
[----:B------:R-:W0:Y:S01]  /*6c8c0*/  LDCU UR71, c[0x0][0x398] ;  /* 0x00007300ff4777ac */ /* 0x000e220008000800 */
[----:B------:R-:W-:-:S04]  /*6c8d0*/  @P1 LOP3.LUT R6, R6, 0x4000000, RZ, 0xfc, !PT ;  /* 0x0400000006061812 */ /* 0x000fc800078efcff */
[----:B------:R-:W-:-:S04]  /*6c8e0*/  LOP3.LUT R6, R6, 0xfdffffff, RZ, 0xc0, !PT ;  /* 0xfdffffff06067812 */ /* 0x000fc800078ec0ff */
[----:B------:R-:W-:Y:S02]  /*6c8f0*/  @P0 LOP3.LUT R6, R6, 0x2000000, RZ, 0xfc, !PT ;  /* 0x0200000006060812 */ /* 0x000fe400078efcff */
[----:B------:R-:W-:Y:S01]  /*6c900*/  ISETP.GE.AND P0, PT, R5, UR31, PT ;  /* 0x0000001f05007c0c */ /* 0x000fe2000bf06270 */
[----:B------:R-:W0:Y:S03]  /*6c910*/  LDCU.64 UR30, c[0x0][0x398] ;  /* 0x00007300ff1e77ac */ /* 0x000e260008000a00 */
[----:B-1----:R-:W-:Y:S02]  /*6c920*/  ISETP.LT.AND P3, PT, R3, UR42, !P0 ;  /* 0x0000002a03007c0c */ /* 0x002fe4000c761270 */
[----:B------:R-:W-:Y:S02]  /*6c930*/  ISETP.LT.AND P2, PT, R4, UR47, !P0 ;  /* 0x0000002f04007c0c */ /* 0x000fe4000c741270 */
[----:B------:R-:W-:Y:S01]  /*6c940*/  LOP3.LUT R6, R6, 0xfeffffff, RZ, 0xc0, !PT ;  /* 0xfeffffff06067812 */ /* 0x000fe200078ec0ff */
[----:B------:R-:W-:Y:S01]  /*6c950*/  VIADD R5, R29, 0x24 ;  /* 0x000000241d057836 */ /* 0x000fe20000000000 */
[----:B------:R-:W-:Y:S01]  /*6c960*/  ISETP.LT.AND P1, PT, R2, UR40, !P0 ;  /* 0x0000002802007c0c */ /* 0x000fe2000c721270 */
[----:B------:R-:W1:Y:S06]  /*6c970*/  LDCU UR47, c[0x0][0x398] ;  /* 0x00007300ff2f77ac */ /* 0x000e6c0008000800 */
        /* <DEDUP_REMOVED lines=13> */
[----:B------:R-:W-:Y:S02]  /*6ca50*/  ISETP.LT.AND P2, PT, R4, UR53, !P0 ;  /* 0x0000003504007c0c */ /* 0x000fe4000c741270 */
[----:B------:R-:W-:-:S02]  /*6ca60*/  LOP3.LUT R6, R6, 0xffefffff, RZ, 0xc0, !PT ;  /* 0xffefffff06067812 */ /* 0x000fc400078ec0ff */
[----:B---3--:R-:W-:Y:S01]  /*6ca70*/  LOP3.LUT R11, R18, 0xffff, RZ, 0xc0, !PT ;  /* 0x0000ffff120b7812 */ /* 0x008fe200078ec0ff */
[----:B------:R-:W-:-:S06]  /*6ca80*/  VIADD R5, R29, 0x20 ;  /* 0x000000201d057836 */ /* 0x000fcc0000000000 */
[----:B------:R-:W-:Y:S01]  /*6ca90*/  @P3 LOP3.LUT R6, R6, 0x100000, RZ, 0xfc, !PT ;  /* 0x0010000006063812 */ /* 0x000fe200078efcff */
[----:B------:R-:W3:Y:S01]  /*6caa0*/  LDL.LU R18, [R1+0x930] ;  /* 0x0009300001127983 */ /* 0x000ee20000300800 */
[----:B------:R-:W-:Y:S01]  /*6cab0*/  ISETP.LT.AND P1, PT, R2, UR51, !P0 ;  /* 0x0000003302007c0c */ /* 0x000fe2000c721270 */
[----:B------:R-:W0:Y:S01]  /*6cac0*/  LDCU UR51, c[0x0][0x398] ;  /* 0x00007300ff3377ac */ /* 0x000e220008000800 */
[----:B------:R-:W-:Y:S02]  /*6cad0*/  LOP3.LUT R6, R6, 0xfff7ffff, RZ, 0xc0, !PT ;  /* 0xfff7ffff06067812 */ /* 0x000fe400078ec0ff */
[----:B----4-:R-:W-:Y:S01]  /*6cae0*/  LOP3.LUT R10, R25, 0xffff, RZ, 0xc0, !PT ;  /* 0x0000ffff190a7812 */ /* 0x010fe200078ec0ff */
[----:B------:R-:W4:Y:S01]  /*6caf0*/  LDCU UR53, c[0x0][0x398] ;  /* 0x00007300ff3577ac */ /* 0x000f220008000800 */
        /* <DEDUP_REMOVED lines=24> */
[----:B------:R-:W-:Y:S01]  /*6cc80*/  @P0 LOP3.LUT R6, R6, 0x2000, RZ, 0xfc, !PT ;  /* 0x0000200006060812 */ /* 0x000fe200078efcff */
[----:B------:R-:W2:Y:S01]  /*6cc90*/  LDL.LU R26, [R1+0x92c] ;  /* 0x00092c00011a7983 */ /* 0x000ea20000300800 */
[----:B------:R-:W-:Y:S01]  /*6cca0*/  ISETP.GE.AND P0, PT, R8, UR43, PT ;  /* 0x0000002b08007c0c */ /* 0x000fe2000bf06270 */
[----:B------:R-:W4:Y:S01]  /*6ccb0*/  LDCU.64 UR42, c[0x0][0x398] ;  /* 0x00007300ff2a77ac */ /* 0x000f220008000a00 */
[----:B------:R-:W-:Y:S02]  /*6ccc0*/  LOP3.LUT R8, R28, 0xffff, RZ, 0xc0, !PT ;  /* 0x0000ffff1c087812 */ /* 0x000fe400078ec0ff */
        /* <DEDUP_REMOVED lines=19> */
[----:B------:R-:W2:Y:S01]  /*6ce00*/  LDL.LU R19, [R1+0x924] ;  /* 0x0009240001137983 */ /* 0x000ea20000300800 */
[----:B----4-:R-:W-:Y:S02]  /*6ce10*/  ISETP.LT.AND P3, PT, R3, UR42, !P0 ;  /* 0x0000002a03007c0c */ /* 0x010fe4000c761270 */
[----:B------:R-:W-:Y:S01]  /*6ce20*/  ISETP.LT.AND P2, PT, R4, UR66, !P0 ;  /* 0x0000004204007c0c */ /* 0x000fe2000c741270 */
[----:B------:R-:W4:Y:S01]  /*6ce30*/  LDCU UR66, c[0x0][0x398] ;  /* 0x00007300ff4277ac */ /* 0x000f220008000800 */
[----:B-1----:R-:W-:-:S09]  /*6ce40*/  ISETP.LT.AND P1, PT, R2, UR59, !P0 ;  /* 0x0000003b02007c0c */ /* 0x002fd2000c721270 */
[----:B------:R-:W-:Y:S01]  /*6ce50*/  @P3 LOP3.LUT R6, R6, 0x100, RZ, 0xfc, !PT ;  /* 0x0000010006063812 */ /* 0x000fe200078efcff */
[----:B------:R-:W1:Y:S03]  /*6ce60*/  LDCU UR59, c[0x0][0x398] ;  /* 0x00007300ff3b77ac */ /* 0x000e660008000800 */
[----:B------:R-:W-:-:S04]  /*6ce70*/  LOP3.LUT R6, R6, 0xffffff7f, RZ, 0xc0, !PT ;  /* 0xffffff7f06067812 */ /* 0x000fc800078ec0ff */
[----:B------:R-:W-:Y:S02]  /*6ce80*/  @P2 LOP3.LUT R6, R6, 0x80, RZ, 0xfc, !PT ;  /* 0x0000008006062812 */ /* 0x000fe400078efcff */
[----:B0-----:R-:W-:Y:S01]  /*6ce90*/  ISETP.LT.AND P0, PT, R14, UR60, !P0 ;  /* 0x0000003c0e007c0c */ /* 0x001fe2000c701270 */
[----:B------:R-:W0:Y:S01]  /*6cea0*/  LDCU UR60, c[0x0][0x398] ;  /* 0x00007300ff3c77ac */ /* 0x000e220008000800 */
[----:B------:R-:W-:-:S04]  /*6ceb0*/  LOP3.LUT R6, R6, 0xffffffbf, RZ, 0xc0, !PT ;  /* 0xffffffbf06067812 */ /* 0x000fc800078ec0ff */
[----:B------:R-:W-:-:S04]  /*6cec0*/  @P1 LOP3.LUT R6, R6, 0x40, RZ, 0xfc, !PT ;  /* 0x0000004006061812 */ /* 0x000fc800078efcff */
[----:B------:R-:W-:-:S04]  /*6ced0*/  LOP3.LUT R6, R6, 0xffffffdf, RZ, 0xc0, !PT ;  /* 0xffffffdf06067812 */ /* 0x000fc800078ec0ff */
[----:B------:R-:W-:Y:S02]  /*6cee0*/  @P0 LOP3.LUT R6, R6, 0x20, RZ, 0xfc, !PT ;  /* 0x0000002006060812 */ /* 0x000fe400078efcff */
[----:B------:R-:W-:Y:S01]  /*6cef0*/  ISETP.GE.AND P0, PT, R5, UR29, PT ;  /* 0x0000001d05007c0c */ /* 0x000fe2000bf06270 */
[----:B------:R-:W1:Y:S03]  /*6cf00*/  LDCU.64 UR28, c[0x0][0x398] ;  /* 0x00007300ff1c77ac */ /* 0x000e660008000a00 */
[----:B------:R-:W-:Y:S02]  /*6cf10*/  ISETP.LT.AND P3, PT, R3, UR30, !P0 ;  /* 0x0000001e03007c0c */ /* 0x000fe4000c761270 */
[----:B----4-:R-:W-:Y:S01]  /*6cf20*/  ISETP.LT.AND P2, PT, R4, UR66, !P0 ;  /* 0x0000004204007c0c */ /* 0x010fe2000c741270 */
[----:B------:R-:W4:Y:S01]  /*6cf30*/  LDCU UR66, c[0x0][0x398] ;  /* 0x00007300ff4277ac */ /* 0x000f220008000800 */
[----:B------:R-:W-:-:S02]  /*6cf40*/  LOP3.LUT R6, R6, 0xffffffef, RZ, 0xc0, !PT ;  /* 0xffffffef06067812 */ /* 0x000fc400078ec0ff */
[----:B0-----:R-:W-:Y:S01]  /*6cf50*/  ISETP.LT.AND P1, PT, R2, UR60, !P0 ;  /* 0x0000003c02007c0c */ /* 0x001fe2000c721270 */
        /* <DEDUP_REMOVED lines=8> */
[----:B------:R-:W-:Y:S02]  /*6cfe0*/  LOP3.LUT R25, R27, 0xffff, RZ, 0xc0, !PT ;  /* 0x0000ffff1b197812 */ /* 0x000fe400078ec0ff */
[----:B------:R-:W-:-:S04]  /*6cff0*/  LOP3.LUT R6, R6, 0xfffffffd, RZ, 0xc0, !PT ;  /* 0xfffffffd06067812 */ /* 0x000fc800078ec0ff */
[----:B------:R-:W-:Y:S02]  /*6d000*/  @P0 LOP3.LUT R6, R6, 0x2, RZ, 0xfc, !PT ;  /* 0x0000000206060812 */ /* 0x000fe400078efcff */
[----:B------:R-:W-:Y:S01]  /*6d010*/  ISETP.GE.AND P0, PT, R17, UR55, PT ;  /* 0x0000003711007c0c */ /* 0x000fe2000bf06270 */
[----:B------:R-:W0:Y:S01]  /*6d020*/  LDCU.64 UR54, c[0x0][0x398] ;  /* 0x00007300ff3677ac */ /* 0x000e220008000a00 */
[----:B---3--:R-:W-:Y:S02]  /*6d030*/  LOP3.LUT R24, R18, 0xffff, RZ, 0xc0, !PT ;  /* 0x0000ffff12187812 */ /* 0x008fe400078ec0ff */
[----:B------:R-:W3:Y:S04]  /*6d040*/  LDL.LU R18, [R1+0x920] ;  /* 0x0009200001127983 */ /* 0x000ee80000300800 */
[----:B------:R-:W3:Y:S04]  /*6d050*/  LDL.LU R22, [R1+0x91c] ;  /* 0x00091c0001167983 */ /* 0x000ee80000300800 */
[----:B------:R-:W3:Y:S01]  /*6d060*/  LDL.LU R27, [R1+0x910] ;  /* 0x00091000011b7983 */ /* 0x000ee20000300800 */
[----:B--2---:R-:W-:-:S02]  /*6d070*/  LOP3.LUT R5, R26, 0xffff, RZ, 0xc0, !PT ;  /* 0x0000ffff1a057812 */ /* 0x004fc400078ec0ff */
[----:B------:R-:W-:Y:S02]  /*6d080*/  PRMT R26, R28, 0x4210, R25 ;  /* 0x000042101c1a7816 */ /* 0x000fe40000000019 */
[----:B------:R-:W2:Y:S04]  /*6d090*/  LDL.LU R28, [R1+0x90c] ;  /* 0x00090c00011c7983 */ /* 0x000ea80000300800 */
[----:B------:R-:W2:Y:S01]  /*6d0a0*/  LDL.LU R17, [R1+0x908] ;  /* 0x0009080001117983 */ /* 0x000ea20000300800 */
[----:B------:R-:W-:Y:S01]  /*6d0b0*/  ISETP.LT.AND P2, PT, R4, UR64, !P0 ;  /* 0x0000004004007c0c */ /* 0x000fe2000c741270 */
[----:B------:R-:W0:Y:S01]  /*6d0c0*/  LDCU UR64, c[0x0][0x398] ;  /* 0x00007300ff4077ac */ /* 0x000e220008000800 */
[----:B----4-:R-:W-:Y:S02]  /*6d0d0*/  ISETP.LT.AND P1, PT, R2, UR66, !P0 ;  /* 0x0000004202007c0c */ /* 0x010fe4000c721270 */
[----:B------:R-:W-:Y:S01]  /*6d0e0*/  LOP3.LUT R7, R7, 0x7fffffff, RZ, 0xc0, !PT ;  /* 0x7fffffff07077812 */ /* 0x000fe200078ec0ff */
[----:B------:R-:W4:Y:S01]  /*6d0f0*/  LDCU UR66, c[0x0][0x398] ;  /* 0x00007300ff4277ac */ /* 0x000f220008000800 */
[----:B-1----:R-:W-:-:S02]  /*6d100*/  ISETP.LT.AND P3, PT, R3, UR28, !P0 ;  /* 0x0000001c03007c0c */ /* 0x002fc4000c761270 */
[----:B------:R-:W-:Y:S01]  /*6d110*/  ISETP.LT.AND P0, PT, R14, UR74, !P0 ;  /* 0x0000004a0e007c0c */ /* 0x000fe2000c701270 */
[----:B------:R-:W1:Y:S04]  /*6d120*/  LDCU UR74, c[0x0][0x39c] ;  /* 0x00007380ff4a77ac */ /* 0x000e680008000800 */
[----:B------:R-:W-:-:S04]  /*6d130*/  @P2 LOP3.LUT R7, R7, 0x80000000, RZ, 0xfc, !PT ;  /* 0x8000000007072812 */ /* 0x000fc800078efcff */
[----:B------:R-:W-:-:S04]  /*6d140*/  LOP3.LUT R7, R7, 0xbfffffff, RZ, 0xc0, !PT ;  /* 0xbfffffff07077812 */ /* 0x000fc800078ec0ff */
[----:B------:R-:W-:-:S04]  /*6d150*/  @P1 LOP3.LUT R7, R7, 0x40000000, RZ, 0xfc, !PT ;  /* 0x4000000007071812 */ /* 0x000fc800078efcff */
[----:B------:R-:W-:Y:S02]  /*6d160*/  LOP3.LUT R7, R7, 0xdfffffff, RZ, 0xc0, !PT ;  /* 0xdfffffff07077812 */ /* 0x000fe400078ec0ff */
[----:B------:R-:W-:Y:S02]  /*6d170*/  LOP3.LUT R6, R6, 0xfffffffe, RZ, 0xc0, !PT ;  /* 0xfffffffe06067812 */ /* 0x000fe400078ec0ff */
[----:B------:R-:W-:Y:S02]  /*6d180*/  @P0 LOP3.LUT R7, R7, 0x20000000, RZ, 0xfc, !PT ;  /* 0x2000000007070812 */ /* 0x000fe400078efcff */
[----:B------:R-:W-:Y:S01]  /*6d190*/  ISETP.GE.AND P0, PT, R20, UR43, PT ;  /* 0x0000002b14007c0c */ /* 0x000fe2000bf06270 */
[----:B------:R-:W1:Y:S01]  /*6d1a0*/  LDCU.64 UR42, c[0x0][0x398] ;  /* 0x00007300ff2a77ac */ /* 0x000e620008000a00 */
[----:B------:R-:W-:Y:S02]  /*6d1b0*/  @P3 LOP3.LUT R6, R6, 0x1, RZ, 0xfc, !PT ;  /* 0x0000000106063812 */ /* 0x000fe400078efcff */
[----:B0-----:R-:W-:-:S02]  /*6d1c0*/  ISETP.LT.AND P3, PT, R3, UR54, !P0 ;  /* 0x0000003603007c0c */ /* 0x001fc4000c761270 */
[----:B------:R-:W-:Y:S01]  /*6d1d0*/  ISETP.LT.AND P2, PT, R4, UR64, !P0 ;  /* 0x0000004004007c0c */ /* 0x000fe2000c741270 */
[----:B------:R-:W0:Y:S01]  /*6d1e0*/  LDCU UR64, c[0x0][0x398] ;  /* 0x00007300ff4077ac */ /* 0x000e220008000800 */
[----:B------:R-:W-:Y:S02]  /*6d1f0*/  LOP3.LUT R7, R7, 0xefffffff, RZ, 0xc0, !PT ;  /* 0xefffffff07077812 */ /* 0x000fe400078ec0ff */
[----:B----4-:R-:W-:Y:S01]  /*6d200*/  ISETP.LT.AND P1, PT, R2, UR66, !P0 ;  /* 0x0000004202007c0c */ /* 0x010fe2000c721270 */
[----:B------:R-:W4:Y:S06]  /*6d210*/  LDCU UR66, c[0x0][0x398] ;  /* 0x00007300ff4277ac */ /* 0x000f2c0008000800 */
        /* <DEDUP_REMOVED lines=8> */
[----:B------:R-:W-:Y:S02]  /*6d2a0*/  LOP3.LUT R7, R7, 0xfdffffff, RZ, 0xc0, !PT ;  /* 0xfdffffff07077812 */ /* 0x000fe400078ec0ff */
[----:B------:R-:W-:Y:S02]  /*6d2b0*/  PRMT R23, R19, 0x4210, R15 ;  /* 0x0000421013177816 */ /* 0x000fe4000000000f */
[----:B------:R-:W4:Y:S01]  /*6d2c0*/  LDL.LU R19, [R1+0x854] ;  /* 0x0008540001137983 */ /* 0x000f220000300800 */
[----:B------:R-:W-:Y:S02]  /*6d2d0*/  @P0 LOP3.LUT R7, R7, 0x2000000, RZ, 0xfc, !PT ;  /* 0x0200000007070812 */ /* 0x000fe400078efcff */
[----:B------:R-:W-:Y:S01]  /*6d2e0*/  ISETP.GE.AND P0, PT, R16, UR31, PT ;  /* 0x0000001f10007c0c */ /* 0x000fe2000bf06270 */
[----:B------:R3:W-:Y:S01]  /*6d2f0*/  STL [R1+0x23f0], R6 ;  /* 0x0023f00601007387 */ /* 0x0007e20000100800 */
[----:B--2---:R-:W-:-:S03]  /*6d300*/  PRMT R20, R17, 0x4210, R9 ;  /* 0x0000421011147816 */ /* 0x004fc60000000009 */
[----:B------:R-:W2:Y:S01]  /*6d310*/  LDL.LU R16, [R1+0x104] ;  /* 0x0001040001107983 */ /* 0x000ea20000300800 */
[----:B------:R-:W-:Y:S01]  /*6d320*/  PRMT R21, R28, 0x4210, R10 ;  /* 0x000042101c157816 */ /* 0x000fe2000000000a */
[----:B------:R-:W0:Y:S02]  /*6d330*/  LDCU.64 UR30, c[0x0][0x398] ;  /* 0x00007300ff1e77ac */ /* 0x000e240008000a00 */
[----:B------:R-:W2:Y:S01]  /*6d340*/  LDL.LU R17, [R1+0x108] ;  /* 0x0001080001117983 */ /* 0x000ea20000300800 */
[----:B---3--:R-:W-:Y:S02]  /*6d350*/  PRMT R6, R22, 0x4210, R5 ;  /* 0x0000421016067816 */ /* 0x008fe40000000005 */
[----:B------:R-:W-:Y:S02]  /*6d360*/  PRMT R22, R27, 0x4210, R11 ;  /* 0x000042101b167816 */ /* 0x000fe4000000000b */
[----:B------:R-:W-:Y:S01]  /*6d370*/  PRMT R18, R18, 0x4210, R24 ;  /* 0x0000421012127816 */ /* 0x000fe20000000018 */
[----:B--2---:R2:W-:Y:S04]  /*6d380*/  STL.64 [R1+0x2578], R16 ;  /* 0x0025781001007387 */ /* 0x0045e80000100a00 */
[----:B------:R3:W-:Y:S01]  /*6d390*/  STL.64 [R1+0x2580], R24 ;  /* 0x0025801801007387 */ /* 0x0007e20000100a00 */
[----:B--2---:R-:W-:-:S02]  /*6d3a0*/  IMAD.MOV.U32 R16, RZ, RZ, R26 ;  /* 0x000000ffff107224 */ /* 0x004fc400078e001a */
[----:B------:R-:W-:Y:S02]  /*6d3b0*/  IMAD.MOV.U32 R17, RZ, RZ, R23 ;  /* 0x000000ffff117224 */ /* 0x000fe400078e0017 */
[----:B---3--:R-:W-:Y:S02]  /*6d3c0*/  IMAD.MOV.U32 R24, RZ, RZ, R22 ;  /* 0x000000ffff187224 */ /* 0x008fe400078e0016 */
[----:B------:R-:W-:Y:S02]  /*6d3d0*/  IMAD.MOV.U32 R25, RZ, RZ, R21 ;  /* 0x000000ffff197224 */ /* 0x000fe400078e0015 */
[----:B------:R-:W-:Y:S02]  /*6d3e0*/  IMAD.MOV.U32 R26, RZ, RZ, R20 ;  /* 0x000000ffff1a7224 */ /* 0x000fe400078e0014 */
[----:B------:R-:W2:Y:S04]  /*6d3f0*/  LDS.128 R20, [R13] ;  /* 0x000000000d147984 */ /* 0x000ea80000000c00 */
[----:B--2---:R-:W-:Y:S04]  /*6d400*/  STL.64 [R1+0xc0], R20 ;  /* 0x0000c01401007387 */ /* 0x004fe80000100a00 */
[----:B------:R-:W-:Y:S04]  /*6d410*/  STL.64 [R1+0xc8], R22 ;  /* 0x0000c81601007387 */ /* 0x000fe80000100a00 */
[----:B------:R-:W2:Y:S04]  /*6d420*/  LDS.128 R20, [R13+0x400] ;  /* 0x000400000d147984 */ /* 0x000ea80000000c00 */
[----:B--2---:R-:W-:Y:S04]  /*6d430*/  STL.64 [R1+0xb0], R20 ;  /* 0x0000b01401007387 */ /* 0x004fe80000100a00 */
[----:B------:R2:W-:Y:S04]  /*6d440*/  STL.64 [R1+0xb8], R22 ;  /* 0x0000b81601007387 */ /* 0x0005e80000100a00 */
[----:B--2---:R-:W2:Y:S04]  /*6d450*/  LDL.LU.64 R22, [R1+0x2590] ;  /* 0x0025900001167983 */ /* 0x004ea80000300a00 */
[----:B------:R-:W3:Y:S01]  /*6d460*/  LDL.LU.64 R20, [R1+0x2588] ;  /* 0x0025880001147983 */ /* 0x000ee20000300a00 */
[----:B----4-:R-:W-:-:S05]  /*6d470*/  PRMT R19, R19, 0x4210, R8 ;  /* 0x0000421013137816 */ /* 0x010fca0000000008 */
[----:B------:R-:W-:Y:S01]  /*6d480*/  IMAD.MOV.U32 R27, RZ, RZ, R19 ;  /* 0x000000ffff1b7224 */ /* 0x000fe200078e0013 */
[----:B------:R-:W-:Y:S01]  /*6d490*/  BAR.SYNC.DEFER_BLOCKING 0x0 ;  /* 0x0000000000007b1d */ /* 0x000fe20000010000 */
[----:B------:R-:W-:-:S05]  /*6d4a0*/  IMAD.MOV.U32 R19, RZ, RZ, R6 ;  /* 0x000000ffff137224 */ /* 0x000fca00078e0006 */
[----:B---3--:R3:W-:Y:S04]  /*6d4b0*/  STSM.16.M88.4 [R21], R24 ;  /* 0x0000001815007844 */ /* 0x0087e80000000200 */
[----:B------:R4:W-:Y:S04]  /*6d4c0*/  STSM.16.M88.4 [R21+0x200], R16 ;  /* 0x0002001015007844 */ /* 0x0009e80000000200 */
[----:B---3--:R-:W3:Y:S04]  /*6d4d0*/  LDL.LU.64 R24, [R1+0x2580] ;  /* 0x0025800001187983 */ /* 0x008ee80000300a00 */
[----:B----4-:R-:W4:Y:S04]  /*6d4e0*/  LDL.LU.64 R16, [R1+0x2578] ;  /* 0x0025780001107983 */ /* 0x010f280000300a00 */
[----:B------:R-:W3:Y:S04]  /*6d4f0*/  LDL.LU R18, [R1+0x10c] ;  /* 0x00010c0001127983 */ /* 0x000ee80000300800 */
[----:B------:R-:W2:Y:S04]  /*6d500*/  LDL.LU R19, [R1+0x110] ;  /* 0x0001100001137983 */ /* 0x000ea80000300800 */
[----:B------:R-:W2:Y:S01]  /*6d510*/  LDL.LU R28, [R1+0x114] ;  /* 0x00011400011c7983 */ /* 0x000ea20000300800 */
[----:B-1----:R-:W-:Y:S01]  /*6d520*/  ISETP.LT.AND P3, PT, R3, UR42, !P0 ;  /* 0x0000002a03007c0c */ /* 0x002fe2000c761270 */
[----:B------:R-:W-:Y:S01]  /*6d530*/  BAR.SYNC.DEFER_BLOCKING 0x0 ;  /* 0x0000000000007b1d */ /* 0x000fe20000010000 */
[----:B----4-:R-:W-:-:S05]  /*6d540*/  PRMT R17, R17, 0x5210, R15 ;  /* 0x0000521011117816 */ /* 0x010fca000000000f */
[----:B------:R-:W4:Y:S01]  /*6d550*/  LDL.LU R15, [R1+0x118] ;  /* 0x00011800010f7983 */ /* 0x000f220000300800 */
[----:B---3--:R-:W-:Y:S02]  /*6d560*/  PRMT R18, R18, 0x5210, R24 ;  /* 0x0000521012127816 */ /* 0x008fe40000000018 */
[----:B--2---:R-:W-:Y:S02]  /*6d570*/  PRMT R24, R19, 0x5210, R11 ;  /* 0x0000521013187816 */ /* 0x004fe4000000000b */
[----:B------:R-:W2:Y:S01]  /*6d580*/  LDL.LU R19, [R1+0x11c] ;  /* 0x00011c0001137983 */ /* 0x000ea20000300800 */
[----:B------:R-:W-:Y:S02]  /*6d590*/  ISETP.LT.AND P2, PT, R4, UR76, !P0 ;  /* 0x0000004c04007c0c */ /* 0x000fe4000c741270 */
[----:B------:R-:W-:Y:S02]  /*6d5a0*/  LOP3.LUT R7, R7, 0xfeffffff, RZ, 0xc0, !PT ;  /* 0xfeffffff07077812 */ /* 0x000fe400078ec0ff */
[----:B------:R-:W-:Y:S01]  /*6d5b0*/  ISETP.LT.AND P1, PT, R2, UR75, !P0 ;  /* 0x0000004b02007c0c */ /* 0x000fe2000c721270 */
[----:B------:R-:W-:Y:S01]  /*6d5c0*/  VIADD R6, R29, 0x1c ;  /* 0x0000001c1d067836 */ /* 0x000fe20000000000 */
[----:B------:R-:W-:Y:S01]  /*6d5d0*/  @P3 LOP3.LUT R7, R7, 0x1000000, RZ, 0xfc, !PT ;  /* 0x0100000007073812 */ /* 0x000fe200078efcff */
[----:B------:R-:W1:Y:S03]  /*6d5e0*/  LDCU UR76, c[0x0][0x39c] ;  /* 0x00007380ff4c77ac */ /* 0x000e660008000800 */
[----:B------:R-:W-:Y:S01]  /*6d5f0*/  LOP3.LUT R7, R7, 0xff7fffff, RZ, 0xc0, !PT ;  /* 0xff7fffff07077812 */ /* 0x000fe200078ec0ff */
[----:B------:R-:W3:Y:S03]  /*6d600*/  LDCU UR75, c[0x0][0x39c] ;  /* 0x00007380ff4b77ac */ /* 0x000ee60008000800 */
[----:B------:R-:W-:-:S02]  /*6d610*/  @P2 LOP3.LUT R7, R7, 0x800000, RZ, 0xfc, !PT ;  /* 0x0080000007072812 */ /* 0x000fc400078efcff */
        /* <DEDUP_REMOVED lines=10> */
[----:B------:R-:W-:Y:S01]  /*6d6c0*/  LOP3.LUT R7, R7, 0xffefffff, RZ, 0xc0, !PT ;  /* 0xffefffff07077812 */ /* 0x000fe200078ec0ff */
[----:B------:R-:W-:Y:S01]  /*6d6d0*/  VIADD R6, R29, 0x1b ;  /* 0x0000001b1d067836 */ /* 0x000fe20000000000 */
[----:B------:R-:W-:Y:S01]  /*6d6e0*/  ISETP.LT.AND P1, PT, R2, UR70, !P0 ;  /* 0x0000004602007c0c */ /* 0x000fe2000c721270 */
[----:B------:R-:W0:Y:S01]  /*6d6f0*/  LDCU UR70, c[0x0][0x398] ;  /* 0x00007300ff4677ac */ /* 0x000e220008000800 */
[----:B------:R-:W-:Y:S01]  /*6d700*/  PRMT R16, R16, 0x5210, R25 ;  /* 0x0000521010107816 */ /* 0x000fe20000000019 */
        /* <DEDUP_REMOVED lines=8> */
[----:B------:R-:W-:Y:S02]  /*6d790*/  PRMT R25, R28, 0x5210, R10 ;  /* 0x000052101c197816 */ /* 0x000fe4000000000a */
        /* <DEDUP_REMOVED lines=9> */
[----:B------:R-:W1:Y:S01]  /*6d830*/  LDCU UR67, c[0x0][0x398] ;  /* 0x00007300ff4377ac */ /* 0x000e620008000800 */
[----:B------:R-:W0:Y:S05]  /*6d840*/  LDCU UR68, c[0x0][0x398] ;  /* 0x00007300ff4477ac */ /* 0x000e2a0008000800 */
        /* <DEDUP_REMOVED lines=14> */
[----:B--2---:R-:W-:Y:S02]  /*6d930*/  PRMT R27, R19, 0x5210, R8 ;  /* 0x00005210131b7816 */ /* 0x004fe40000000008 */
[----:B----4-:R-:W-:Y:S01]  /*6d940*/  PRMT R26, R15, 0x5210, R9 ;  /* 0x000052100f1a7816 */ /* 0x010fe20000000009 */
[----:B------:R-:W-:Y:S01]  /*6d950*/  VIADD R6, R29, 0x19 ;  /* 0x000000191d067836 */ /* 0x000fe20000000000 */
[----:B------:R-:W-:Y:S01]  /*6d960*/  PRMT R19, R22, 0x5210, R5 ;  /* 0x0000521016137816 */ /* 0x000fe20000000005 */
[----:B------:R-:W0:Y:S01]  /*6d970*/  LDS.128 R8, [R13] ;  /* 0x000000000d087984 */ /* 0x000e220000000c00 */
[----:B------:R-:W-:Y:S01]  /*6d980*/  ISETP.LT.AND P1, PT, R2, UR62, !P0 ;  /* 0x0000003e02007c0c */ /* 0x000fe2000c721270 */
[----:B------:R-:W2:Y:S02]  /*6d990*/  LDCU UR63, c[0x0][0x398] ;  /* 0x00007300ff3f77ac */ /* 0x000ea40008000800 */
[----:B------:R-:W4:Y:S01]  /*6d9a0*/  LDL.LU R22, [R1+0x2570] ;  /* 0x0025700001167983 */ /* 0x000f220000300800 */
[----:B------:R-:W-:Y:S01]  /*6d9b0*/  @P3 LOP3.LUT R7, R7, 0x1000, RZ, 0xfc, !PT ;  /* 0x0000100007073812 */ /* 0x000fe200078efcff */
[----:B------:R-:W-:Y:S01]  /*6d9c0*/  VIADD R5, R29, 0x18 ;  /* 0x000000181d057836 */ /* 0x000fe20000000000 */
[----:B------:R-:W0:Y:S02]  /*6d9d0*/  LDCU UR62, c[0x0][0x398] ;  /* 0x00007300ff3e77ac */ /* 0x000e240008000800 */
[----:B------:R-:W-:Y:S01]  /*6d9e0*/  LOP3.LUT R7, R7, 0xfffff7ff, RZ, 0xc0, !PT ;  /* 0xfffff7ff07077812 */ /* 0x000fe200078ec0ff */
[----:B0-----:R-:W-:Y:S04]  /*6d9f0*/  STL.64 [R1+0xa0], R8 ;  /* 0x0000a00801007387 */ /* 0x001fe80000100a00 */
[----:B------:R-:W-:Y:S04]  /*6da00*/  STL.64 [R1+0xa8], R10 ;  /* 0x0000a80a01007387 */ /* 0x000fe80000100a00 */
[----:B------:R-:W0:Y:S01]  /*6da10*/  LDS.128 R8, [R13+0x400] ;  /* 0x000400000d087984 */ /* 0x000e220000000c00 */
[----:B------:R-:W-:Y:S01]  /*6da20*/  @P2 LOP3.LUT R7, R7, 0x800, RZ, 0xfc, !PT ;  /* 0x0000080007072812 */ /* 0x000fe200078efcff */
[----:B------:R-:W-:Y:S01]  /*6da30*/  BAR.SYNC.DEFER_BLOCKING 0x0 ;  /* 0x0000000000007b1d */ /* 0x000fe20000010000 */
[----:B------:R-:W-:-:S02]  /*6da40*/  ISETP.LT.AND P0, PT, R14, UR8, !P0 ;  /* 0x000000080e007c0c */ /* 0x000fc4000c701270 */
[----:B------:R-:W-:-:S03]  /*6da50*/  LOP3.LUT R7, R7, 0xfffffbff, RZ, 0xc0, !PT ;  /* 0xfffffbff07077812 */ /* 0x000fc600078ec0ff */
[----:B------:R-:W0:Y:S01]  /*6da60*/  LDCU UR8, c[0x0][0x398] ;  /* 0x00007300ff0877ac */ /* 0x000e220008000800 */
[----:B------:R-:W-:-:S04]  /*6da70*/  @P1 LOP3.LUT R7, R7, 0x400, RZ, 0xfc, !PT ;  /* 0x0000040007071812 */ /* 0x000fc800078efcff */
[----:B------:R-:W-:-:S04]  /*6da80*/  LOP3.LUT R7, R7, 0xfffffdff, RZ, 0xc0, !PT ;  /* 0xfffffdff07077812 */ /* 0x000fc800078ec0ff */
[----:B------:R-:W-:Y:S02]  /*6da90*/  @P0 LOP3.LUT R7, R7, 0x200, RZ, 0xfc, !PT ;  /* 0x0000020007070812 */ /* 0x000fe400078efcff */
[----:B------:R-:W-:Y:S01]  /*6daa0*/  ISETP.GE.AND P0, PT, R6, UR31, PT ;  /* 0x0000001f06007c0c */ /* 0x000fe2000bf06270 */
[----:B------:R-:W0:Y:S03]  /*6dab0*/  LDCU.64 UR30, c[0x0][0x398] ;  /* 0x00007300ff1e77ac */ /* 0x000e260008000a00 */
[----:B-1----:R-:W-:Y:S01]  /*6dac0*/  ISETP.LT.AND P3, PT, R3, UR42, !P0 ;  /* 0x0000002a03007c0c */ /* 0x002fe2000c761270 */
[----:B0-----:R-:W-:Y:S04]  /*6dad0*/  STL.64 [R1+0x110], R8 ;  /* 0x0001100801007387 */ /* 0x001fe80000100a00 */
[----:B------:R0:W-:Y:S04]  /*6dae0*/  STL.64 [R1+0x118], R10 ;  /* 0x0001180a01007387 */ /* 0x0001e80000100a00 */
[----:B0-----:R-:W2:Y:S04]  /*6daf0*/  LDL.LU.64 R10, [R1+0x2568] ;  /* 0x00256800010a7983 */ /* 0x001ea80000300a00 */
[----:B------:R-:W2:Y:S01]  /*6db00*/  LDL.LU R8, [R1+0x2560] ;  /* 0x0025600001087983 */ /* 0x000ea20000300800 */
[----:B------:R-:W-:-:S02]  /*6db10*/  ISETP.LT.AND P2, PT, R4, UR6, !P0 ;  /* 0x0000000604007c0c */ /* 0x000fc4000c741270 */
[----:B------:R-:W-:Y:S02]  /*6db20*/  LOP3.LUT R7, R7, 0xfffffeff, RZ, 0xc0, !PT ;  /* 0xfffffeff07077812 */ /* 0x000fe400078ec0ff */
[----:B------:R-:W-:Y:S01]  /*6db30*/  ISETP.LT.AND P1, PT, R2, UR4, !P0 ;  /* 0x0000000402007c0c */ /* 0x000fe2000c721270 */
[----:B------:R-:W-:Y:S01]  /*6db40*/  VIADD R9, R29, 0x15 ;  /* 0x000000151d097836 */ /* 0x000fe20000000000 */
[----:B------:R-:W-:Y:S01]  /*6db50*/  @P3 LOP3.LUT R7, R7, 0x100, RZ, 0xfc, !PT ;  /* 0x0000010007073812 */ /* 0x000fe200078efcff */
[----:B------:R-:W-:Y:S01]  /*6db60*/  STSM.16.M88.4 [R21], R24 ;  /* 0x0000001815007844 */ /* 0x000fe20000000200 */
[----:B------:R-:W-:Y:S01]  /*6db70*/  VIADD R6, R29, 0x14 ;  /* 0x000000141d067836 */ /* 0x000fe20000000000 */
[----:B------:R-:W0:Y:S01]  /*6db80*/  LDCU UR6, c[0x0][0x39c] ;  /* 0x00007380ff0677ac */ /* 0x000e220008000800 */
[----:B------:R-:W-:Y:S01]  /*6db90*/  LOP3.LUT R7, R7, 0xffffff7f, RZ, 0xc0, !PT ;  /* 0xffffff7f07077812 */ /* 0x000fe200078ec0ff */
[----:B------:R-:W1:Y:S03]  /*6dba0*/  LDCU UR4, c[0x0][0x39c] ;  /* 0x00007380ff0477ac */ /* 0x000e660008000800 */
[----:B------:R-:W-:-:S02]  /*6dbb0*/  @P2 LOP3.LUT R7, R7, 0x80, RZ, 0xfc, !PT ;  /* 0x0000008007072812 */ /* 0x000fc400078efcff */
[----:B------:R-:W-:Y:S01]  /*6dbc0*/  ISETP.LT.AND P0, PT, R14, UR14, !P0 ;  /* 0x0000000e0e007c0c */ /* 0x000fe2000c701270 */
[----:B----4-:R-:W-:Y:S01]  /*6dbd0*/  STL.64 [R1+0x2558], R22 ;  /* 0x0025581601007387 */ /* 0x010fe20000100a00 */
[----:B------:R-:W-:Y:S01]  /*6dbe0*/  LOP3.LUT R7, R7, 0xffffffbf, RZ, 0xc0, !PT ;  /* 0xffffffbf07077812 */ /* 0x000fe200078ec0ff */
[----:B------:R-:W4:Y:S03]  /*6dbf0*/  LDCU UR14, c[0x0][0x398] ;  /* 0x00007300ff0e77ac */ /* 0x000f260008000800 */
[----:B------:R-:W-:-:S04]  /*6dc00*/  @P1 LOP3.LUT R7, R7, 0x40, RZ, 0xfc, !PT ;  /* 0x0000004007071812 */ /* 0x000fc800078efcff */
[----:B------:R-:W-:-:S04]  /*6dc10*/  LOP3.LUT R7, R7, 0xffffffdf, RZ, 0xc0, !PT ;  /* 0xffffffdf07077812 */ /* 0x000fc800078ec0ff */
[----:B------:R-:W-:Y:S02]  /*6dc20*/  @P0 LOP3.LUT R7, R7, 0x20, RZ, 0xfc, !PT ;  /* 0x0000002007070812 */ /* 0x000fe400078efcff */
[----:B------:R-:W-:Y:S01]  /*6dc30*/  ISETP.GE.AND P0, PT, R5, UR29, PT ;  /* 0x0000001d05007c0c */ /* 0x000fe2000bf06270 */
[----:B------:R-:W0:Y:S03]  /*6dc40*/  LDCU.64 UR28, c[0x0][0x398] ;  /* 0x00007300ff1c77ac */ /* 0x000e260008000a00 */
[----:B------:R-:W-:Y:S02]  /*6dc50*/  ISETP.LT.AND P3, PT, R3, UR30, !P0 ;  /* 0x0000001e03007c0c */ /* 0x000fe4000c761270 */
[----:B------:R-:W-:Y:S02]  /*6dc60*/  ISETP.LT.AND P2, PT, R4, UR12, !P0 ;  /* 0x0000000c04007c0c */ /* 0x000fe4000c741270 */
[----:B------:R-:W-:Y:S01]  /*6dc70*/  LOP3.LUT R7, R7, 0xffffffef, RZ, 0xc0, !PT ;  /* 0xffffffef07077812 */ /* 0x000fe200078ec0ff */
[----:B------:R-:W-:Y:S01]  /*6dc80*/  VIADD R5, R29, 0x17 ;  /* 0x000000171d057836 */ /* 0x000fe20000000000 */
[----:B------:R-:W-:Y:S01]  /*6dc90*/  ISETP.LT.AND P1, PT, R2, UR10, !P0 ;  /* 0x0000000a02007c0c */ /* 0x000fe2000c721270 */
[----:B------:R0:W-:Y:S01]  /*6dca0*/  STL.64 [R1+0x2550], R20 ;  /* 0x0025501401007387 */ /* 0x0001e20000100a00 */
[----:B------:R-:W0:Y:S05]  /*6dcb0*/  LDCU UR12, c[0x0][0x39c] ;  /* 0x00007380ff0c77ac */ /* 0x000e2a0008000800 */
[----:B------:R-:W-:-:S02]  /*6dcc0*/  @P3 LOP3.LUT R7, R7, 0x10, RZ, 0xfc, !PT ;  /* 0x0000001007073812 */ /* 0x000fc400078efcff */
[----:B--2---:R-:W-:Y:S01]  /*6dcd0*/  LOP3.LUT R8, R8, 0x7fffffff, RZ, 0xc0, !PT ;  /* 0x7fffffff08087812 */ /* 0x004fe200078ec0ff */
[----:B------:R2:W-:Y:S01]  /*6dce0*/  STSM.16.M88.4 [R21+0x200], R16 ;  /* 0x0002001015007844 */ /* 0x0005e20000000200 */
[----:B------:R-:W-:Y:S01]  /*6dcf0*/  LOP3.LUT R7, R7, 0xfffffff7, RZ, 0xc0, !PT ;  /* 0xfffffff707077812 */ /* 0x000fe200078ec0ff */
[----:B------:R-:W1:Y:S03]  /*6dd00*/  LDCU UR10, c[0x0][0x39c] ;  /* 0x00007380ff0a77ac */ /* 0x000e660008000800 */
[----:B------:R-:W-:Y:S01]  /*6dd10*/  @P2 LOP3.LUT R7, R7, 0x8, RZ, 0xfc, !PT ;  /* 0x0000000807072812 */ /* 0x000fe200078efcff */
[----:B------:R-:W-:Y:S01]  /*6dd20*/  BAR.SYNC.DEFER_BLOCKING 0x0 ;  /* 0x0000000000007b1d */ /* 0x000fe20000010000 */
[----:B------:R-:W-:Y:S02]  /*6dd30*/  ISETP.LT.AND P0, PT, R14, UR20, !P0 ;  /* 0x000000140e007c0c */ /* 0x000fe4000c701270 */
[----:B------:R-:W-:Y:S01]  /*6dd40*/  LOP3.LUT R7, R7, 0xfffffffb, RZ, 0xc0, !PT ;  /* 0xfffffffb07077812 */ /* 0x000fe200078ec0ff */
[----:B0-----:R-:W-:-:S02]  /*6dd50*/  VIADD R20, R29, 0x10 ;  /* 0x000000101d147836 */ /* 0x001fc40000000000 */
[----:B------:R-:W0:Y:S01]  /*6dd60*/  LDCU UR20, c[0x0][0x398] ;  /* 0x00007300ff1477ac */ /* 0x000e220008000800 */
[----:B------:R-:W-:-:S04]  /*6dd70*/  @P1 LOP3.LUT R7, R7, 0x4, RZ, 0xfc, !PT ;  /* 0x0000000407071812 */ /* 0x000fc800078efcff */
[----:B------:R-:W-:-:S04]  /*6dd80*/  LOP3.LUT R7, R7, 0xfffffffd, RZ, 0xc0, !PT ;  /* 0xfffffffd07077812 */ /* 0x000fc800078ec0ff */
[----:B------:R-:W-:Y:S02]  /*6dd90*/  @P0 LOP3.LUT R7, R7, 0x2, RZ, 0xfc, !PT ;  /* 0x0000000207070812 */ /* 0x000fe400078efcff */
[----:B------:R-:W-:Y:S01]  /*6dda0*/  ISETP.GE.AND P0, PT, R5, UR55, PT ;  /* 0x0000003705007c0c */ /* 0x000fe2000bf06270 */
[----:B------:R-:W0:Y:S03]  /*6ddb0*/  LDCU.64 UR54, c[0x0][0x398] ;  /* 0x00007300ff3677ac */ /* 0x000e260008000a00 */
[----:B------:R-:W-:Y:S02]  /*6ddc0*/  ISETP.LT.AND P3, PT, R3, UR28, !P0 ;  /* 0x0000001c03007c0c */ /* 0x000fe4000c761270 */
[----:B------:R-:W-:-:S11]  /*6ddd0*/  LOP3.LUT R7, R7, 0xfffffffe, RZ, 0xc0, !PT ;  /* 0xfffffffe07077812 */ /* 0x000fd600078ec0ff */
[----:B------:R-:W-:-:S05]  /*6dde0*/  @P3 LOP3.LUT R7, R7, 0x1, RZ, 0xfc, !PT ;  /* 0x0000000107073812 */ /* 0x000fca00078efcff */
[----:B------:R0:W-:Y:S04]  /*6ddf0*/  STL [R1+0x23f4], R7 ;  /* 0x0023f40701007387 */ /* 0x0001e80000100800 */
[----:B------:R-:W3:Y:S01]  /*6de00*/  LDL.LU R28, [R1+0xa38] ;  /* 0x000a3800011c7983 */ /* 0x000ee20000300800 */
[----:B------:R-:W-:Y:S01]  /*6de10*/  ISETP.LT.AND P2, PT, R4, UR18, !P0 ;  /* 0x0000001204007c0c */ /* 0x000fe2000c741270 */
[C---:B------:R-:W-:Y:S01]  /*6de20*/  VIADD R5, R29.reuse, 0x16 ;  /* 0x000000161d057836 */ /* 0x040fe20000000000 */
[----:B------:R-:W-:Y:S01]  /*6de30*/  ISETP.LT.AND P1, PT, R2, UR16, !P0 ;  /* 0x0000001002007c0c */ /* 0x000fe2000c721270 */
[----:B--2---:R-:W2:Y:S01]  /*6de40*/  LDL.LU R17, [R1+0xa34] ;  /* 0x000a340001117983 */ /* 0x004ea20000300800 */
[----:B------:R-:W-:Y:S01]  /*6de50*/  ISETP.LT.AND P0, PT, R14, UR26, !P0 ;  /* 0x0000001a0e007c0c */ /* 0x000fe2000c701270 */
[C---:B0-----:R-:W-:Y:S01]  /*6de60*/  VIADD R7, R29.reuse, 0x13 ;  /* 0x000000131d077836 */ /* 0x041fe20000000000 */
[----:B------:R-:W0:Y:S01]  /*6de70*/  LDCU UR26, c[0x0][0x398] ;  /* 0x00007300ff1a77ac */ /* 0x000e220008000800 */
[----:B------:R-:W2:Y:S01]  /*6de80*/  LDL.LU R16, [R1+0x9ec] ;  /* 0x0009ec0001107983 */ /* 0x000ea20000300800 */
[----:B------:R-:W-:-:S02]  /*6de90*/  VIADD R19, R29, 0x11 ;  /* 0x000000111d137836 */ /* 0x000fc40000000000 */
[----:B------:R-:W-:Y:S01]  /*6dea0*/  VIADD R18, R29, 0xf ;  /* 0x0000000f1d127836 */ /* 0x000fe20000000000 */
[----:B------:R-:W2:Y:S01]  /*6deb0*/  LDL.LU R15, [R1+0x9dc] ;  /* 0x0009dc00010f7983 */ /* 0x000ea20000300800 */
[----:B------:R-:W-:Y:S01]  /*6dec0*/  LOP3.LUT R10, R10, 0x7fffffff, RZ, 0xc0, !PT ;  /* 0x7fffffff0a0a7812 */ /* 0x000fe200078ec0ff */
[----:B------:R-:W0:Y:S01]  /*6ded0*/  LDCU UR18, c[0x0][0x39c] ;  /* 0x00007380ff1277ac */ /* 0x000e220008000800 */
[----:B------:R-:W-:Y:S01]  /*6dee0*/  @P2 LOP3.LUT R8, R8, 0x80000000, RZ, 0xfc, !PT ;  /* 0x8000000008082812 */ /* 0x000fe200078efcff */
[----:B------:R-:W0:Y:S03]  /*6def0*/  LDCU UR16, c[0x0][0x39c] ;  /* 0x00007380ff1077ac */ /* 0x000e260008000800 */
        /* <DEDUP_REMOVED lines=11> */
[----:B------:R-:W0:Y:S06]  /*6dfb0*/  LDCU UR24, c[0x0][0x39c] ;  /* 0x00007380ff1877ac */ /* 0x000e2c0008000800 */
        /* <DEDUP_REMOVED lines=30> */
[----:B------:R-:W2:Y:S04]  /*6e1a0*/  LDL.LU R6, [R1+0x99c] ;  /* 0x00099c0001067983 */ /* 0x000ea80000300800 */
[----:B------:R-:W4:Y:S04]  /*6e1b0*/  LDL.LU R25, [R1+0x94c] ;  /* 0x00094c0001197983 */ /* 0x000f280000300800 */
[----:B------:R-:W4:Y:S04]  /*6e1c0*/  LDL.LU R26, [R1+0x948] ;  /* 0x00094800011a7983 */ /* 0x000f280000300800 */
[----:B------:R-:W4:Y:S01]  /*6e1d0*/  LDL.LU R27, [R1+0x9b0] ;  /* 0x0009b000011b7983 */ /* 0x000f220000300800 */
[----:B---3--:R-:W-:-:S03]  /*6e1e0*/  LOP3.LUT R24, R28, 0xffff, RZ, 0xc0, !PT ;  /* 0x0000ffff1c187812 */ /* 0x008fc600078ec0ff */
[----:B------:R-:W3:Y:S01]  /*6e1f0*/  LDL.LU R28, [R1+0x9a8] ;  /* 0x0009a800011c7983 */ /* 0x000ee20000300800 */
[----:B-1----:R-:W-:Y:S02]  /*6e200*/  ISETP.LT.AND P3, PT, R3, UR30, !P0 ;  /* 0x0000001e03007c0c */ /* 0x002fe4000c761270 */
[----:B------:R-:W-:Y:S01]  /*6e210*/  ISETP.LT.AND P2, PT, R4, UR47, !P0 ;  /* 0x0000002f04007c0c */ /* 0x000fe2000c741270 */
[----:B------:R-:W1:Y:S01]  /*6e220*/  LDCU UR47, c[0x0][0x398] ;  /* 0x00007300ff2f77ac */ /* 0x000e620008000800 */
        /* <DEDUP_REMOVED lines=44> */
[----:B--2---:R-:W-:Y:S02]  /*6e4f0*/  LOP3.LUT R7, R6, 0xffff, RZ, 0xc0, !PT ;  /* 0x0000ffff06077812 */ /* 0x004fe400078ec0ff */
[----:B----4-:R-:W-:Y:S02]  /*6e500*/  LOP3.LUT R6, R25, 0xffff, RZ, 0xc0, !PT ;  /* 0x0000ffff19067812 */ /* 0x010fe400078ec0ff */
[----:B------:R-:W2:Y:S01]  /*6e510*/  LDL.LU R25, [R1+0x998] ;  /* 0x0009980001197983 */ /* 0x000ea20000300800 */
[----:B------:R-:W-:Y:S02]  /*6e520*/  LOP3.LUT R8, R8, 0xfffffdff, RZ, 0xc0, !PT ;  /* 0xfffffdff08087812 */ /* 0x000fe400078ec0ff */
[----:B------:R-:W-:Y:S01]  /*6e530*/  LOP3.LUT R5, R26, 0xffff, RZ, 0xc0, !PT ;  /* 0x0000ffff1a057812 */ /* 0x000fe200078ec0ff */
[----:B------:R-:W4:Y:S04]  /*6e540*/  LDL.LU R23, [R1+0x990] ;  /* 0x0009900001177983 */ /* 0x000f280000300800 */
[----:B------:R-:W4:Y:S01]  /*6e550*/  LDL.LU R22, [R1+0x988] ;  /* 0x0009880001167983 */ /* 0x000f220000300800 */
[----:B------:R-:W-:-:S03]  /*6e560*/  @P0 LOP3.LUT R8, R8, 0x200, RZ, 0xfc, !PT ;  /* 0x0000020008080812 */ /* 0x000fc600078efcff */
[----:B------:R-:W4:Y:S01]  /*6e570*/  LDL.LU R21, [R1+0x96c] ;  /* 0x00096c0001157983 */ /* 0x000f220000300800 */
[----:B------:R-:W-:Y:S01]  /*6e580*/  ISETP.GE.AND P0, PT, R19, UR31, PT ;  /* 0x0000001f13007c0c */ /* 0x000fe2000bf06270 */
[----:B------:R-:W0:Y:S01]  /*6e590*/  LDCU.64 UR30, c[0x0][0x398] ;  /* 0x00007300ff1e77ac */ /* 0x000e220008000a00 */
[----:B---3--:R-:W-:Y:S02]  /*6e5a0*/  PRMT R26, R28, 0x4210, R7 ;  /* 0x000042101c1a7816 */ /* 0x008fe40000000007 */
[----:B------:R-:W3:Y:S04]  /*6e5b0*/  LDL.LU R28, [R1+0x970] ;  /* 0x00097000011c7983 */ /* 0x000ee80000300800 */
[----:B------:R-:W3:Y:S01]  /*6e5c0*/  LDL.LU R19, [R1+0x8cc] ;  /* 0x0008cc0001137983 */ /* 0x000ee20000300800 */
        /* <DEDUP_REMOVED lines=18> */
[----:B------:R-:W-:Y:S01]  /*6e6f0*/  ISETP.LT.AND P2, PT, R4, UR20, !P0 ;  /* 0x0000001404007c0c */ /* 0x000fe2000c741270 */
[----:B------:R-:W1:Y:S01]  /*6e700*/  LDCU UR20, c[0x0][0x398] ;  /* 0x00007300ff1477ac */ /* 0x000e620008000800 */
        /* <DEDUP_REMOVED lines=12> */
[----:B------:R-:W-:Y:S02]  /*6e7d0*/  LOP3.LUT R16, R16, 0xffff, RZ, 0xc0, !PT ;  /* 0x0000ffff10107812 */ /* 0x000fe400078ec0ff */
[----:B------:R-:W-:Y:S02]  /*6e7e0*/  LOP3.LUT R15, R15, 0xffff, RZ, 0xc0, !PT ;  /* 0x0000ffff0f0f7812 */ /* 0x000fe400078ec0ff */
[----:B------:R-:W-:-:S02]  /*6e7f0*/  @P0 LOP3.LUT R8, R8, 0x2, RZ, 0xfc, !PT ;  /* 0x0000000208080812 */ /* 0x000fc400078efcff */
[----:B------:R-:W-:Y:S01]  /*6e800*/  ISETP.GE.AND P0, PT, R18, UR55, PT ;  /* 0x0000003712007c0c */ /* 0x000fe2000bf06270 */
[----:B------:R-:W0:Y:S03]  /*6e810*/  LDCU.64 UR54, c[0x0][0x398] ;  /* 0x00007300ff3677ac */ /* 0x000e260008000a00 */
[----:B------:R-:W-:Y:S01]  /*6e820*/  ISETP.LT.AND P2, PT, R4, UR26, !P0 ;  /* 0x0000001a04007c0c */ /* 0x000fe2000c741270 */
[----:B------:R-:W0:Y:S01]  /*6e830*/  LDCU UR26, c[0x0][0x398] ;  /* 0x00007300ff1a77ac */ /* 0x000e220008000800 */
[----:B-1----:R-:W-:Y:S02]  /*6e840*/  ISETP.LT.AND P3, PT, R3, UR28, !P0 ;  /* 0x0000001c03007c0c */ /* 0x002fe4000c761270 */
[----:B--2---:R-:W-:Y:S02]  /*6e850*/  PRMT R25, R25, 0x4210, R6 ;  /* 0x0000421019197816 */ /* 0x004fe40000000006 */
[----:B----4-:R-:W-:-:S02]  /*6e860*/  PRMT R23, R23, 0x4210, R24 ;  /* 0x0000421017177816 */ /* 0x010fc40000000018 */
[----:B------:R-:W-:Y:S02]  /*6e870*/  PRMT R22, R22, 0x4210, R17 ;  /* 0x0000421016167816 */ /* 0x000fe40000000011 */
[----:B------:R-:W-:Y:S02]  /*6e880*/  PRMT R21, R21, 0x4210, R16 ;  /* 0x0000421015157816 */ /* 0x000fe40000000010 */
[----:B------:R-:W-:-:S04]  /*6e890*/  LOP3.LUT R8, R8, 0xfffffffe, RZ, 0xc0, !PT ;  /* 0xfffffffe08087812 */ /* 0x000fc800078ec0ff */
[----:B------:R-:W-:Y:S02]  /*6e8a0*/  @P3 LOP3.LUT R8, R8, 0x1, RZ, 0xfc, !PT ;  /* 0x0000000108083812 */ /* 0x000fe400078efcff */
[----:B---3--:R-:W-:Y:S02]  /*6e8b0*/  PRMT R20, R28, 0x4210, R15 ;  /* 0x000042101c147816 */ /* 0x008fe4000000000f */
[----:B------:R-:W2:Y:S01]  /*6e8c0*/  LDL.LU R28, [R1+0x13c] ;  /* 0x00013c00011c7983 */ /* 0x000ea20000300800 */
[----:B------:R-:W-:-:S03]  /*6e8d0*/  PRMT R19, R19, 0x4210, R5 ;  /* 0x0000421013137816 */ /* 0x000fc60000000005 */
[----:B------:R-:W3:Y:S04]  /*6e8e0*/  LDL.LU R18, [R1+0x140] ;  /* 0x0001400001127983 */ /* 0x000ee80000300800 */
[----:B------:R1:W-:Y:S04]  /*6e8f0*/  STL.64 [R1+0x2548], R6 ;  /* 0x0025480601007387 */ /* 0x0003e80000100a00 */
[----:B------:R4:W-:Y:S01]  /*6e900*/  STL.64 [R1+0x2540], R4 ;  /* 0x0025400401007387 */ /* 0x0009e20000100a00 */
[----:B-1----:R-:W-:Y:S02]  /*6e910*/  IMAD.MOV.U32 R6, RZ, RZ, R21 ;  /* 0x000000ffff067224 */ /* 0x002fe400078e0015 */
[----:B------:R-:W-:-:S02]  /*6e920*/  IMAD.MOV.U32 R7, RZ, RZ, R20 ;  /* 0x000000ffff077224 */ /* 0x000fc400078e0014 */
[----:B----4-:R-:W-:Y:S02]  /*6e930*/  IMAD.MOV.U32 R4, RZ, RZ, R23 ;  /* 0x000000ffff047224 */ /* 0x010fe400078e0017 */
[----:B------:R-:W-:Y:S02]  /*6e940*/  IMAD.MOV.U32 R5, RZ, RZ, R22 ;  /* 0x000000ffff057224 */ /* 0x000fe400078e0016 */
[----:B------:R-:W1:Y:S04]  /*6e950*/  LDS.128 R20, [R13] ;  /* 0x000000000d147984 */ /* 0x000e680000000c00 */
[----:B------:R-:W-:Y:S04]  /*6e960*/  STL [R1+0x23f8], R8 ;  /* 0x0023f80801007387 */ /* 0x000fe80000100800 */
[----:B-1----:R-:W-:Y:S04]  /*6e970*/  STL.64 [R1+0x90], R20 ;  /* 0x0000901401007387 */ /* 0x002fe80000100a00 */
[----:B------:R-:W-:Y:S04]  /*6e980*/  STL.64 [R1+0x98], R22 ;  /* 0x0000981601007387 */ /* 0x000fe80000100a00 */
[----:B------:R-:W1:Y:S04]  /*6e990*/  LDS.128 R20, [R13+0x400] ;  /* 0x000400000d147984 */ /* 0x000e680000000c00 */
[----:B-1----:R-:W-:Y:S04]  /*6e9a0*/  STL.64 [R1+0x100], R20 ;  /* 0x0001001401007387 */ /* 0x002fe80000100a00 */
[----:B------:R1:W-:Y:S04]  /*6e9b0*/  STL.64 [R1+0x108], R22 ;  /* 0x0001081601007387 */ /* 0x0003e80000100a00 */
[----:B-1----:R-:W4:Y:S04]  /*6e9c0*/  LDL.LU.64 R22, [R1+0x2558] ;  /* 0x0025580001167983 */ /* 0x002f280000300a00 */
[----:B------:R-:W2:Y:S01]  /*6e9d0*/  LDL.LU.64 R20, [R1+0x2550] ;  /* 0x0025500001147983 */ /* 0x000ea20000300a00 */
[----:B------:R-:W-:Y:S01]  /*6e9e0*/  BAR.SYNC.DEFER_BLOCKING 0x0 ;  /* 0x0000000000007b1d */ /* 0x000fe20000010000 */
[----:B------:R-:W-:-:S04]  /*6e9f0*/  LOP3.LUT R9, R9, 0xffff, RZ, 0xc0, !PT ;  /* 0x0000ffff09097812 */ /* 0x000fc800078ec0ff */
[----:B------:R-:W-:Y:S02]  /*6ea00*/  PRMT R27, R27, 0x4210, R9 ;  /* 0x000042101b1b7816 */ /* 0x000fe40000000009 */
[----:B------:R-:W-:Y:S02]  /*6ea10*/  ISETP.LT.AND P1, PT, R2, UR20, !P0 ;  /* 0x0000001402007c0c */ /* 0x000fe4000c721270 */
[----:B------:R-:W-:Y:S01]  /*6ea20*/  @P2 LOP3.LUT R10, R10, 0x80000000, RZ, 0xfc, !PT ;  /* 0x800000000a0a2812 */ /* 0x000fe200078efcff */
[----:B------:R-:W-:Y:S01]  /*6ea30*/  VIADD R8, R29, 0xe ;  /* 0x0000000e1d087836 */ /* 0x000fe20000000000 */
[----:B------:R-:W-:Y:S01]  /*6ea40*/  ISETP.LT.AND P0, PT, R14, UR61, !P0 ;  /* 0x0000003d0e007c0c */ /* 0x000fe2000c701270 */
[----:B------:R-:W1:Y:S01]  /*6ea50*/  LDCU UR20, c[0x0][0x39c] ;  /* 0x00007380ff1477ac */ /* 0x000e620008000800 */
[----:B--2---:R2:W-:Y:S01]  /*6ea60*/  STSM.16.M88.4 [R21], R4 ;  /* 0x0000000415007844 */ /* 0x0045e20000000200 */
[----:B------:R-:W-:Y:S01]  /*6ea70*/  LOP3.LUT R10, R10, 0xbfffffff, RZ, 0xc0, !PT ;  /* 0xbfffffff0a0a7812 */ /* 0x000fe200078ec0ff */
[----:B------:R-:W0:Y:S02]  /*6ea80*/  LDCU UR61, c[0x0][0x39c] ;  /* 0x00007380ff3d77ac */ /* 0x000e240008000800 */
[----:B--2---:R-:W2:Y:S04]  /*6ea90*/  LDL.LU.64 R6, [R1+0x2548] ;  /* 0x0025480001067983 */ /* 0x004ea80000300a00 */
[----:B------:R-:W2:Y:S04]  /*6eaa0*/  LDL.LU.64 R4, [R1+0x2540] ;  /* 0x0025400001047983 */ /* 0x000ea80000300a00 */
[----:B------:R0:W-:Y:S04]  /*6eab0*/  STL.64 [R1+0x2538], R14 ;  /* 0x0025380e01007387 */ /* 0x0001e80000100a00 */
[----:B------:R1:W-:Y:S01]  /*6eac0*/  STL.64 [R1+0x2530], R12 ;  /* 0x0025300c01007387 */ /* 0x0003e20000100a00 */
[----:B0-----:R-:W-:-:S02]  /*6ead0*/  IMAD.MOV.U32 R14, RZ, RZ, R25 ;  /* 0x000000ffff0e7224 */ /* 0x001fc400078e0019 */
[----:B------:R-:W-:Y:S02]  /*6eae0*/  IMAD.MOV.U32 R15, RZ, RZ, R19 ;  /* 0x000000ffff0f7224 */ /* 0x000fe400078e0013 */
[----:B-1----:R-:W-:Y:S02]  /*6eaf0*/  IMAD.MOV.U32 R12, RZ, RZ, R27 ;  /* 0x000000ffff0c7224 */ /* 0x002fe400078e001b */
[----:B------:R-:W-:-:S05]  /*6eb00*/  IMAD.MOV.U32 R13, RZ, RZ, R26 ;  /* 0x000000ffff0d7224 */ /* 0x000fca00078e001a */
[----:B------:R0:W-:Y:S04]  /*6eb10*/  STSM.16.M88.4 [R21+0x200], R12 ;  /* 0x0002000c15007844 */ /* 0x0001e80000000200 */
[----:B0-----:R-:W2:Y:S04]  /*6eb20*/  LDL.LU.64 R14, [R1+0x2538] ;  /* 0x00253800010e7983 */ /* 0x001ea80000300a00 */
[----:B------:R-:W2:Y:S04]  /*6eb30*/  LDL.LU.64 R12, [R1+0x2530] ;  /* 0x00253000010c7983 */ /* 0x000ea80000300a00 */
[----:B----4-:R-:W-:Y:S04]  /*6eb40*/  STL.64 [R1+0x2520], R22 ;  /* 0x0025201601007387 */ /* 0x010fe80000100a00 */
[----:B------:R-:W-:Y:S04]  /*6eb50*/  STL.64 [R1+0x2518], R20 ;  /* 0x0025181401007387 */ /* 0x000fe80000100a00 */
[----:B------:R-:W4:Y:S01]  /*6eb60*/  LDL.LU R19, [R1+0x144] ;  /* 0x0001440001137983 */ /* 0x000f220000300800 */
[----:B------:R-:W-:Y:S01]  /*6eb70*/  BAR.SYNC.DEFER_BLOCKING 0x0 ;  /* 0x0000000000007b1d */ /* 0x000fe20000010000 */
[----:B---3--:R-:W-:-:S05]  /*6eb80*/  PRMT R25, R18, 0x5210, R17 ;  /* 0x0000521012197816 */ /* 0x008fca0000000011 */
[----:B--2---:R-:W0:Y:S01]  /*6eb90*/  LDS.128 R20, [R13] ;  /* 0x000000000d147984 */ /* 0x004e220000000c00 */
[----:B------:R-:W-:-:S03]  /*6eba0*/  PRMT R27, R11, 0x5210, R15 ;  /* 0x000052100b1b7816 */ /* 0x000fc6000000000f */
[----:B------:R-:W2:Y:S04]  /*6ebb0*/  LDL.LU R11, [R1+0x2528] ;  /* 0x00252800010b7983 */ /* 0x000ea80000300800 */
[----:B------:R-:W3:Y:S01]  /*6ebc0*/  LDL.LU R18, [R1+0x148] ;  /* 0x0001480001127983 */ /* 0x000ee20000300800 */
[----:B----4-:R-:W-:-:S03]  /*6ebd0*/  PRMT R26, R19, 0x5210, R16 ;  /* 0x00005210131a7816 */ /* 0x010fc60000000010 */
[----:B------:R-:W4:Y:S04]  /*6ebe0*/  LDL.LU R19, [R1+0x150] ;  /* 0x0001500001137983 */ /* 0x000f280000300800 */
[----:B0-----:R-:W-:Y:S04]  /*6ebf0*/  STL.64 [R1+0xf0], R20 ;  /* 0x0000f01401007387 */ /* 0x001fe80000100a00 */
[----:B------:R-:W-:Y:S04]  /*6ec00*/  STL.64 [R1+0xf8], R22 ;  /* 0x0000f81601007387 */ /* 0x000fe80000100a00 */
[----:B------:R-:W0:Y:S04]  /*6ec10*/  LDS.128 R20, [R13+0x400] ;  /* 0x000400000d147984 */ /* 0x000e280000000c00 */
[----:B0-----:R-:W-:Y:S04]  /*6ec20*/  STL.64 [R1+0x170], R20 ;  /* 0x0001701401007387 */ /* 0x001fe80000100a00 */
[----:B------:R0:W-:Y:S04]  /*6ec30*/  STL.64 [R1+0x178], R22 ;  /* 0x0001781601007387 */ /* 0x0001e80000100a00 */
[----:B0-----:R-:W2:Y:S04]  /*6ec40*/  LDL.LU.64 R22, [R1+0x2520] ;  /* 0x0025200001167983 */ /* 0x001ea80000300a00 */
[----:B------:R-:W4:Y:S01]  /*6ec50*/  LDL.LU.64 R20, [R1+0x2518] ;  /* 0x0025180001147983 */ /* 0x000f220000300a00 */
[----:B---3--:R-:W-:-:S02]  /*6ec60*/  PRMT R16, R18, 0x5210, R9 ;  /* 0x0000521012107816 */ /* 0x008fc40000000009 */
[----:B--2---:R-:W-:Y:S02]  /*6ec70*/  PRMT R18, R22, 0x5210, R6 ;  /* 0x0000521016127816 */ /* 0x004fe40000000006 */
[----:B------:R-:W2:Y:S01]  /*6ec80*/  LDL.LU R22, [R1+0x2514] ;  /* 0x0025140001167983 */ /* 0x000ea20000300800 */
[----:B------:R-:W-:-:S04]  /*6ec90*/  @P1 LOP3.LUT R10, R10, 0x40000000, RZ, 0xfc, !PT ;  /* 0x400000000a0a1812 */ /* 0x000fc800078efcff */
[----:B------:R-:W-:-:S04]  /*6eca0*/  LOP3.LUT R10, R10, 0xdfffffff, RZ, 0xc0, !PT ;  /* 0xdfffffff0a0a7812 */ /* 0x000fc800078ec0ff */
[----:B------:R-:W-:Y:S02]  /*6ecb0*/  @P0 LOP3.LUT R10, R10, 0x20000000, RZ, 0xfc, !PT ;  /* 0x200000000a0a0812 */ /* 0x000fe400078efcff */
[----:B------:R-:W-:Y:S01]  /*6ecc0*/  ISETP.GE.AND P0, PT, R8, UR43, PT ;  /* 0x0000002b08007c0c */ /* 0x000fe2000bf06270 */
[----:B------:R-:W0:Y:S03]  /*6ecd0*/  LDCU.64 UR42, c[0x0][0x398] ;  /* 0x00007300ff2a77ac */ /* 0x000e260008000a00 */
[----:B------:R-:W-:Y:S02]  /*6ece0*/  ISETP.LT.AND P3, PT, R3, UR54, !P0 ;  /* 0x0000003603007c0c */ /* 0x000fe4000c761270 */
[----:B------:R-:W-:Y:S01]  /*6ecf0*/  PRMT R24, R28, 0x5210, R24 ;  /* 0x000052101c187816 */ /* 0x000fe20000000018 */
[----:B------:R-:W-:Y:S01]  /*6ed00*/  BAR.SYNC.DEFER_BLOCKING 0x0 ;  /* 0x0000000000007b1d */ /* 0x000fe20000010000 */
[----:B----4-:R-:W-:-:S02]  /*6ed10*/  PRMT R17, R19, 0x5210, R7 ;  /* 0x0000521013117816 */ /* 0x010fc40000000007 */
[----:B------:R-:W-:Y:S02]  /*6ed20*/  ISETP.LT.AND P2, PT, R4, UR32, !P0 ;  /* 0x0000002004007c0c */ /* 0x000fe4000c741270 */
[----:B------:R-:W-:Y:S02]  /*6ed30*/  PRMT R19, R11, 0x5210, R5 ;  /* 0x000052100b137816 */ /* 0x000fe40000000005 */
[----:B------:R-:W-:Y:S01]  /*6ed40*/  LOP3.LUT R10, R10, 0xefffffff, RZ, 0xc0, !PT ;  /* 0xefffffff0a0a7812 */ /* 0x000fe200078ec0ff */
[----:B------:R-:W3:Y:S01]  /*6ed50*/  LDL.LU R11, [R1+0x2510] ;  /* 0x00251000010b7983 */ /* 0x000ee20000300800 */
[----:B------:R-:W-:-:S03]  /*6ed60*/  ISETP.LT.AND P1, PT, R2, UR26, !P0 ;  /* 0x0000001a02007c0c */ /* 0x000fc6000c721270 */
[----:B------:R-:W-:Y:S01]  /*6ed70*/  STSM.16.M88.4 [R21], R24 ;  /* 0x0000001815007844 */ /* 0x000fe20000000200 */
[----:B------:R-:W-:Y:S01]  /*6ed80*/  @P3 LOP3.LUT R10, R10, 0x10000000, RZ, 0xfc, !PT ;  /* 0x100000000a0a3812 */ /* 0x000fe200078efcff */
[C---:B------:R-:W-:Y:S01]  /*6ed90*/  VIADD R8, R29.reuse, 0xd ;  /* 0x0000000d1d087836 */ /* 0x040fe20000000000 */
[----:B------:R-:W-:Y:S01]  /*6eda0*/  LOP3.LUT R12, R12, 0xfffffffb, RZ, 0xc0, !PT ;  /* 0xfffffffb0c0c7812 */ /* 0x000fe200078ec0ff */
[----:B------:R1:W-:Y:S01]  /*6edb0*/  STSM.16.M88.4 [R21+0x200], R16 ;  /* 0x0002001015007844 */ /* 0x0003e20000000200 */
[----:B------:R-:W-:Y:S01]  /*6edc0*/  LOP3.LUT R10, R10, 0xf7ffffff, RZ, 0xc0, !PT ;  /* 0xf7ffffff0a0a7812 */ /* 0x000fe200078ec0ff */
[C---:B------:R-:W-:Y:S01]  /*6edd0*/  VIADD R7, R29.reuse, 0xa ;  /* 0x0000000a1d077836 */ /* 0x040fe20000000000 */
[----:B------:R-:W4:Y:S02]  /*6ede0*/  LDCU UR26, c[0x0][0x39c] ;  /* 0x00007380ff1a77ac */ /* 0x000f240008000800 */
[----:B------:R-:W-:Y:S02]  /*6edf0*/  @P2 LOP3.LUT R10, R10, 0x8000000, RZ, 0xfc, !PT ;  /* 0x080000000a0a2812 */ /* 0x000fe400078efcff */
[----:B------:R-:W-:Y:S01]  /*6ee00*/  ISETP.LT.AND P0, PT, R14, UR64, !P0 ;  /* 0x000000400e007c0c */ /* 0x000fe2000c701270 */
[C---:B------:R-:W-:Y:S01]  /*6ee10*/  VIADD R5, R29.reuse, 0x9 ;  /* 0x000000091d057836 */ /* 0x040fe20000000000 */
[----:B------:R-:W-:Y:S01]  /*6ee20*/  LOP3.LUT R10, R10, 0xfbffffff, RZ, 0xc0, !PT ;  /* 0xfbffffff0a0a7812 */ /* 0x000fe200078ec0ff */
[----:B------:R-:W1:Y:S03]  /*6ee30*/  LDCU UR64, c[0x0][0x398] ;  /* 0x00007300ff4077ac */ /* 0x000e660008000800 */
[----:B------:R-:W-:Y:S01]  /*6ee40*/  @P1 LOP3.LUT R10, R10, 0x4000000, RZ, 0xfc, !PT ;  /* 0x040000000a0a1812 */ /* 0x000fe200078efcff */
[----:B------:R-:W-:Y:S01]  /*6ee50*/  VIADD R6, R29, 0x7 ;  /* 0x000000071d067836 */ /* 0x000fe20000000000 */
[----:B------:R-:W1:Y:S02]  /*6ee60*/  LDCU UR32, c[0x0][0x39c] ;  /* 0x00007380ff2077ac */ /* 0x000e640008000800 */
[----:B------:R-:W-:-:S04]  /*6ee70*/  LOP3.LUT R10, R10, 0xfdffffff, RZ, 0xc0, !PT ;  /* 0xfdffffff0a0a7812 */ /* 0x000fc800078ec0ff */
[----:B------:R-:W-:Y:S01]  /*6ee80*/  @P0 LOP3.LUT R10, R10, 0x2000000, RZ, 0xfc, !PT ;  /* 0x020000000a0a0812 */ /* 0x000fe200078efcff */
[----:B------:R-:W-:Y:S01]  /*6ee90*/  BAR.SYNC.DEFER_BLOCKING 0x0 ;  /* 0x0000000000007b1d */ /* 0x000fe20000010000 */
[----:B------:R-:W-:-:S04]  /*6eea0*/  ISETP.GE.AND P0, PT, R8, UR31, PT ;  /* 0x0000001f08007c0c */ /* 0x000fc8000bf06270 */
[----:B0-----:R-:W-:Y:S01]  /*6eeb0*/  ISETP.LT.AND P3, PT, R3, UR42, !P0 ;  /* 0x0000002a03007c0c */ /* 0x001fe2000c761270 */
[----:B------:R-:W0:Y:S01]  /*6eec0*/  LDCU.64 UR30, c[0x0][0x398] ;  /* 0x00007300ff1e77ac */ /* 0x000e220008000a00 */
[----:B------:R-:W-:Y:S02]  /*6eed0*/  ISETP.LT.AND P2, PT, R4, UR38, !P0 ;  /* 0x0000002604007c0c */ /* 0x000fe4000c741270 */
[----:B------:R-:W-:Y:S01]  /*6eee0*/  LOP3.LUT R10, R10, 0xfeffffff, RZ, 0xc0, !PT ;  /* 0xfeffffff0a0a7812 */ /* 0x000fe200078ec0ff */
[----:B------:R-:W-:Y:S01]  /*6eef0*/  VIADD R8, R29, 0xc ;  /* 0x0000000c1d087836 */ /* 0x000fe20000000000 */
[----:B------:R-:W-:Y:S01]  /*6ef00*/  ISETP.LT.AND P1, PT, R2, UR36, !P0 ;  /* 0x0000002402007c0c */ /* 0x000fe2000c721270 */
[----:B--2---:R-:W-:Y:S06]  /*6ef10*/  STL.64 [R1+0x2508], R22 ;  /* 0x0025081601007387 */ /* 0x004fec0000100a00 */
[----:B------:R-:W-:-:S02]  /*6ef20*/  @P3 LOP3.LUT R10, R10, 0x1000000, RZ, 0xfc, !PT ;  /* 0x010000000a0a3812 */ /* 0x000fc400078efcff */
[----:B---3--:R-:W-:Y:S01]  /*6ef30*/  LOP3.LUT R11, R11, 0x7fffffff, RZ, 0xc0, !PT ;  /* 0x7fffffff0b0b7812 */ /* 0x008fe200078ec0ff */
[----:B------:R2:W-:Y:S01]  /*6ef40*/  STL.64 [R1+0x2500], R20 ;  /* 0x0025001401007387 */ /* 0x0005e20000100a00 */
[C---:B------:R-:W-:Y:S01]  /*6ef50*/  VIADD R15, R29.reuse, 0x5 ;  /* 0x000000051d0f7836 */ /* 0x040fe20000000000 */
[----:B------:R-:W3:Y:S02]  /*6ef60*/  LDCU UR38, c[0x0][0x39c] ;  /* 0x00007380ff2677ac */ /* 0x000ee40008000800 */
[----:B-1----:R-:W3:Y:S01]  /*6ef70*/  LDL.LU R19, [R1+0xa64] ;  /* 0x000a640001137983 */ /* 0x002ee20000300800 */
[----:B------:R-:W-:Y:S01]  /*6ef80*/  LOP3.LUT R10, R10, 0xff7fffff, RZ, 0xc0, !PT ;  /* 0xff7fffff0a0a7812 */ /* 0x000fe200078ec0ff */
[C---:B------:R-:W-:Y:S01]  /*6ef90*/  VIADD R9, R29.reuse, 0x4 ;  /* 0x000000041d097836 */ /* 0x040fe20000000000 */
[----:B------:R-:W-:Y:S01]  /*6efa0*/  ISETP.LT.AND P0, PT, R14, UR69, !P0 ;  /* 0x000000450e007c0c */ /* 0x000fe2000c701270 */
[----:B------:R-:W1:Y:S01]  /*6efb0*/  LDCU UR69, c[0x0][0x398] ;  /* 0x00007300ff4577ac */ /* 0x000e620008000800 */
[----:B------:R-:W-:Y:S01]  /*6efc0*/  @P2 LOP3.LUT R10, R10, 0x800000, RZ, 0xfc, !PT ;  /* 0x008000000a0a2812 */ /* 0x000fe200078efcff */
[----:B------:R-:W4:Y:S01]  /*6efd0*/  LDL.LU R26, [R1+0xa5c] ;  /* 0x000a5c00011a7983 */ /* 0x000f220000300800 */
[----:B------:R-:W-:Y:S01]  /*6efe0*/  VIADD R17, R29, 0xaf ;  /* 0x000000af1d117836 */ /* 0x000fe20000000000 */
[----:B------:R-:W0:Y:S01]  /*6eff0*/  LDCU UR36, c[0x0][0x39c] ;  /* 0x00007380ff2477ac */ /* 0x000e220008000800 */
[----:B------:R-:W-:Y:S01]  /*6f000*/  LOP3.LUT R10, R10, 0xffbfffff, RZ, 0xc0, !PT ;  /* 0xffbfffff0a0a7812 */ /* 0x000fe200078ec0ff */
[----:B------:R-:W4:Y:S03]  /*6f010*/  LDL.LU R27, [R1+0xa28] ;  /* 0x000a2800011b7983 */ /* 0x000f260000300800 */
[----:B------:R-:W-:Y:S01]  /*6f020*/  @P1 LOP3.LUT R10, R10, 0x400000, RZ, 0xfc, !PT ;  /* 0x004000000a0a1812 */ /* 0x000fe200078efcff */
[----:B------:R-:W4:Y:S03]  /*6f030*/  LDL.LU R28, [R1+0xa20] ;  /* 0x000a2000011c7983 */ /* 0x000f260000300800 */
[----:B------:R-:W-:-:S04]  /*6f040*/  LOP3.LUT R10, R10, 0xffdfffff, RZ, 0xc0, !PT ;  /* 0xffdfffff0a0a7812 */ /* 0x000fc800078ec0ff */
[----:B------:R-:W-:Y:S02]  /*6f050*/  @P0 LOP3.LUT R10, R10, 0x200000, RZ, 0xfc, !PT ;  /* 0x002000000a0a0812 */ /* 0x000fe400078efcff */
[----:B------:R-:W-:Y:S01]  /*6f060*/  ISETP.GE.AND P0, PT, R8, UR29, PT ;  /* 0x0000001d08007c0c */ /* 0x000fe2000bf06270 */
[----:B------:R-:W1:Y:S03]  /*6f070*/  LDCU.64 UR28, c[0x0][0x398] ;  /* 0x00007300ff1c77ac */ /* 0x000e660008000a00 */
[----:B0-----:R-:W-:Y:S02]  /*6f080*/  ISETP.LT.AND P3, PT, R3, UR30, !P0 ;  /* 0x0000001e03007c0c */ /* 0x001fe4000c761270 */
[----:B------:R-:W-:Y:S02]  /*6f090*/  ISETP.LT.AND P2, PT, R4, UR53, !P0 ;  /* 0x0000003504007c0c */ /* 0x000fe4000c741270 */
[----:B------:R-:W-:Y:S01]  /*6f0a0*/  LOP3.LUT R10, R10, 0xffefffff, RZ, 0xc0, !PT ;  /* 0xffefffff0a0a7812 */ /* 0x000fe200078ec0ff */
[C---:B------:R-:W-:Y:S01]  /*6f0b0*/  VIADD R8, R29.reuse, 0xb ;  /* 0x0000000b1d087836 */ /* 0x040fe20000000000 */
[----:B------:R-:W-:Y:S01]  /*6f0c0*/  ISETP.LT.AND P1, PT, R2, UR47, !P0 ;  /* 0x0000002f02007c0c */ /* 0x000fe2000c721270 */
[----:B--2---:R-:W-:Y:S01]  /*6f0d0*/  VIADD R20, R29, 0x3 ;  /* 0x000000031d147836 */ /* 0x004fe20000000000 */
[----:B------:R-:W0:Y:S05]  /*6f0e0*/  LDCU UR53, c[0x0][0x39c] ;  /* 0x00007380ff3577ac */ /* 0x000e2a0008000800 */
[----:B------:R-:W-:Y:S01]  /*6f0f0*/  @P3 LOP3.LUT R10, R10, 0x100000, RZ, 0xfc, !PT ;  /* 0x001000000a0a3812 */ /* 0x000fe200078efcff */
[----:B------:R-:W2:Y:S03]  /*6f100*/  LDCU UR47, c[0x0][0x39c] ;  /* 0x00007380ff2f77ac */ /* 0x000ea60008000800 */
        /* <DEDUP_REMOVED lines=45> */
[----:B------:R-:W-:Y:S01]  /*6f3e0*/  LOP3.LUT R10, R10, 0xfffffeff, RZ, 0xc0, !PT ;  /* 0xfffffeff0a0a7812 */ /* 0x000fe200078ec0ff */
[----:B------:R-:W-:Y:S01]  /*6f3f0*/  VIADD R5, R29, 0x8 ;  /* 0x000000081d057836 */ /* 0x000fe20000000000 */
[----:B------:R-:W-:Y:S01]  /*6f400*/  ISETP.LT.AND P2, PT, R4, UR69, !P0 ;  /* 0x0000004504007c0c */ /* 0x000fe2000c741270 */
[----:B------:R-:W1:Y:S01]  /*6f410*/  LDCU UR69, c[0x0][0x398] ;  /* 0x00007300ff4577ac */ /* 0x000e620008000800 */
        /* <DEDUP_REMOVED lines=15> */
[----:B------:R-:W-:Y:S02]  /*6f510*/  LOP3.LUT R10, R10, 0xffffffef, RZ, 0xc0, !PT ;  /* 0xffffffef0a0a7812 */ /* 0x000fe400078ec0ff */
[----:B---3--:R-:W-:Y:S01]  /*6f520*/  LOP3.LUT R8, R19, 0xffff, RZ, 0xc0, !PT ;  /* 0x0000ffff13087812 */ /* 0x008fe200078ec0ff */
[----:B------:R-:W-:Y:S01]  /*6f530*/  VIADD R5, R29, 0x6 ;  /* 0x000000061d057836 */ /* 0x000fe20000000000 */
[----:B-1----:R-:W-:Y:S01]  /*6f540*/  ISETP.LT.AND P2, PT, R4, UR69, !P0 ;  /* 0x0000004504007c0c */ /* 0x002fe2000c741270 */
[----:B------:R-:W0:Y:S06]  /*6f550*/  LDCU UR69, c[0x0][0x398] ;  /* 0x00007300ff4577ac */ /* 0x000e2c0008000800 */
[----:B------:R-:W-:-:S02]  /*6f560*/  @P3 LOP3.LUT R10, R10, 0x10, RZ, 0xfc, !PT ;  /* 0x000000100a0a3812 */ /* 0x000fc400078efcff */
[----:B------:R-:W-:Y:S01]  /*6f570*/  ISETP.LT.AND P1, PT, R2, UR67, !P0 ;  /* 0x0000004302007c0c */ /* 0x000fe2000c721270 */
[----:B------:R-:W1:Y:S01]  /*6f580*/  LDCU UR30, c[0x0][0x398] ;  /* 0x00007300ff1e77ac */ /* 0x000e620008000800 */
[----:B------:R-:W-:Y:S02]  /*6f590*/  LOP3.LUT R10, R10, 0xfffffff7, RZ, 0xc0, !PT ;  /* 0xfffffff70a0a7812 */ /* 0x000fe400078ec0ff */
[----:B------:R-:W-:Y:S01]  /*6f5a0*/  ISETP.LT.AND P0, PT, R14, UR65, !P0 ;  /* 0x000000410e007c0c */ /* 0x000fe2000c701270 */
[----:B------:R-:W3:Y:S01]  /*6f5b0*/  LDCU UR67, c[0x0][0x39c] ;  /* 0x00007380ff4377ac */ /* 0x000ee20008000800 */
        /* <DEDUP_REMOVED lines=8> */
[----:B------:R-:W-:Y:S01]  /*6f640*/  ISETP.LT.AND P3, PT, R3, UR28, !P0 ;  /* 0x0000001c03007c0c */ /* 0x000fe2000c761270 */
[----:B------:R-:W0:Y:S01]  /*6f650*/  LDCU UR28, c[0x0][0x398] ;  /* 0x00007300ff1c77ac */ /* 0x000e220008000800 */
[----:B------:R-:W-:-:S11]  /*6f660*/  LOP3.LUT R10, R10, 0xfffffffe, RZ, 0xc0, !PT ;  /* 0xfffffffe0a0a7812 */ /* 0x000fd600078ec0ff */
[----:B------:R-:W-:-:S05]  /*6f670*/  @P3 LOP3.LUT R10, R10, 0x1, RZ, 0xfc, !PT ;  /* 0x000000010a0a3812 */ /* 0x000fca00078efcff */
[----:B------:R0:W-:Y:S04]  /*6f680*/  STL [R1+0x23fc], R10 ;  /* 0x0023fc0a01007387 */ /* 0x0001e80000100800 */
[----:B------:R-:W2:Y:S04]  /*6f690*/  LDL.LU R16, [R1+0x9d8] ;  /* 0x0009d80001107983 */ /* 0x000ea80000300800 */
[----:B------:R-:W2:Y:S04]  /*6f6a0*/  LDL.LU R18, [R1+0x9d4] ;  /* 0x0009d40001127983 */ /* 0x000ea80000300800 */
[----:B------:R-:W2:Y:S01]  /*6f6b0*/  LDL.LU R19, [R1+0x98c] ;  /* 0x00098c0001137983 */ /* 0x000ea20000300800 */
[----:B0-----:R-:W-:Y:S01]  /*6f6c0*/  ISETP.LT.AND P2, PT, R4, UR69, !P0 ;  /* 0x0000004504007c0c */ /* 0x001fe2000c741270 */
[----:B------:R-:W0:Y:S01]  /*6f6d0*/  LDCU UR69, c[0x0][0x39c] ;  /* 0x00007380ff4577ac */ /* 0x000e220008000800 */
[----:B------:R-:W-:-:S02]  /*6f6e0*/  ISETP.LT.AND P1, PT, R2, UR70, !P0 ;  /* 0x0000004602007c0c */ /* 0x000fc4000c721270 */
[----:B------:R-:W-:Y:S01]  /*6f6f0*/  ISETP.LT.AND P0, PT, R14, UR68, !P0 ;  /* 0x000000440e007c0c */ /* 0x000fe2000c701270 */
[----:B------:R-:W0:Y:S01]  /*6f700*/  LDCU UR70, c[0x0][0x39c] ;  /* 0x00007380ff4677ac */ /* 0x000e220008000800 */
[----:B----4-:R-:W-:Y:S02]  /*6f710*/  LOP3.LUT R7, R26, 0xffff, RZ, 0xc0, !PT ;  /* 0x0000ffff1a077812 */ /* 0x010fe400078ec0ff */
[----:B------:R-:W-:Y:S01]  /*6f720*/  LOP3.LUT R6, R27, 0xffff, RZ, 0xc0, !PT ;  /* 0x0000ffff1b067812 */ /* 0x000fe200078ec0ff */
[----:B------:R-:W4:Y:S04]  /*6f730*/  LDCU UR68, c[0x0][0x39c] ;  /* 0x00007380ff4477ac */ /* 0x000f280008000800 */
[----:B------:R-:W-:-:S04]  /*6f740*/  @P2 LOP3.LUT R11, R11, 0x80000000, RZ, 0xfc, !PT ;  /* 0x800000000b0b2812 */ /* 0x000fc800078efcff */
[----:B------:R-:W-:-:S04]  /*6f750*/  LOP3.LUT R11, R11, 0xbfffffff, RZ, 0xc0, !PT ;  /* 0xbfffffff0b0b7812 */ /* 0x000fc800078ec0ff */
[----:B------:R-:W-:-:S04]  /*6f760*/  @P1 LOP3.LUT R11, R11, 0x40000000, RZ, 0xfc, !PT ;  /* 0x400000000b0b1812 */ /* 0x000fc800078efcff */
[----:B------:R-:W-:-:S04]  /*6f770*/  LOP3.LUT R11, R11, 0xdfffffff, RZ, 0xc0, !PT ;  /* 0xdfffffff0b0b7812 */ /* 0x000fc800078ec0ff */
[----:B------:R-:W-:Y:S02]  /*6f780*/  @P0 LOP3.LUT R11, R11, 0x20000000, RZ, 0xfc, !PT ;  /* 0x200000000b0b0812 */ /* 0x000fe400078efcff */
[----:B------:R-:W-:-:S04]  /*6f790*/  ISETP.GE.AND P0, PT, R5, UR43, PT ;  /* 0x0000002b05007c0c */ /* 0x000fc8000bf06270 */
[----:B------:R-:W-:Y:S01]  /*6f7a0*/  ISETP.LT.AND P3, PT, R3, UR54, !P0 ;  /* 0x0000003603007c0c */ /* 0x000fe2000c761270 */
[----:B------:R-:W0:Y:S01]  /*6f7b0*/  LDCU UR54, c[0x0][0x39c] ;  /* 0x00007380ff3677ac */ /* 0x000e220008000800 */
[----:B------:R-:W-:Y:S02]  /*6f7c0*/  ISETP.LT.AND P2, PT, R4, UR42, !P0 ;  /* 0x0000002a04007c0c */ /* 0x000fe4000c741270 */
[----:B------:R-:W-:Y:S01]  /*6f7d0*/  LOP3.LUT R11, R11, 0xefffffff, RZ, 0xc0, !PT ;  /* 0xefffffff0b0b7812 */ /* 0x000fe200078ec0ff */
[----:B------:R-:W0:Y:S01]  /*6f7e0*/  LDCU UR42, c[0x0][0x398] ;  /* 0x00007300ff2a77ac */ /* 0x000e220008000800 */
[----:B------:R-:W-:-:S07]  /*6f7f0*/  ISETP.LT.AND P1, PT, R2, UR72, !P0 ;  /* 0x0000004802007c0c */ /* 0x000fce000c721270 */
        /* <DEDUP_REMOVED lines=11> */
[----:B------:R-:W-:-:S04]  /*6f8b0*/  ISETP.GE.AND P0, PT, R15, UR31, PT ;  /* 0x0000001f0f007c0c */ /* 0x000fc8000bf06270 */
[----:B------:R-:W-:Y:S01]  /*6f8c0*/  ISETP.LT.AND P3, PT, R3, UR52, !P0 ;  /* 0x0000003403007c0c */ /* 0x000fe2000c761270 */
[----:B------:R-:W2:Y:S01]  /*6f8d0*/  LDCU UR52, c[0x0][0x398] ;  /* 0x00007300ff3477ac */ /* 0x000ea20008000800 */
[----:B-1----:R-:W-:Y:S02]  /*6f8e0*/  ISETP.LT.AND P2, PT, R4, UR30, !P0 ;  /* 0x0000001e04007c0c */ /* 0x002fe4000c741270 */
[----:B------:R-:W-:Y:S01]  /*6f8f0*/  LOP3.LUT R11, R11, 0xfeffffff, RZ, 0xc0, !PT ;  /* 0xfeffffff0b0b7812 */ /* 0x000fe200078ec0ff */
[----:B------:R-:W1:Y:S01]  /*6f900*/  LDCU.64 UR30, c[0x0][0x398] ;  /* 0x00007300ff1e77ac */ /* 0x000e620008000a00 */
[----:B0-----:R-:W-:-:S07]  /*6f910*/  ISETP.LT.AND P1, PT, R2, UR42, !P0 ;  /* 0x0000002a02007c0c */ /* 0x001fce000c721270 */
[----:B------:R-:W-:Y:S01]  /*6f920*/  @P3 LOP3.LUT R11, R11, 0x1000000, RZ, 0xfc, !PT ;  /* 0x010000000b0b3812 */ /* 0x000fe200078efcff */
[----:B------:R-:W0:Y:S03]  /*6f930*/  LDCU.64 UR42, c[0x0][0x398] ;  /* 0x00007300ff2a77ac */ /* 0x000e260008000a00 */
[----:B------:R-:W-:-:S04]  /*6f940*/  LOP3.LUT R11, R11, 0xff7fffff, RZ, 0xc0, !PT ;  /* 0xff7fffff0b0b7812 */ /* 0x000fc800078ec0ff */
[----:B------:R-:W-:Y:S02]  /*6f950*/  @P2 LOP3.LUT R11, R11, 0x800000, RZ, 0xfc, !PT ;  /* 0x008000000b0b2812 */ /* 0x000fe400078efcff */
[----:B------:R-:W-:Y:S01]  /*6f960*/  ISETP.LT.AND P0, PT, R14, UR77, !P0 ;  /* 0x0000004d0e007c0c */ /* 0x000fe2000c701270 */
[----:B------:R-:W0:Y:S01]  /*6f970*/  LDCU UR77, c[0x0][0x39c] ;  /* 0x00007380ff4d77ac */ /* 0x000e220008000800 */
[----:B--2---:R-:W-:Y:S02]  /*6f980*/  LOP3.LUT R10, R19, 0xffff, RZ, 0xc0, !PT ;  /* 0x0000ffff130a7812 */ /* 0x004fe400078ec0ff */
[----:B------:R-:W2:Y:S04]  /*6f990*/  LDL.LU R19, [R1+0x984] ;  /* 0x0009840001137983 */ /* 0x000ea80000300800 */
[----:B------:R-:W3:Y:S04]  /*6f9a0*/  LDL.LU R24, [R1+0xa40] ;  /* 0x000a400001187983 */ /* 0x000ee80000300800 */
[----:B------:R-:W4:Y:S04]  /*6f9b0*/  LDL.LU R25, [R1+0xa3c] ;  /* 0x000a3c0001197983 */ /* 0x000f280000300800 */
[----:B------:R-:W4:Y:S04]  /*6f9c0*/  LDL.LU R26, [R1+0xa2c] ;  /* 0x000a2c00011a7983 */ /* 0x000f280000300800 */
[----:B------:R-:W4:Y:S04]  /*6f9d0*/  LDL.LU R27, [R1+0xa24] ;  /* 0x000a2400011b7983 */ /* 0x000f280000300800 */
[----:B------:R-:W4:Y:S01]  /*6f9e0*/  LDL.LU R23, [R1+0xa1c] ;  /* 0x000a1c0001177983 */ /* 0x000f220000300800 */
[----:B------:R-:W-:-:S03]  /*6f9f0*/  LOP3.LUT R15, R18, 0xffff, RZ, 0xc0, !PT ;  /* 0x0000ffff120f7812 */ /* 0x000fc600078ec0ff */
[----:B------:R-:W4:Y:S04]  /*6fa00*/  LDL.LU R28, [R1+0xa10] ;  /* 0x000a1000011c7983 */ /* 0x000f280000300800 */
[----:B------:R-:W4:Y:S01]  /*6fa10*/  LDL.LU R18, [R1+0x8e0] ;  /* 0x0008e00001127983 */ /* 0x000f220000300800 */
[----:B------:R-:W-:-:S04]  /*6fa20*/  LOP3.LUT R11, R11, 0xffbfffff, RZ, 0xc0, !PT ;  /* 0xffbfffff0b0b7812 */ /* 0x000fc800078ec0ff */
[----:B------:R-:W-:-:S04]  /*6fa30*/  @P1 LOP3.LUT R11, R11, 0x400000, RZ, 0xfc, !PT ;  /* 0x004000000b0b1812 */ /* 0x000fc800078efcff */
[----:B------:R-:W-:-:S04]  /*6fa40*/  LOP3.LUT R11, R11, 0xffdfffff, RZ, 0xc0, !PT ;  /* 0xffdfffff0b0b7812 */ /* 0x000fc800078ec0ff */
[----:B------:R-:W-:Y:S02]  /*6fa50*/  @P0 LOP3.LUT R11, R11, 0x200000, RZ, 0xfc, !PT ;  /* 0x002000000b0b0812 */ /* 0x000fe400078efcff */
[----:B------:R-:W-:-:S04]  /*6fa60*/  ISETP.GE.AND P0, PT, R9, UR29, PT ;  /* 0x0000001d09007c0c */ /* 0x000fc8000bf06270 */
[----:B------:R-:W-:Y:S02]  /*6fa70*/  ISETP.LT.AND P3, PT, R3, UR50, !P0 ;  /* 0x0000003203007c0c */ /* 0x000fe4000c761270 */
[----:B------:R-:W-:Y:S01]  /*6fa80*/  ISETP.LT.AND P2, PT, R4, UR52, !P0 ;  /* 0x0000003404007c0c */ /* 0x000fe2000c741270 */
[----:B------:R-:W0:Y:S01]  /*6fa90*/  LDCU UR52, c[0x0][0x398] ;  /* 0x00007300ff3477ac */ /* 0x000e220008000800 */
[----:B------:R-:W-:Y:S02]  /*6faa0*/  LOP3.LUT R11, R11, 0xffefffff, RZ, 0xc0, !PT ;  /* 0xffefffff0b0b7812 */ /* 0x000fe400078ec0ff */
[----:B------:R-:W-:Y:S01]  /*6fab0*/  ISETP.LT.AND P1, PT, R2, UR28, !P0 ;  /* 0x0000001c02007c0c */ /* 0x000fe2000c721270 */
[----:B------:R-:W0:Y:S06]  /*6fac0*/  LDCU.64 UR28, c[0x0][0x398] ;  /* 0x00007300ff1c77ac */ /* 0x000e2c0008000a00 */
[----:B------:R-:W-:-:S04]  /*6fad0*/  @P3 LOP3.LUT R11, R11, 0x100000, RZ, 0xfc, !PT ;  /* 0x001000000b0b3812 */ /* 0x000fc800078efcff */
[----:B------:R-:W-:-:S04]  /*6fae0*/  LOP3.LUT R11, R11, 0xfff7ffff, RZ, 0xc0, !PT ;  /* 0xfff7ffff0b0b7812 */ /* 0x000fc800078ec0ff */
[----:B------:R-:W-:Y:S02]  /*6faf0*/  @P2 LOP3.LUT R11, R11, 0x80000, RZ, 0xfc, !PT ;  /* 0x000800000b0b2812 */ /* 0x000fe400078efcff */
[----:B------:R-:W-:Y:S01]  /*6fb00*/  ISETP.LT.AND P0, PT, R14, UR51, !P0 ;  /* 0x000000330e007c0c */ /* 0x000fe2000c701270 */
[----:B------:R-:W0:Y:S01]  /*6fb10*/  LDCU.64 UR50, c[0x0][0x398] ;  /* 0x00007300ff3277ac */ /* 0x000e220008000a00 */
[----:B------:R-:W-:-:S04]  /*6fb20*/  LOP3.LUT R11, R11, 0xfffbffff, RZ, 0xc0, !PT ;  /* 0xfffbffff0b0b7812 */ /* 0x000fc800078ec0ff */
[----:B------:R-:W-:-:S04]  /*6fb30*/  @P1 LOP3.LUT R11, R11, 0x40000, RZ, 0xfc, !PT ;  /* 0x000400000b0b1812 */ /* 0x000fc800078efcff */
[----:B------:R-:W-:-:S04]  /*6fb40*/  LOP3.LUT R11, R11, 0xfffdffff, RZ, 0xc0, !PT ;  /* 0xfffdffff0b0b7812 */ /* 0x000fc800078ec0ff */
[----:B------:R-:W-:Y:S02]  /*6fb50*/  @P0 LOP3.LUT R11, R11, 0x20000, RZ, 0xfc, !PT ;  /* 0x000200000b0b0812 */ /* 0x000fe400078efcff */
[----:B-1----:R-:W-:Y:S01]  /*6fb60*/  ISETP.GE.AND P0, PT, R29, UR31, PT ;  /* 0x0000001f1d007c0c */ /* 0x002fe2000bf06270 */
[----:B------:R-:W1:Y:S03]  /*6fb70*/  LDCU UR31, c[0x0][0x398] ;  /* 0x00007300ff1f77ac */ /* 0x000e660008000800 */
[----:B0-----:R-:W-:Y:S01]  /*6fb80*/  ISETP.LT.AND P2, PT, R3, UR42, !P0 ;  /* 0x0000002a03007c0c */ /* 0x001fe2000c741270 */
[----:B------:R-:W0:Y:S01]  /*6fb90*/  LDCU UR42, c[0x0][0x398] ;  /* 0x00007300ff2a77ac */ /* 0x000e220008000800 */
[----:B------:R-:W-:Y:S02]  /*6fba0*/  ISETP.LT.AND P1, PT, R4, UR28, !P0 ;  /* 0x0000001c04007c0c */ /* 0x000fe4000c721270 */
[----:B------:R-:W-:Y:S01]  /*6fbb0*/  ISETP.LT.AND P0, PT, R2, UR50, !P0 ;  /* 0x0000003202007c0c */ /* 0x000fe2000c701270 */
[----:B------:R-:W0:Y:S01]  /*6fbc0*/  LDCU UR28, c[0x0][0x398] ;  /* 0x00007300ff1c77ac */ /* 0x000e220008000800 */
[----:B------:R-:W-:-:S02]  /*6fbd0*/  LOP3.LUT R16, R16, 0xffff, RZ, 0xc0, !PT ;  /* 0x0000ffff10107812 */ /* 0x000fc400078ec0ff */
[----:B------:R-:W-:Y:S01]  /*6fbe0*/  LOP3.LUT R11, R11, 0xfffeffff, RZ, 0xc0, !PT ;  /* 0xfffeffff0b0b7812 */ /* 0x000fe200078ec0ff */
[----:B------:R-:W0:Y:S04]  /*6fbf0*/  LDCU UR50, c[0x0][0x398] ;  /* 0x00007300ff3277ac */ /* 0x000e280008000800 */
[----:B------:R-:W-:-:S04]  /*6fc00*/  @P2 LOP3.LUT R12, R12, 0x4, RZ, 0xfc, !PT ;  /* 0x000000040c0c2812 */ /* 0x000fc800078efcff */
[----:B------:R-:W-:-:S04]  /*6fc10*/  LOP3.LUT R12, R12, 0xfffffffd, RZ, 0xc0, !PT ;  /* 0xfffffffd0c0c7812 */ /* 0x000fc800078ec0ff */
[----:B------:R-:W-:-:S04]  /*6fc20*/  @P1 LOP3.LUT R12, R12, 0x2, RZ, 0xfc, !PT ;  /* 0x000000020c0c1812 */ /* 0x000fc800078efcff */
[----:B------:R-:W-:-:S04]  /*6fc30*/  LOP3.LUT R12, R12, 0xfffffffe, RZ, 0xc0, !PT ;  /* 0xfffffffe0c0c7812 */ /* 0x000fc800078ec0ff */
[----:B------:R-:W-:Y:S02]  /*6fc40*/  @P0 LOP3.LUT R12, R12, 0x1, RZ, 0xfc, !PT ;  /* 0x000000010c0c0812 */ /* 0x000fe400078efcff */
[----:B------:R-:W-:Y:S01]  /*6fc50*/  ISETP.GE.AND P0, PT, R20, UR55, PT ;  /* 0x0000003714007c0c */ /* 0x000fe2000bf06270 */
[----:B------:R-:W0:Y:S03]  /*6fc60*/  LDCU UR55, c[0x0][0x398] ;  /* 0x00007300ff3777ac */ /* 0x000e260008000800 */
[----:B------:R-:W-:Y:S01]  /*6fc70*/  ISETP.LT.AND P1, PT, R14, UR48, !P0 ;  /* 0x000000300e007c0c */ /* 0x000fe2000c721270 */
[----:B------:R-:W0:Y:S01]  /*6fc80*/  LDCU UR48, c[0x0][0x398] ;  /* 0x00007300ff3077ac */ /* 0x000e220008000800 */
[----:B------:R-:W-:-:S11]  /*6fc90*/  LOP3.LUT R12, R12, 0xffffff7f, RZ, 0xc0, !PT ;  /* 0xffffff7f0c0c7812 */ /* 0x000fd600078ec0ff */
[----:B------:R-:W-:Y:S02]  /*6fca0*/  @P1 LOP3.LUT R12, R12, 0x80, RZ, 0xfc, !PT ;  /* 0x000000800c0c1812 */ /* 0x000fe400078efcff */
[----:B------:R-:W-:Y:S02]  /*6fcb0*/  ISETP.LT.AND P3, PT, R3, UR30, !P0 ;  /* 0x0000001e03007c0c */ /* 0x000fe4000c761270 */
[----:B-1----:R-:W-:Y:S01]  /*6fcc0*/  ISETP.LT.AND P2, PT, R4, UR31, !P0 ;  /* 0x0000001f04007c0c */ /* 0x002fe2000c741270 */
[----:B------:R-:W1:Y:S01]  /*6fcd0*/  LDCU.64 UR30, c[0x0][0x398] ;  /* 0x00007300ff1e77ac */ /* 0x000e620008000a00 */
[----:B------:R-:W-:Y:S01]  /*6fce0*/  ISETP.LT.AND P0, PT, R2, UR52, !P0 ;  /* 0x0000003402007c0c */ /* 0x000fe2000c701270 */
[----:B------:R-:W0:Y:S08]  /*6fcf0*/  LDCU UR52, c[0x0][0x398] ;  /* 0x00007300ff3477ac */ /* 0x000e300008000800 */
[----:B------:R-:W-:-:S04]  /*6fd00*/  @P3 LOP3.LUT R11, R11, 0x10000, RZ, 0xfc, !PT ;  /* 0x000100000b0b3812 */ /* 0x000fc800078efcff */
[----:B------:R-:W-:-:S04]  /*6fd10*/  LOP3.LUT R11, R11, 0xffff7fff, RZ, 0xc0, !PT ;  /* 0xffff7fff0b0b7812 */ /* 0x000fc800078ec0ff */
[----:B------:R-:W-:-:S04]  /*6fd20*/  @P2 LOP3.LUT R11, R11, 0x8000, RZ, 0xfc, !PT ;  /* 0x000080000b0b2812 */ /* 0x000fc800078efcff */
[----:B------:R-:W-:-:S04]  /*6fd30*/  LOP3.LUT R11, R11, 0xffffbfff, RZ, 0xc0, !PT ;  /* 0xffffbfff0b0b7812 */ /* 0x000fc800078ec0ff */
[----:B------:R-:W-:Y:S02]  /*6fd40*/  @P0 LOP3.LUT R11, R11, 0x4000, RZ, 0xfc, !PT ;  /* 0x000040000b0b0812 */ /* 0x000fe400078efcff */
[----:B------:R-:W-:Y:S01]  /*6fd50*/  ISETP.GE.AND P0, PT, R17, UR35, PT ;  /* 0x0000002311007c0c */ /* 0x000fe2000bf06270 */
[----:B------:R-:W0:Y:S01]  /*6fd60*/  LDCU UR35, c[0x0][0x398] ;  /* 0x00007300ff2377ac */ /* 0x000e220008000800 */
[----:B--2---:R-:W-:Y:S02]  /*6fd70*/  LOP3.LUT R9, R19, 0xffff, RZ, 0xc0, !PT ;  /* 0x0000ffff13097812 */ /* 0x004fe400078ec0ff */
[----:B------:R-:W2:Y:S01]  /*6fd80*/  LDL.LU R19, [R1+0x8dc] ;  /* 0x0008dc0001137983 */ /* 0x000ea20000300800 */
[----:B---3--:R-:W-:Y:S02]  /*6fd90*/  PRMT R24, R24, 0x4210, R16 ;  /* 0x0000421018187816 */ /* 0x008fe40000000010 */
[----:B----4-:R-:W-:Y:S02]  /*6fda0*/  PRMT R25, R25, 0x4210, R15 ;  /* 0x0000421019197816 */ /* 0x010fe4000000000f */
[----:B------:R-:W-:-:S02]  /*6fdb0*/  PRMT R26, R26, 0x4210, R10 ;  /* 0x000042101a1a7816 */ /* 0x000fc4000000000a */
[----:B------:R-:W-:Y:S01]  /*6fdc0*/  PRMT R27, R27, 0x4210, R9 ;  /* 0x000042101b1b7816 */ /* 0x000fe20000000009 */
[----:B------:R-:W-:Y:S04]  /*6fdd0*/  STL [R1+0x2400], R12 ;  /* 0x0024000c01007387 */ /* 0x000fe80000100800 */
[----:B------:R-:W-:Y:S04]  /*6fde0*/  STL.64 [R1+0x24f8], R26 ;  /* 0x0024f81a01007387 */ /* 0x000fe80000100a00 */
[----:B------:R3:W-:Y:S04]  /*6fdf0*/  STL.64 [R1+0x24f0], R24 ;  /* 0x0024f01801007387 */ /* 0x0007e80000100a00 */
[----:B------:R-:W4:Y:S01]  /*6fe00*/  LDL.LU R17, [R1+0x180] ;  /* 0x0001800001117983 */ /* 0x000f220000300800 */
[----:B---3--:R-:W-:-:S03]  /*6fe10*/  PRMT R24, R23, 0x4210, R8 ;  /* 0x0000421017187816 */ /* 0x008fc60000000008 */
[----:B------:R-:W3:Y:S01]  /*6fe20*/  LDS.128 R20, [R13] ;  /* 0x000000000d147984 */ /* 0x000ee20000000c00 */
[----:B------:R-:W-:-:S03]  /*6fe30*/  PRMT R26, R18, 0x4210, R6 ;  /* 0x00004210121a7816 */ /* 0x000fc60000000006 */
[----:B------:R-:W4:Y:S04]  /*6fe40*/  LDL.LU R18, [R1+0x188] ;  /* 0x0001880001127983 */ /* 0x000f280000300800 */
[----:B---3--:R-:W-:Y:S04]  /*6fe50*/  STL.64 [R1+0xe0], R20 ;  /* 0x0000e01401007387 */ /* 0x008fe80000100a00 */
[----:B------:R-:W-:Y:S04]  /*6fe60*/  STL.64 [R1+0xe8], R22 ;  /* 0x0000e81601007387 */ /* 0x000fe80000100a00 */
[----:B------:R-:W3:Y:S04]  /*6fe70*/  LDS.128 R20, [R13+0x400] ;  /* 0x000400000d147984 */ /* 0x000ee80000000c00 */
[----:B---3--:R-:W-:Y:S04]  /*6fe80*/  STL.64 [R1+0x160], R20 ;  /* 0x0001601401007387 */ /* 0x008fe80000100a00 */
[----:B------:R3:W-:Y:S04]  /*6fe90*/  STL.64 [R1+0x168], R22 ;  /* 0x0001681601007387 */ /* 0x0007e80000100a00 */
[----:B---3--:R-:W3:Y:S04]  /*6fea0*/  LDL.LU.64 R22, [R1+0x2508] ;  /* 0x0025080001167983 */ /* 0x008ee80000300a00 */
[----:B------:R-:W3:Y:S01]  /*6feb0*/  LDL.LU.64 R20, [R1+0x2500] ;  /* 0x0025000001147983 */ /* 0x000ee20000300a00 */
[----:B------:R-:W-:-:S02]  /*6fec0*/  PRMT R25, R28, 0x4210, R7 ;  /* 0x000042101c197816 */ /* 0x000fc40000000007 */
[----:B--2---:R-:W-:Y:S01]  /*6fed0*/  PRMT R27, R19, 0x4210, R5 ;  /* 0x00004210131b7816 */ /* 0x004fe20000000005 */
[----:B------:R-:W-:Y:S06]  /*6fee0*/  BAR.SYNC.DEFER_BLOCKING 0x0 ;  /* 0x0000000000007b1d */ /* 0x000fec0000010000 */
[----:B---3--:R2:W-:Y:S04]  /*6fef0*/  STSM.16.M88.4 [R21], R24 ;  /* 0x0000001815007844 */ /* 0x0085e80000000200 */
[----:B--2---:R-:W2:Y:S04]  /*6ff00*/  LDL.LU.64 R26, [R1+0x24f8] ;  /* 0x0024f800011a7983 */ /* 0x004ea80000300a00 */
[----:B------:R-:W2:Y:S04]  /*6ff10*/  LDL.LU.64 R24, [R1+0x24f0] ;  /* 0x0024f00001187983 */ /* 0x000ea80000300a00 */
[----:B------:R-:W3:Y:S01]  /*6ff20*/  LDL.LU R19, [R1+0x184] ;  /* 0x0001840001137983 */ /* 0x000ee20000300800 */
[----:B----4-:R-:W-:-:S02]  /*6ff30*/  PRMT R16, R17, 0x5210, R16 ;  /* 0x0000521011107816 */ /* 0x010fc40000000010 */
[----:B------:R-:W-:Y:S02]  /*6ff40*/  PRMT R17, R18, 0x5210, R15 ;  /* 0x0000521012117816 */ /* 0x000fe4000000000f */
[----:B------:R-:W-:Y:S02]  /*6ff50*/  ISETP.LT.AND P3, PT, R2, UR46, !P0 ;  /* 0x0000002e02007c0c */ /* 0x000fe4000c761270 */
[----:B-1----:R-:W-:Y:S02]  /*6ff60*/  ISETP.LT.AND P2, PT, R14, UR30, !P0 ;  /* 0x0000001e0e007c0c */ /* 0x002fe4000c741270 */
[----:B------:R-:W-:Y:S02]  /*6ff70*/  LOP3.LUT R11, R11, 0xffffefff, RZ, 0xc0, !PT ;  /* 0xffffefff0b0b7812 */ /* 0x000fe400078ec0ff */
[----:B0-----:R-:W-:Y:S01]  /*6ff80*/  ISETP.LT.AND P1, PT, R4, UR28, !P0 ;  /* 0x0000001c04007c0c */ /* 0x001fe2000c721270 */
[----:B------:R-:W-:Y:S01]  /*6ff90*/  VIADD R12, R29, 0xb0 ;  /* 0x000000b01d0c7836 */ /* 0x000fe20000000000 */
[----:B------:R-:W0:Y:S01]  /*6ffa0*/  LDCU UR30, c[0x0][0x398] ;  /* 0x00007300ff1e77ac */ /* 0x000e220008000800 */
[----:B------:R-:W1:Y:S04]  /*6ffb0*/  LDCU UR46, c[0x0][0x398] ;  /* 0x00007300ff2e77ac */ /* 0x000e680008000800 */
[----:B------:R-:W-:Y:S01]  /*6ffc0*/  @P3 LOP3.LUT R11, R11, 0x1000, RZ, 0xfc, !PT ;  /* 0x000010000b0b3812 */ /* 0x000fe200078efcff */
[----:B------:R-:W4:Y:S03]  /*6ffd0*/  LDCU UR28, c[0x0][0x398] ;  /* 0x00007300ff1c77ac */ /* 0x000f260008000800 */
        /* <DEDUP_REMOVED lines=8> */
[----:B------:R-:W-:Y:S02]  /*70060*/  ISETP.GE.AND P0, PT, R12, UR7, PT ;  /* 0x000000070c007c0c */ /* 0x000fe4000bf06270 */
[----:B------:R-:W-:Y:S01]  /*70070*/  LOP3.LUT R11, R11, 0xfffffdff, RZ, 0xc0, !PT ;  /* 0xfffffdff0b0b7812 */ /* 0x000fe200078ec0ff */
[----:B------:R-:W-:Y:S01]  /*70080*/  VIADD R12, R29, 0xb1 ;  /* 0x000000b11d0c7836 */ /* 0x000fe20000000000 */
[----:B------:R-:W-:Y:S01]  /*70090*/  ISETP.LT.AND P3, PT, R14, UR50, !P0 ;  /* 0x000000320e007c0c */ /* 0x000fe2000c761270 */
[----:B------:R-:W0:Y:S01]  /*700a0*/  LDCU UR50, c[0x0][0x398] ;  /* 0x00007300ff3277ac */ /* 0x000e220008000800 */
[----:B------:R-:W-:Y:S02]  /*700b0*/  ISETP.LT.AND P2, PT, R2, UR48, !P0 ;  /* 0x0000003002007c0c */ /* 0x000fe4000c741270 */
[----:B------:R-:W-:Y:S01]  /*700c0*/  ISETP.LT.AND P1, PT, R4, UR42, !P0 ;  /* 0x0000002a04007c0c */ /* 0x000fe2000c721270 */
[----:B------:R-:W0:Y:S01]  /*700d0*/  LDCU UR48, c[0x0][0x398] ;  /* 0x00007300ff3077ac */ /* 0x000e220008000800 */
[----:B------:R-:W1:Y:S07]  /*700e0*/  LDCU UR7, c[0x0][0x398] ;  /* 0x00007300ff0777ac */ /* 0x000e6e0008000800 */
[----:B------:R-:W-:Y:S01]  /*700f0*/  @P3 LOP3.LUT R11, R11, 0x200, RZ, 0xfc, !PT ;  /* 0x000002000b0b3812 */ /* 0x000fe200078efcff */
[----:B------:R-:W1:Y:S03]  /*70100*/  LDCU UR42, c[0x0][0x398] ;  /* 0x00007300ff2a77ac */ /* 0x000e660008000800 */
[----:B------:R-:W-:-:S04]  /*70110*/  LOP3.LUT R11, R11, 0xfffffeff, RZ, 0xc0, !PT ;  /* 0xfffffeff0b0b7812 */ /* 0x000fc800078ec0ff */
[----:B------:R-:W-:Y:S02]  /*70120*/  @P2 LOP3.LUT R11, R11, 0x100, RZ, 0xfc, !PT ;  /* 0x000001000b0b2812 */ /* 0x000fe400078efcff */
[----:B0-----:R-:W-:Y:S01]  /*70130*/  ISETP.LT.AND P0, PT, R3, UR52, !P0 ;  /* 0x0000003403007c0c */ /* 0x001fe2000c701270 */
[----:B------:R-:W0:Y:S01]  /*70140*/  LDCU UR52, c[0x0][0x398] ;  /* 0x00007300ff3477ac */ /* 0x000e220008000800 */
[----:B------:R-:W-:Y:S01]  /*70150*/  LOP3.LUT R11, R11, 0xffffff7f, RZ, 0xc0, !PT ;  /* 0xffffff7f0b0b7812 */ /* 0x000fe200078ec0ff */
[----:B--2---:R2:W-:Y:S04]  /*70160*/  STSM.16.M88.4 [R21+0x200], R24 ;  /* 0x0002001815007844 */ /* 0x0045e80000000200 */
[----:B--2---:R-:W2:Y:S01]  /*70170*/  LDL.LU R27, [R1+0x18c] ;  /* 0x00018c00011b7983 */ /* 0x004ea20000300800 */
[----:B---3--:R-:W-:-:S02]  /*70180*/  PRMT R18, R19, 0x5210, R10 ;  /* 0x0000521013127816 */ /* 0x008fc4000000000a */
[----:B------:R-:W-:Y:S01]  /*70190*/  PRMT R19, R22, 0x5210, R9 ;  /* 0x0000521016137816 */ /* 0x000fe20000000009 */
[----:B------:R-:W3:Y:S04]  /*701a0*/  LDL.LU R28, [R1+0x194] ;  /* 0x00019400011c7983 */ /* 0x000ee80000300800 */
[----:B------:R-:W3:Y:S04]  /*701b0*/  LDL.LU R22, [R1+0x24ec] ;  /* 0x0024ec0001167983 */ /* 0x000ee80000300800 */
[----:B------:R-:W3:Y:S01]  /*701c0*/  LDL.LU R15, [R1+0x15c] ;  /* 0x00015c00010f7983 */ /* 0x000ee20000300800 */
[----:B------:R-:W-:-:S04]  /*701d0*/  @P1 LOP3.LUT R11, R11, 0x80, RZ, 0xfc, !PT ;  /* 0x000000800b0b1812 */ /* 0x000fc800078efcff */
[----:B------:R-:W-:-:S04]  /*701e0*/  LOP3.LUT R11, R11, 0xffffffbf, RZ, 0xc0, !PT ;  /* 0xffffffbf0b0b7812 */ /* 0x000fc800078ec0ff */
[----:B------:R-:W-:Y:S01]  /*701f0*/  @P0 LOP3.LUT R11, R11, 0x40, RZ, 0xfc, !PT ;  /* 0x000000400b0b0812 */ /* 0x000fe200078efcff */
[----:B------:R-:W-:Y:S01]  /*70200*/  BAR.SYNC.DEFER_BLOCKING 0x0 ;  /* 0x0000000000007b1d */ /* 0x000fe20000010000 */
[----:B------:R-:W-:-:S04]  /*70210*/  ISETP.GE.AND P0, PT, R12, UR5, PT ;  /* 0x000000050c007c0c */ /* 0x000fc8000bf06270 */
[----:B------:R-:W-:Y:S01]  /*70220*/  ISETP.LT.AND P3, PT, R14, UR30, !P0 ;  /* 0x0000001e0e007c0c */ /* 0x000fe2000c761270 */
[----:B------:R-:W-:Y:S01]  /*70230*/  VIADD R9, R29, 0xb2 ;  /* 0x000000b21d097836 */ /* 0x000fe20000000000 */
[----:B----4-:R-:W-:Y:S01]  /*70240*/  ISETP.LT.AND P2, PT, R2, UR28, !P0 ;  /* 0x0000001c02007c0c */ /* 0x010fe2000c741270 */
[----:B------:R-:W4:Y:S01]  /*70250*/  LDCU UR28, c[0x0][0x398] ;  /* 0x00007300ff1c77ac */ /* 0x000f220008000800 */
[----:B------:R-:W-:Y:S02]  /*70260*/  LOP3.LUT R11, R11, 0xffffffdf, RZ, 0xc0, !PT ;  /* 0xffffffdf0b0b7812 */ /* 0x000fe400078ec0ff */
[----:B-1----:R-:W-:Y:S01]  /*70270*/  ISETP.LT.AND P1, PT, R4, UR46, !P0 ;  /* 0x0000002e04007c0c */ /* 0x002fe2000c721270 */
[----:B------:R-:W1:Y:S01]  /*70280*/  LDCU UR5, c[0x0][0x398] ;  /* 0x00007300ff0577ac */ /* 0x000e620008000800 */
[----:B------:R-:W0:Y:S05]  /*70290*/  LDCU UR30, c[0x0][0x398] ;  /* 0x00007300ff1e77ac */ /* 0x000e2a0008000800 */
        /* <DEDUP_REMOVED lines=14> */
[----:B------:R-:W-:Y:S02]  /*70380*/  ISETP.LT.AND P2, PT, R2, UR48, !P0 ;  /* 0x0000003002007c0c */ /* 0x000fe4000c741270 */
[----:B------:R-:W-:Y:S01]  /*70390*/  LOP3.LUT R11, R11, 0xfffffffd, RZ, 0xc0, !PT ;  /* 0xfffffffd0b0b7812 */ /* 0x000fe200078ec0ff */
[----:B------:R-:W0:Y:S08]  /*703a0*/  LDCU UR48, c[0x0][0x398] ;  /* 0x00007300ff3077ac */ /* 0x000e300008000800 */
[----:B------:R-:W-:-:S04]  /*703b0*/  @P3 LOP3.LUT R11, R11, 0x2, RZ, 0xfc, !PT ;  /* 0x000000020b0b3812 */ /* 0x000fc800078efcff */
[----:B------:R-:W-:-:S04]  /*703c0*/  LOP3.LUT R11, R11, 0xfffffffe, RZ, 0xc0, !PT ;  /* 0xfffffffe0b0b7812 */ /* 0x000fc800078ec0ff */
[----:B------:R-:W-:-:S05]  /*703d0*/  @P2 LOP3.LUT R11, R11, 0x1, RZ, 0xfc, !PT ;  /* 0x000000010b0b2812 */ /* 0x000fca00078efcff */
[----:B------:R-:W-:Y:S01]  /*703e0*/  STL [R1+0x2404], R11 ;  /* 0x0024040b01007387 */ /* 0x000fe20000100800 */
[----:B--2---:R-:W-:-:S03]  /*703f0*/  PRMT R24, R27, 0x5210, R8 ;  /* 0x000052101b187816 */ /* 0x004fc60000000008 */
[----:B------:R-:W2:Y:S01]  /*70400*/  LDS.128 R8, [R13] ;  /* 0x000000000d087984 */ /* 0x000ea20000000c00 */
[----:B------:R-:W-:-:S03]  /*70410*/  PRMT R27, R23, 0x5210, R5 ;  /* 0x00005210171b7816 */ /* 0x000fc60000000005 */
[----:B------:R-:W4:Y:S04]  /*70420*/  LDL.LU R23, [R1+0x24e8] ;  /* 0x0024e80001177983 */ /* 0x000f280000300800 */
[----:B--2---:R-:W-:Y:S04]  /*70430*/  STL.64 [R1+0x150], R8 ;  /* 0x0001500801007387 */ /* 0x004fe80000100a00 */
[----:B------:R-:W-:Y:S04]  /*70440*/  STL.64 [R1+0x158], R10 ;  /* 0x0001580a01007387 */ /* 0x000fe80000100a00 */
[----:B------:R-:W2:Y:S01]  /*70450*/  LDS.128 R8, [R13+0x400] ;  /* 0x000400000d087984 */ /* 0x000ea20000000c00 */
[----:B---3--:R-:W-:-:S02]  /*70460*/  PRMT R25, R28, 0x5210, R7 ;  /* 0x000052101c197816 */ /* 0x008fc40000000007 */
[----:B------:R-:W-:Y:S01]  /*70470*/  PRMT R26, R15, 0x5210, R6 ;  /* 0x000052100f1a7816 */ /* 0x000fe20000000006 */
[----:B------:R-:W-:Y:S06]  /*70480*/  BAR.SYNC.DEFER_BLOCKING 0x0 ;  /* 0x0000000000007b1d */ /* 0x000fec0000010000 */
[----:B------:R-:W-:Y:S04]  /*70490*/  STSM.16.M88.4 [R21], R24 ;  /* 0x0000001815007844 */ /* 0x000fe80000000200 */
[----:B------:R3:W-:Y:S04]  /*704a0*/  STSM.16.M88.4 [R21+0x200], R16 ;  /* 0x0002001015007844 */ /* 0x0007e80000000200 */
[----:B--2---:R2:W-:Y:S04]  /*704b0*/  STL.64 [R1+0x140], R8 ;  /* 0x0001400801007387 */ /* 0x0045e80000100a00 */
[----:B------:R0:W-:Y:S04]  /*704c0*/  STL.64 [R1+0x148], R10 ;  /* 0x0001480a01007387 */ /* 0x0001e80000100a00 */
[----:B---3--:R-:W3:Y:S04]  /*704d0*/  LDL.LU R19, [R1+0xa8c] ;  /* 0x000a8c0001137983 */ /* 0x008ee80000300800 */
[----:B------:R-:W3:Y:S01]  /*704e0*/  LDL.LU R28, [R1+0xa88] ;  /* 0x000a8800011c7983 */ /* 0x000ee20000300800 */
[----:B------:R-:W-:-:S02]  /*704f0*/  ISETP.LT.AND P1, PT, R4, UR42, !P0 ;  /* 0x0000002a04007c0c */ /* 0x000fc4000c721270 */
[----:B------:R-:W-:Y:S01]  /*70500*/  LOP3.LUT R22, R22, 0x7fffffff, RZ, 0xc0, !PT ;  /* 0x7fffffff16167812 */ /* 0x000fe200078ec0ff */
[----:B------:R-:W3:Y:S01]  /*70510*/  LDL.LU R16, [R1+0xa58] ;  /* 0x000a580001107983 */ /* 0x000ee20000300800 */
[----:B------:R-:W-:Y:S01]  /*70520*/  VIADD R7, R29, 0xb3 ;  /* 0x000000b31d077836 */ /* 0x000fe20000000000 */
[----:B------:R-:W0:Y:S02]  /*70530*/  LDCU UR42, c[0x0][0x398] ;  /* 0x00007300ff2a77ac */ /* 0x000e240008000800 */
[----:B------:R-:W3:Y:S04]  /*70540*/  LDL.LU R17, [R1+0xa54] ;  /* 0x000a540001117983 */ /* 0x000ee80000300800 */
[----:B------:R-:W3:Y:S04]  /*70550*/  LDL.LU R27, [R1+0xa18] ;  /* 0x000a1800011b7983 */ /* 0x000ee80000300800 */
[----:B------:R-:W3:Y:S01]  /*70560*/  LDL.LU R18, [R1+0xa14] ;  /* 0x000a140001127983 */ /* 0x000ee20000300800 */
[----:B------:R-:W-:Y:S01]  /*70570*/  ISETP.LT.AND P0, PT, R3, UR7, !P0 ;  /* 0x0000000703007c0c */ /* 0x000fe2000c701270 */
[----:B------:R-:W-:Y:S01]  /*70580*/  VIADD R5, R29, 0xb4 ;  /* 0x000000b41d057836 */ /* 0x000fe20000000000 */
[----:B------:R-:W-:Y:S01]  /*70590*/  @P1 LOP3.LUT R22, R22, 0x80000000, RZ, 0xfc, !PT ;  /* 0x8000000016161812 */ /* 0x000fe200078efcff */
[----:B------:R-:W0:Y:S03]  /*705a0*/  LDCU UR7, c[0x0][0x398] ;  /* 0x00007300ff0777ac */ /* 0x000e260008000800 */
[----:B------:R-:W-:-:S07]  /*705b0*/  LOP3.LUT R22, R22, 0xbfffffff, RZ, 0xc0, !PT ;  /* 0xbfffffff16167812 */ /* 0x000fce00078ec0ff */
[----:B------:R-:W-:Y:S02]  /*705c0*/  @P0 LOP3.LUT R22, R22, 0x40000000, RZ, 0xfc, !PT ;  /* 0x4000000016160812 */ /* 0x000fe400078efcff */
[----:B------:R-:W-:Y:S01]  /*705d0*/  ISETP.GE.AND P0, PT, R7, UR39, PT ;  /* 0x0000002707007c0c */ /* 0x000fe2000bf06270 */
[----:B------:R-:W-:Y:S01]  /*705e0*/  VIADD R6, R29, 0xb7 ;  /* 0x000000b71d067836 */ /* 0x000fe20000000000 */
[----:B------:R-:W-:Y:S01]  /*705f0*/  LOP3.LUT R22, R22, 0xdfffffff, RZ, 0xc0, !PT ;  /* 0xdfffffff16167812 */ /* 0x000fe200078ec0ff */
[----:B------:R-:W2:Y:S01]  /*70600*/  LDCU UR39, c[0x0][0x398] ;  /* 0x00007300ff2777ac */ /* 0x000ea20008000800 */
[----:B----4-:R-:W-:Y:S02]  /*70610*/  ISETP.LT.AND P3, PT, R14, UR28, !P0 ;  /* 0x0000001c0e007c0c */ /* 0x010fe4000c761270 */
[----:B-1----:R-:W-:Y:S01]  /*70620*/  ISETP.LT.AND P2, PT, R2, UR5, !P0 ;  /* 0x0000000502007c0c */ /* 0x002fe2000c741270 */
[----:B------:R-:W1:Y:S01]  /*70630*/  LDCU UR28, c[0x0][0x398] ;  /* 0x00007300ff1c77ac */ /* 0x000e620008000800 */
[----:B0-----:R-:W-:-:S09]  /*70640*/  ISETP.LT.AND P1, PT, R4, UR35, !P0 ;  /* 0x0000002304007c0c */ /* 0x001fd2000c721270 */
[----:B------:R-:W-:Y:S01]  /*70650*/  @P3 LOP3.LUT R22, R22, 0x20000000, RZ, 0xfc, !PT ;  /* 0x2000000016163812 */ /* 0x000fe200078efcff */
[----:B------:R-:W0:Y:S03]  /*70660*/  LDCU UR35, c[0x0][0x398] ;  /* 0x00007300ff2377ac */ /* 0x000e260008000800 */
[----:B------:R-:W-:Y:S01]  /*70670*/  LOP3.LUT R22, R22, 0xefffffff, RZ, 0xc0, !PT ;  /* 0xefffffff16167812 */ /* 0x000fe200078ec0ff */
[----:B--2---:R-:W-:Y:S01]  /*70680*/  VIADD R8, R29, 0xb9 ;  /* 0x000000b91d087836 */ /* 0x004fe20000000000 */
[----:B------:R-:W2:Y:S02]  /*70690*/  LDCU UR5, c[0x0][0x39c] ;  /* 0x00007380ff0577ac */ /* 0x000ea40008000800 */
[----:B------:R-:W-:Y:S02]  /*706a0*/  @P2 LOP3.LUT R22, R22, 0x10000000, RZ, 0xfc, !PT ;  /* 0x1000000016162812 */ /* 0x000fe400078efcff */
[----:B------:R-:W-:Y:S01]  /*706b0*/  ISETP.LT.AND P0, PT, R3, UR30, !P0 ;  /* 0x0000001e03007c0c */ /* 0x000fe2000c701270 */
[----:B------:R-:W4:Y:S01]  /*706c0*/  LDCU UR30, c[0x0][0x398] ;  /* 0x00007300ff1e77ac */ /* 0x000f220008000800 */
        /* <DEDUP_REMOVED lines=12> */
[----:B------:R-:W0:Y:S07]  /*70790*/  LDCU UR37, c[0x0][0x398] ;  /* 0x00007300ff2577ac */ /* 0x000e2e0008000800 */
        /* <DEDUP_REMOVED lines=12> */
[C---:B------:R-:W-:Y:S01]  /*70860*/  VIADD R5, R29.reuse, 0xb6 ;  /* 0x000000b61d057836 */ /* 0x040fe20000000000 */
[----:B-1----:R-:W-:Y:S01]  /*70870*/  ISETP.LT.AND P3, PT, R14, UR28, !P0 ;  /* 0x0000001c0e007c0c */ /* 0x002fe2000c761270 */
[----:B------:R-:W1:Y:S01]  /*70880*/  LDCU UR33, c[0x0][0x398] ;  /* 0x00007300ff2177ac */ /* 0x000e620008000800 */
[----:B----4-:R-:W-:Y:S02]  /*70890*/  ISETP.LT.AND P2, PT, R2, UR30, !P0 ;  /* 0x0000001e02007c0c */ /* 0x010fe4000c741270 */
[----:B0-----:R-:W-:Y:S01]  /*708a0*/  ISETP.LT.AND P1, PT, R4, UR35, !P0 ;  /* 0x0000002304007c0c */ /* 0x001fe2000c721270 */
[----:B------:R-:W0:Y:S01]  /*708b0*/  LDCU UR30, c[0x0][0x398] ;  /* 0x00007300ff1e77ac */ /* 0x000e220008000800 */
[----:B------:R-:W-:Y:S01]  /*708c0*/  VIADD R26, R29, 0xbb ;  /* 0x000000bb1d1a7836 */ /* 0x000fe20000000000 */
[----:B------:R-:W-:Y:S01]  /*708d0*/  LOP3.LUT R23, R23, 0x7fffffff, RZ, 0xc0, !PT ;  /* 0x7fffffff17177812 */ /* 0x000fe200078ec0ff */
[----:B------:R-:W4:Y:S01]  /*708e0*/  LDCU UR35, c[0x0][0x398] ;  /* 0x00007300ff2377ac */ /* 0x000f220008000800 */
[----:B---3--:R-:W-:Y:S01]  /*708f0*/  LOP3.LUT R12, R19, 0xffff, RZ, 0xc0, !PT ;  /* 0x0000ffff130c7812 */ /* 0x008fe200078ec0ff */
[C---:B------:R-:W-:Y:S01]  /*70900*/  VIADD R25, R29.reuse, 0xbc ;  /* 0x000000bc1d197836 */ /* 0x040fe20000000000 */
[----:B------:R-:W3:Y:S01]  /*70910*/  LDL.LU R19, [R1+0x9cc] ;  /* 0x0009cc0001137983 */ /* 0x000ee20000300800 */
[----:B------:R-:W-:Y:S01]  /*70920*/  LOP3.LUT R11, R28, 0xffff, RZ, 0xc0, !PT ;  /* 0x0000ffff1c0b7812 */ /* 0x000fe200078ec0ff */
[----:B------:R-:W-:-:S02]  /*70930*/  VIADD R15, R29, 0xbd ;  /* 0x000000bd1d0f7836 */ /* 0x000fc40000000000 */
[----:B------:R-:W2:Y:S01]  /*70940*/  LDL.LU R28, [R1+0x9c8] ;  /* 0x0009c800011c7983 */ /* 0x000ea20000300800 */
[----:B------:R-:W-:Y:S01]  /*70950*/  @P3 LOP3.LUT R22, R22, 0x200000, RZ, 0xfc, !PT ;  /* 0x0020000016163812 */ /* 0x000fe200078efcff */
[----:B------:R-:W0:Y:S03]  /*70960*/  LDCU UR28, c[0x0][0x39c] ;  /* 0x00007380ff1c77ac */ /* 0x000e260008000800 */
[----:B------:R-:W-:-:S04]  /*70970*/  LOP3.LUT R22, R22, 0xffefffff, RZ, 0xc0, !PT ;  /* 0xffefffff16167812 */ /* 0x000fc800078ec0ff */
[----:B------:R-:W-:Y:S01]  /*70980*/  @P2 LOP3.LUT R22, R22, 0x100000, RZ, 0xfc, !PT ;  /* 0x0010000016162812 */ /* 0x000fe200078efcff */
[----:B------:R-:W-:Y:S01]  /*70990*/  BAR.SYNC.DEFER_BLOCKING 0x0 ;  /* 0x0000000000007b1d */ /* 0x000fe20000010000 */
[----:B------:R-:W-:Y:S02]  /*709a0*/  ISETP.LT.AND P0, PT, R3, UR7, !P0 ;  /* 0x0000000703007c0c */ /* 0x000fe4000c701270 */
[----:B------:R-:W-:Y:S02]  /*709b0*/  LOP3.LUT R22, R22, 0xfff7ffff, RZ, 0xc0, !PT ;  /* 0xfff7ffff16167812 */ /* 0x000fe400078ec0ff */
[----:B------:R-:W-:Y:S01]  /*709c0*/  LOP3.LUT R7, R16, 0xffff, RZ, 0xc0, !PT ;  /* 0x0000ffff10077812 */ /* 0x000fe200078ec0ff */
[----:B------:R-:W0:Y:S01]  /*709d0*/  LDCU UR7, c[0x0][0x39c] ;  /* 0x00007380ff0777ac */ /* 0x000e220008000800 */
[----:B------:R-:W-:Y:S01]  /*709e0*/  @P1 LOP3.LUT R22, R22, 0x80000, RZ, 0xfc, !PT ;  /* 0x0008000016161812 */ /* 0x000fe200078efcff */
[----:B------:R-:W2:Y:S03]  /*709f0*/  LDL.LU R16, [R1+0xad8] ;  /* 0x000ad80001107983 */ /* 0x000ea60000300800 */
[----:B------:R-:W-:-:S04]  /*70a00*/  LOP3.LUT R22, R22, 0xfffbffff, RZ, 0xc0, !PT ;  /* 0xfffbffff16167812 */ /* 0x000fc800078ec0ff */
[----:B------:R-:W-:Y:S02]  /*70a10*/  @P0 LOP3.LUT R22, R22, 0x40000, RZ, 0xfc, !PT ;  /* 0x0004000016160812 */ /* 0x000fe400078efcff */
[----:B------:R-:W-:Y:S01]  /*70a20*/  ISETP.GE.AND P0, PT, R5, UR43, PT ;  /* 0x0000002b05007c0c */ /* 0x000fe2000bf06270 */
[----:B------:R-:W0:Y:S03]  /*70a30*/  LDCU UR43, c[0x0][0x398] ;  /* 0x00007300ff2b77ac */ /* 0x000e260008000800 */
[----:B------:R-:W-:Y:S01]  /*70a40*/  ISETP.LT.AND P3, PT, R14, UR42, !P0 ;  /* 0x0000002a0e007c0c */ /* 0x000fe2000c761270 */
[----:B------:R-:W0:Y:S01]  /*70a50*/  LDCU UR42, c[0x0][0x398] ;  /* 0x00007300ff2a77ac */ /* 0x000e220008000800 */
[----:B------:R-:W-:Y:S02]  /*70a60*/  ISETP.LT.AND P2, PT, R2, UR46, !P0 ;  /* 0x0000002e02007c0c */ /* 0x000fe4000c741270 */
[----:B------:R-:W-:-:S02]  /*70a70*/  LOP3.LUT R22, R22, 0xfffdffff, RZ, 0xc0, !PT ;  /* 0xfffdffff16167812 */ /* 0x000fc400078ec0ff */
[----:B------:R-:W-:Y:S01]  /*70a80*/  LOP3.LUT R9, R18, 0xffff, RZ, 0xc0, !PT ;  /* 0x0000ffff12097812 */ /* 0x000fe200078ec0ff */
[----:B------:R-:W-:Y:S01]  /*70a90*/  VIADD R5, R29, 0xba ;  /* 0x000000ba1d057836 */ /* 0x000fe20000000000 */
[----:B------:R-:W-:Y:S01]  /*70aa0*/  ISETP.LT.AND P1, PT, R4, UR48, !P0 ;  /* 0x0000003004007c0c */ /* 0x000fe2000c721270 */
[----:B------:R-:W0:Y:S04]  /*70ab0*/  LDCU UR46, c[0x0][0x398] ;  /* 0x00007300ff2e77ac */ /* 0x000e280008000800 */
        /* <DEDUP_REMOVED lines=13> */
[----:B-1----:R-:W-:Y:S01]  /*70b90*/  ISETP.LT.AND P3, PT, R14, UR33, !P0 ;  /* 0x000000210e007c0c */ /* 0x002fe2000c761270 */
[----:B------:R-:W1:Y:S01]  /*70ba0*/  LDCU UR33, c[0x0][0x398] ;  /* 0x00007300ff2177ac */ /* 0x000e620008000800 */
        /* <DEDUP_REMOVED lines=15> */
[----:B------:R-:W1:Y:S03]  /*70ca0*/  LDCU UR51, c[0x0][0x398] ;  /* 0x00007300ff3377ac */ /* 0x000e660008000800 */
[----:B0-----:R-:W-:Y:S01]  /*70cb0*/  ISETP.LT.AND P3, PT, R14, UR30, !P0 ;  /* 0x0000001e0e007c0c */ /* 0x001fe2000c761270 */
[----:B------:R-:W0:Y:S01]  /*70cc0*/  LDCU UR30, c[0x0][0x39c] ;  /* 0x00007380ff1e77ac */ /* 0x000e220008000800 */
[----:B----4-:R-:W-:Y:S02]  /*70cd0*/  ISETP.LT.AND P2, PT, R2, UR35, !P0 ;  /* 0x0000002302007c0c */ /* 0x010fe4000c741270 */
[----:B------:R-:W-:Y:S01]  /*70ce0*/  LOP3.LUT R22, R22, 0xfffffdff, RZ, 0xc0, !PT ;  /* 0xfffffdff16167812 */ /* 0x000fe200078ec0ff */
[----:B------:R-:W4:Y:S01]  /*70cf0*/  LDCU UR35, c[0x0][0x398] ;  /* 0x00007300ff2377ac */ /* 0x000f220008000800 */
        /* <DEDUP_REMOVED lines=13> */
[----:B-1----:R-:W-:Y:S01]  /*70dd0*/  ISETP.LT.AND P3, PT, R14, UR33, !P0 ;  /* 0x000000210e007c0c */ /* 0x002fe2000c761270 */
[----:B------:R-:W1:Y:S01]  /*70de0*/  LDCU UR33, c[0x0][0x39c] ;  /* 0x00007380ff2177ac */ /* 0x000e620008000800 */
        /* <DEDUP_REMOVED lines=8> */
[----:B------:R-:W-:Y:S02]  /*70e70*/  LOP3.LUT R6, R17, 0xffff, RZ, 0xc0, !PT ;  /* 0x0000ffff11067812 */ /* 0x000fe400078ec0ff */
[----:B------:R-:W-:Y:S01]  /*70e80*/  ISETP.LT.AND P0, PT, R3, UR41, !P0 ;  /* 0x0000002903007c0c */ /* 0x000fe2000c701270 */
[----:B------:R-:W2:Y:S01]  /*70e90*/  LDL.LU R17, [R1+0xac8] ;  /* 0x000ac80001117983 */ /* 0x000ea20000300800 */
[----:B------:R-:W-:Y:S01]  /*70ea0*/  LOP3.LUT R22, R22, 0xfffffff7, RZ, 0xc0, !PT ;  /* 0xfffffff716167812 */ /* 0x000fe200078ec0ff */
[----:B------:R-:W0:Y:S02]  /*70eb0*/  LDCU UR41, c[0x0][0x398] ;  /* 0x00007300ff2977ac */ /* 0x000e240008000800 */
[----:B------:R-:W2:Y:S01]  /*70ec0*/  LDL.LU R18, [R1+0xab8] ;  /* 0x000ab80001127983 */ /* 0x000ea20000300800 */
[----:B------:R-:W-:-:S04]  /*70ed0*/  @P1 LOP3.LUT R22, R22, 0x8, RZ, 0xfc, !PT ;  /* 0x0000000816161812 */ /* 0x000fc800078efcff */
[----:B------:R-:W-:-:S04]  /*70ee0*/  LOP3.LUT R22, R22, 0xfffffffb, RZ, 0xc0, !PT ;  /* 0xfffffffb16167812 */ /* 0x000fc800078ec0ff */
[----:B------:R-:W-:Y:S02]  /*70ef0*/  @P0 LOP3.LUT R22, R22, 0x4, RZ, 0xfc, !PT ;  /* 0x0000000416160812 */ /* 0x000fe400078efcff */
[----:B------:R-:W-:Y:S01]  /*70f00*/  ISETP.GE.AND P0, PT, R5, UR75, PT ;  /* 0x0000004b05007c0c */ /* 0x000fe2000bf06270 */
[----:B------:R-:W1:Y:S03]  /*70f10*/  LDCU UR75, c[0x0][0x398] ;  /* 0x00007300ff4b77ac */ /* 0x000e660008000800 */
[----:B----4-:R-:W-:Y:S01]  /*70f20*/  ISETP.LT.AND P3, PT, R14, UR35, !P0 ;  /* 0x000000230e007c0c */ /* 0x010fe2000c761270 */
[----:B------:R-:W4:Y:S01]  /*70f30*/  LDCU UR35, c[0x0][0x39c] ;  /* 0x00007380ff2377ac */ /* 0x000f220008000800 */
[----:B0-----:R-:W-:Y:S02]  /*70f40*/  ISETP.LT.AND P1, PT, R4, UR43, !P0 ;  /* 0x0000002b04007c0c */ /* 0x001fe4000c721270 */
[----:B------:R-:W-:Y:S01]  /*70f50*/  ISETP.LT.AND P2, PT, R2, UR42, !P0 ;  /* 0x0000002a02007c0c */ /* 0x000fe2000c741270 */
[----:B------:R-:W0:Y:S01]  /*70f60*/  LDCU UR42, c[0x0][0x398] ;  /* 0x00007300ff2a77ac */ /* 0x000e220008000800 */
[----:B------:R-:W-:-:S02]  /*70f70*/  LOP3.LUT R22, R22, 0xfffffffd, RZ, 0xc0, !PT ;  /* 0xfffffffd16167812 */ /* 0x000fc400078ec0ff */
[----:B------:R-:W-:Y:S01]  /*70f80*/  ISETP.LT.AND P0, PT, R3, UR46, !P0 ;  /* 0x0000002e03007c0c */ /* 0x000fe2000c701270 */
[----:B------:R-:W0:Y:S04]  /*70f90*/  LDCU UR43, c[0x0][0x398] ;  /* 0x00007300ff2b77ac */ /* 0x000e280008000800 */
[----:B------:R-:W-:Y:S01]  /*70fa0*/  @P3 LOP3.LUT R22, R22, 0x2, RZ, 0xfc, !PT ;  /* 0x0000000216163812 */ /* 0x000fe200078efcff */
[----:B------:R-:W0:Y:S01]  /*70fb0*/  LDCU UR46, c[0x0][0x398] ;  /* 0x00007300ff2e77ac */ /* 0x000e220008000800 */
[----:B------:R-:W-:Y:S02]  /*70fc0*/  @P1 LOP3.LUT R23, R23, 0x80000000, RZ, 0xfc, !PT ;  /* 0x8000000017171812 */ /* 0x000fe400078efcff */
[----:B------:R-:W-:Y:S02]  /*70fd0*/  LOP3.LUT R22, R22, 0xfffffffe, RZ, 0xc0, !PT ;  /* 0xfffffffe16167812 */ /* 0x000fe400078ec0ff */
[----:B------:R-:W-:-:S02]  /*70fe0*/  LOP3.LUT R23, R23, 0xbfffffff, RZ, 0xc0, !PT ;  /* 0xbfffffff17177812 */ /* 0x000fc400078ec0ff */
[----:B------:R-:W-:Y:S02]  /*70ff0*/  @P2 LOP3.LUT R22, R22, 0x1, RZ, 0xfc, !PT ;  /* 0x0000000116162812 */ /* 0x000fe400078efcff */
[----:B------:R-:W-:Y:S02]  /*71000*/  @P0 LOP3.LUT R23, R23, 0x40000000, RZ, 0xfc, !PT ;  /* 0x4000000017170812 */ /* 0x000fe400078efcff */
[----:B------:R-:W-:Y:S01]  /*71010*/  ISETP.GE.AND P0, PT, R26, UR74, PT ;  /* 0x0000004a1a007c0c */ /* 0x000fe2000bf06270 */
[----:B------:R-:W0:Y:S01]  /*71020*/  LDCU UR74, c[0x0][0x398] ;  /* 0x00007300ff4a77ac */ /* 0x000e220008000800 */
[----:B------:R-:W-:Y:S02]  /*71030*/  LOP3.LUT R8, R27, 0xffff, RZ, 0xc0, !PT ;  /* 0x0000ffff1b087812 */ /* 0x000fe400078ec0ff */
[----:B---3--:R-:W-:Y:S02]  /*71040*/  LOP3.LUT R10, R19, 0xffff, RZ, 0xc0, !PT ;  /* 0x0000ffff130a7812 */ /* 0x008fe400078ec0ff */
[----:B------:R-:W3:Y:S04]  /*71050*/  LDL.LU R19, [R1+0xaa0] ;  /* 0x000aa00001137983 */ /* 0x000ee80000300800 */
[----:B------:R-:W4:Y:S01]  /*71060*/  LDL.LU R24, [R1+0xa9c] ;  /* 0x000a9c0001187983 */ /* 0x000f220000300800 */
[----:B--2---:R-:W-:-:S03]  /*71070*/  LOP3.LUT R5, R28, 0xffff, RZ, 0xc0, !PT ;  /* 0x0000ffff1c057812 */ /* 0x004fc600078ec0ff */
[----:B------:R-:W-:Y:S04]  /*71080*/  STL [R1+0x2408], R22 ;  /* 0x0024081601007387 */ /* 0x000fe80000100800 */
[----:B------:R-:W2:Y:S04]  /*71090*/  LDL.LU R26, [R1+0xa98] ;  /* 0x000a9800011a7983 */ /* 0x000ea80000300800 */
[----:B------:R-:W4:Y:S04]  /*710a0*/  LDL.LU R27, [R1+0xa7c] ;  /* 0x000a7c00011b7983 */ /* 0x000f280000300800 */
[----:B------:R-:W4:Y:S01]  /*710b0*/  LDL.LU R28, [R1+0x93c] ;  /* 0x00093c00011c7983 */ /* 0x000f220000300800 */
[----:B------:R-:W-:Y:S01]  /*710c0*/  ISETP.LT.AND P3, PT, R14, UR37, !P0 ;  /* 0x000000250e007c0c */ /* 0x000fe2000c761270 */
[----:B------:R-:W0:Y:S01]  /*710d0*/  LDCU UR37, c[0x0][0x39c] ;  /* 0x00007380ff2577ac */ /* 0x000e220008000800 */
[----:B------:R-:W-:-:S02]  /*710e0*/  ISETP.LT.AND P2, PT, R2, UR39, !P0 ;  /* 0x0000002702007c0c */ /* 0x000fc4000c741270 */
        /* <DEDUP_REMOVED lines=13> */
[----:B------:R-:W-:Y:S02]  /*711c0*/  @P0 LOP3.LUT R23, R23, 0x4000000, RZ, 0xfc, !PT ;  /* 0x0400000017170812 */ /* 0x000fe400078efcff */
[----:B------:R-:W-:Y:S01]  /*711d0*/  ISETP.GE.AND P0, PT, R25, UR73, PT ;  /* 0x0000004919007c0c */ /* 0x000fe2000bf06270 */
[----:B------:R-:W1:Y:S03]  /*711e0*/  LDCU UR73, c[0x0][0x398] ;  /* 0x00007300ff4977ac */ /* 0x000e660008000800 */
[----:B0-----:R-:W-:Y:S01]  /*711f0*/  ISETP.LT.AND P3, PT, R14, UR42, !P0 ;  /* 0x0000002a0e007c0c */ /* 0x001fe2000c761270 */
        /* <DEDUP_REMOVED lines=16> */
[----:B------:R-:W0:Y:S01]  /*71300*/  LDCU UR6, c[0x0][0x398] ;  /* 0x00007300ff0677ac */ /* 0x000e220008000800 */
[----:B------:R-:W-:Y:S02]  /*71310*/  PRMT R17, R17, 0x4210, R9 ;  /* 0x0000421011117816 */ /* 0x000fe40000000009 */
[----:B------:R-:W-:Y:S02]  /*71320*/  PRMT R18, R18, 0x4210, R10 ;  /* 0x0000421012127816 */ /* 0x000fe4000000000a */
[----:B---3--:R-:W-:-:S05]  /*71330*/  PRMT R19, R19, 0x4210, R5 ;  /* 0x0000421013137816 */ /* 0x008fca0000000005 */
[----:B------:R-:W-:Y:S04]  /*71340*/  STL.64 [R1+0x24e0], R18 ;  /* 0x0024e01201007387 */ /* 0x000fe80000100a00 */
[----:B------:R-:W-:Y:S04]  /*71350*/  STL.64 [R1+0x24d8], R16 ;  /* 0x0024d81001007387 */ /* 0x000fe80000100a00 */
[----:B------:R-:W3:Y:S01]  /*71360*/  LDS.128 R16, [R13] ;  /* 0x000000000d107984 */ /* 0x000ee20000000c00 */
[----:B--2---:R-:W-:Y:S02]  /*71370*/  PRMT R25, R26, 0x4210, R11 ;  /* 0x000042101a197816 */ /* 0x004fe4000000000b */
[----:B----4-:R-:W-:-:S02]  /*71380*/  PRMT R26, R27, 0x4210, R7 ;  /* 0x000042101b1a7816 */ /* 0x010fc40000000007 */
[----:B------:R-:W-:Y:S02]  /*71390*/  PRMT R27, R28, 0x4210, R6 ;  /* 0x000042101c1b7816 */ /* 0x000fe40000000006 */
[----:B------:R-:W2:Y:S04]  /*713a0*/  LDL.LU R28, [R1+0x1c4] ;  /* 0x0001c400011c7983 */ /* 0x000ea80000300800 */
        /* <DEDUP_REMOVED lines=8> */
[----:B------:R-:W-:Y:S01]  /*71430*/  PRMT R24, R24, 0x4210, R12 ;  /* 0x0000421018187816 */ /* 0x000fe2000000000c */
[----:B------:R-:W-:Y:S06]  /*71440*/  BAR.SYNC.DEFER_BLOCKING 0x0 ;  /* 0x0000000000007b1d */ /* 0x000fec0000010000 */
[----:B------:R0:W-:Y:S04]  /*71450*/  STSM.16.M88.4 [R21], R24 ;  /* 0x0000001815007844 */ /* 0x0001e80000000200 */
[----:B0-----:R-:W2:Y:S01]  /*71460*/  LDL.LU.64 R24, [R1+0x24d0] ;  /* 0x0024d00001187983 */ /* 0x001ea20000300a00 */
        /* <DEDUP_REMOVED lines=15> */
[----:B------:R-:W-:Y:S01]  /*71560*/  @P0 LOP3.LUT R23, R23, 0x40000, RZ, 0xfc, !PT ;  /* 0x0004000017170812 */ /* 0x000fe200078efcff */
[----:B---3--:R3:W-:Y:S04]  /*71570*/  STSM.16.M88.4 [R21+0x200], R16 ;  /* 0x0002001015007844 */ /* 0x0087e80000000200 */
[----:B---3--:R-:W3:Y:S04]  /*71580*/  LDL.LU R18, [R1+0x24c8] ;  /* 0x0024c80001127983 */ /* 0x008ee80000300800 */
[----:B------:R-:W2:Y:S01]  /*71590*/  LDL.LU.64 R16, [R1+0x24c0] ;  /* 0x0024c00001107983 */ /* 0x000ea20000300a00 */
[----:B------:R-:W-:-:S05]  /*715a0*/  VIADD R19, R29, 0xbe ;  /* 0x000000be1d137836 */ /* 0x000fca0000000000 */
[----:B------:R-:W-:Y:S01]  /*715b0*/  ISETP.GE.AND P0, PT, R19, UR4, PT ;  /* 0x0000000413007c0c */ /* 0x000fe2000bf06270 */
[----:B------:R-:W0:Y:S01]  /*715c0*/  LDCU UR4, c[0x0][0x398] ;  /* 0x00007300ff0477ac */ /* 0x000e220008000800 */
[----:B------:R-:W3:Y:S02]  /*715d0*/  LDL.LU R19, [R1+0x1bc] ;  /* 0x0001bc0001137983 */ /* 0x000ee40000300800 */
        /* <DEDUP_REMOVED lines=13> */
[----:B------:R-:W-:Y:S02]  /*716b0*/  @P1 LOP3.LUT R23, R23, 0x8000, RZ, 0xfc, !PT ;  /* 0x0000800017171812 */ /* 0x000fe400078efcff */
[----:B----4-:R-:W-:Y:S01]  /*716c0*/  PRMT R9, R15, 0x5210, R9 ;  /* 0x000052100f097816 */ /* 0x010fe20000000009 */
[----:B------:R-:W-:Y:S01]  /*716d0*/  VIADD R15, R29, 0xbf ;  /* 0x000000bf1d0f7836 */ /* 0x000fe20000000000 */
[----:B------:R-:W-:-:S04]  /*716e0*/  LOP3.LUT R23, R23, 0xffffbfff, RZ, 0xc0, !PT ;  /* 0xffffbfff17177812 */ /* 0x000fc800078ec0ff */
[----:B------:R-:W-:Y:S02]  /*716f0*/  @P0 LOP3.LUT R23, R23, 0x4000, RZ, 0xfc, !PT ;  /* 0x0000400017170812 */ /* 0x000fe400078efcff */
[----:B------:R-:W-:Y:S01]  /*71700*/  ISETP.GE.AND P0, PT, R15, UR10, PT ;  /* 0x0000000a0f007c0c */ /* 0x000fe2000bf06270 */
[----:B------:R-:W4:Y:S03]  /*71710*/  LDCU UR10, c[0x0][0x398] ;  /* 0x00007300ff0a77ac */ /* 0x000f260008000800 */
[----:B------:R-:W-:Y:S01]  /*71720*/  ISETP.LT.AND P3, PT, R14, UR48, !P0 ;  /* 0x000000300e007c0c */ /* 0x000fe2000c761270 */
[----:B------:R-:W1:Y:S01]  /*71730*/  LDCU UR48, c[0x0][0x398] ;  /* 0x00007300ff3077ac */ /* 0x000e620008000800 */
[----:B0-----:R-:W-:Y:S02]  /*71740*/  ISETP.LT.AND P2, PT, R2, UR50, !P0 ;  /* 0x0000003202007c0c */ /* 0x001fe4000c741270 */
        /* <DEDUP_REMOVED lines=13> */
[----:B------:R-:W-:Y:S01]  /*71820*/  LOP3.LUT R23, R23, 0xfffffdff, RZ, 0xc0, !PT ;  /* 0xfffffdff17177812 */ /* 0x000fe200078ec0ff */
[----:B------:R-:W-:Y:S01]  /*71830*/  BAR.SYNC.DEFER_BLOCKING 0x0 ;  /* 0x0000000000007b1d */ /* 0x000fe20000010000 */
[----:B--2---:R-:W-:Y:S01]  /*71840*/  PRMT R16, R16, 0x5210, R12 ;  /* 0x0000521010107816 */ /* 0x004fe2000000000c */
[----:B------:R-:W-:-:S05]  /*71850*/  VIADD R12, R29, 0xc0 ;  /* 0x000000c01d0c7836 */ /* 0x000fca0000000000 */
[----:B------:R-:W-:Y:S01]  /*71860*/  ISETP.GE.AND P0, PT, R12, UR8, PT ;  /* 0x000000080c007c0c */ /* 0x000fe2000bf06270 */
[----:B------:R-:W2:Y:S03]  /*71870*/  LDCU UR8, c[0x0][0x398] ;  /* 0x00007300ff0877ac */ /* 0x000ea60008000800 */
[----:B------:R-:W-:Y:S01]  /*71880*/  ISETP.LT.AND P3, PT, R14, UR39, !P0 ;  /* 0x000000270e007c0c */ /* 0x000fe2000c761270 */
[----:B------:R-:W0:Y:S01]  /*71890*/  LDCU UR39, c[0x0][0x398] ;  /* 0x00007300ff2777ac */ /* 0x000e220008000800 */
[----:B------:R-:W-:Y:S02]  /*718a0*/  ISETP.LT.AND P2, PT, R2, UR41, !P0 ;  /* 0x0000002902007c0c */ /* 0x000fe4000c741270 */
[----:B------:R-:W-:Y:S01]  /*718b0*/  ISETP.LT.AND P1, PT, R4, UR4, !P0 ;  /* 0x0000000404007c0c */ /* 0x000fe2000c721270 */
[----:B------:R-:W0:Y:S08]  /*718c0*/  LDCU UR41, c[0x0][0x398] ;  /* 0x00007300ff2977ac */ /* 0x000e300008000800 */
        /* <DEDUP_REMOVED lines=13> */
[----:B------:R-:W3:Y:S03]  /*719a0*/  LDCU UR12, c[0x0][0x398] ;  /* 0x00007300ff0c77ac */ /* 0x000ee60008000800 */
        /* <DEDUP_REMOVED lines=8> */
[----:B------:R-:W-:Y:S02]  /*71a30*/  LOP3.LUT R23, R23, 0xffffffef, RZ, 0xc0, !PT ;  /* 0xffffffef17177812 */ /* 0x000fe400078ec0ff */
[----:B------:R-:W-:Y:S02]  /*71a40*/  PRMT R10, R19, 0x5210, R10 ;  /* 0x00005210130a7816 */ /* 0x000fe4000000000a */
[----:B------:R-:W-:Y:S02]  /*71a50*/  @P2 LOP3.LUT R23, R23, 0x10, RZ, 0xfc, !PT ;  /* 0x0000001017172812 */ /* 0x000fe400078efcff */
[----:B------:R-:W-:-:S02]  /*71a60*/  PRMT R19, R24, 0x5210, R6 ;  /* 0x0000521018137816 */ /* 0x000fc40000000006 */
[----:B------:R-:W-:Y:S01]  /*71a70*/  PRMT R17, R17, 0x5210, R11 ;  /* 0x0000521011117816 */ /* 0x000fe2000000000b */
[----:B------:R-:W2:Y:S01]  /*71a80*/  LDL.LU R24, [R1+0x24b8] ;  /* 0x0024b80001187983 */ /* 0x000ea20000300800 */
[----:B-1----:R-:W-:Y:S01]  /*71a90*/  ISETP.LT.AND P0, PT, R3, UR48, !P0 ;  /* 0x0000003003007c0c */ /* 0x002fe2000c701270 */
[----:B------:R-:W1:Y:S01]  /*71aa0*/  LDCU UR48, c[0x0][0x398] ;  /* 0x00007300ff3077ac */ /* 0x000e620008000800 */
[----:B------:R-:W-:Y:S01]  /*71ab0*/  LOP3.LUT R23, R23, 0xfffffff7, RZ, 0xc0, !PT ;  /* 0xfffffff717177812 */ /* 0x000fe200078ec0ff */
[----:B------:R-:W-:Y:S03]  /*71ac0*/  STL.64 [R1+0x24b0], R18 ;  /* 0x0024b01201007387 */ /* 0x000fe60000100a00 */
[----:B------:R-:W-:Y:S01]  /*71ad0*/  @P1 LOP3.LUT R23, R23, 0x8, RZ, 0xfc, !PT ;  /* 0x0000000817171812 */ /* 0x000fe200078efcff */
[----:B------:R-:W-:Y:S01]  /*71ae0*/  STL.64 [R1+0x24a8], R16 ;  /* 0x0024a81001007387 */ /* 0x000fe20000100a00 */
[----:B------:R-:W-:-:S03]  /*71af0*/  PRMT R11, R20, 0x5210, R5 ;  /* 0x00005210140b7816 */ /* 0x000fc60000000005 */
[----:B------:R-:W1:Y:S01]  /*71b00*/  LDS.128 R16, [R13] ;  /* 0x000000000d107984 */ /* 0x000e620000000c00 */
[----:B------:R-:W-:Y:S01]  /*71b10*/  LOP3.LUT R23, R23, 0xfffffffb, RZ, 0xc0, !PT ;  /* 0xfffffffb17177812 */ /* 0x000fe200078ec0ff */
[----:B------:R-:W-:-:S03]  /*71b20*/  VIADD R5, R29, 0xc2 ;  /* 0x000000c21d057836 */ /* 0x000fc60000000000 */
[----:B------:R-:W-:Y:S02]  /*71b30*/  @P0 LOP3.LUT R23, R23, 0x4, RZ, 0xfc, !PT ;  /* 0x0000000417170812 */ /* 0x000fe400078efcff */
[----:B------:R-:W-:Y:S02]  /*71b40*/  ISETP.GE.AND P0, PT, R5, UR14, PT ;  /* 0x0000000e05007c0c */ /* 0x000fe4000bf06270 */
[----:B------:R-:W-:Y:S02]  /*71b50*/  LOP3.LUT R23, R23, 0xfffffffd, RZ, 0xc0, !PT ;  /* 0xfffffffd17177812 */ /* 0x000fe400078ec0ff */
[----:B------:R-:W-:Y:S01]  /*71b60*/  PRMT R8, R28, 0x5210, R8 ;  /* 0x000052101c087816 */ /* 0x000fe20000000008 */
[----:B------:R-:W-:Y:S01]  /*71b70*/  VIADD R5, R29, 0xc3 ;  /* 0x000000c31d057836 */ /* 0x000fe20000000000 */
[----:B----4-:R-:W-:Y:S01]  /*71b80*/  ISETP.LT.AND P3, PT, R14, UR10, !P0 ;  /* 0x0000000a0e007c0c */ /* 0x010fe2000c761270 */
[----:B------:R-:W4:Y:S01]  /*71b90*/  LDCU UR10, c[0x0][0x398] ;  /* 0x00007300ff0a77ac */ /* 0x000f220008000800 */
[----:B0-----:R-:W-:-:S02]  /*71ba0*/  ISETP.LT.AND P2, PT, R2, UR51, !P0 ;  /* 0x0000003302007c0c */ /* 0x001fc4000c741270 */
[----:B------:R-:W-:Y:S01]  /*71bb0*/  ISETP.LT.AND P1, PT, R4, UR52, !P0 ;  /* 0x0000003404007c0c */ /* 0x000fe2000c721270 */
[----:B------:R-:W0:Y:S01]  /*71bc0*/  LDCU UR52, c[0x0][0x398] ;  /* 0x00007300ff3477ac */ /* 0x000e220008000800 */
[----:B------:R-:W0:Y:S07]  /*71bd0*/  LDCU UR14, c[0x0][0x398] ;  /* 0x00007300ff0e77ac */ /* 0x000e2e0008000800 */
[----:B------:R-:W-:Y:S01]  /*71be0*/  @P3 LOP3.LUT R23, R23, 0x2, RZ, 0xfc, !PT ;  /* 0x0000000217173812 */ /* 0x000fe200078efcff */
[----:B------:R-:W0:Y:S03]  /*71bf0*/  LDCU UR51, c[0x0][0x398] ;  /* 0x00007300ff3377ac */ /* 0x000e260008000800 */
[----:B------:R-:W-:-:S04]  /*71c00*/  LOP3.LUT R23, R23, 0xfffffffe, RZ, 0xc0, !PT ;  /* 0xfffffffe17177812 */ /* 0x000fc800078ec0ff */
[----:B------:R-:W-:-:S05]  /*71c10*/  @P2 LOP3.LUT R23, R23, 0x1, RZ, 0xfc, !PT ;  /* 0x0000000117172812 */ /* 0x000fca00078efcff */
[----:B------:R-:W-:Y:S04]  /*71c20*/  STL [R1+0x240c], R23 ;  /* 0x00240c1701007387 */ /* 0x000fe80000100800 */
[----:B-1----:R-:W-:Y:S04]  /*71c30*/  STL.64 [R1+0x1b0], R16 ;  /* 0x0001b01001007387 */ /* 0x002fe80000100a00 */
[----:B------:R-:W-:Y:S04]  /*71c40*/  STL.64 [R1+0x1b8], R18 ;  /* 0x0001b81201007387 */ /* 0x000fe80000100a00 */
[----:B------:R-:W1:Y:S04]  /*71c50*/  LDS.128 R16, [R13+0x400] ;  /* 0x000400000d107984 */ /* 0x000e680000000c00 */
[----:B-1----:R-:W-:Y:S04]  /*71c60*/  STL.64 [R1+0x1a0], R16 ;  /* 0x0001a01001007387 */ /* 0x002fe80000100a00 */
[----:B------:R1:W-:Y:S04]  /*71c70*/  STL.64 [R1+0x1a8], R18 ;  /* 0x0001a81201007387 */ /* 0x0003e80000100a00 */
[----:B-1----:R-:W2:Y:S04]  /*71c80*/  LDL.LU.64 R18, [R1+0x24b0] ;  /* 0x0024b00001127983 */ /* 0x002ea80000300a00 */
[----:B------:R-:W2:Y:S01]  /*71c90*/  LDL.LU.64 R16, [R1+0x24a8] ;  /* 0x0024a80001107983 */ /* 0x000ea20000300a00 */
[----:B------:R-:W-:Y:S01]  /*71ca0*/  BAR.SYNC.DEFER_BLOCKING 0x0 ;  /* 0x0000000000007b1d */ /* 0x000fe20000010000 */
[----:B------:R-:W-:-:S05]  /*71cb0*/  ISETP.LT.AND P0, PT, R3, UR55, !P0 ;  /* 0x0000003703007c0c */ /* 0x000fca000c701270 */
[----:B------:R-:W1:Y:S01]  /*71cc0*/  LDCU UR55, c[0x0][0x398] ;  /* 0x00007300ff3777ac */ /* 0x000e620008000800 */
[----:B--2---:R2:W-:Y:S04]  /*71cd0*/  STSM.16.M88.4 [R21], R16 ;  /* 0x0000001015007844 */ /* 0x0045e80000000200 */
[----:B--2---:R-:W2:Y:S04]  /*71ce0*/  LDL.LU R19, [R1+0x24a0] ;  /* 0x0024a00001137983 */ /* 0x004ea80000300800 */
[----:B------:R-:W2:Y:S04]  /*71cf0*/  LDL.LU R16, [R1+0xafc] ;  /* 0x000afc0001107983 */ /* 0x000ea80000300800 */
[----:B------:R-:W3:Y:S04]  /*71d00*/  LDL.LU R27, [R1+0xaf8] ;  /* 0x000af800011b7983 */ /* 0x000ee80000300800 */
[----:B------:R-:W4:Y:S04]  /*71d10*/  LDL.LU R28, [R1+0xa78] ;  /* 0x000a7800011c7983 */ /* 0x000f280000300800 */
[----:B------:R-:W4:Y:S01]  /*71d20*/  LDL.LU R20, [R1+0xa74] ;  /* 0x000a740001147983 */ /* 0x000f220000300800 */
[----:B------:R-:W-:-:S03]  /*71d30*/  LOP3.LUT R24, R24, 0x7fffffff, RZ, 0xc0, !PT ;  /* 0x7fffffff18187812 */ /* 0x000fc600078ec0ff */
[----:B------:R-:W4:Y:S01]  /*71d40*/  LDL.LU R18, [R1+0xa50] ;  /* 0x000a500001127983 */ /* 0x000f220000300800 */
        /* <DEDUP_REMOVED lines=10> */
[----:B------:R-:W0:Y:S08]  /*71df0*/  LDCU UR39, c[0x0][0x398] ;  /* 0x00007300ff2777ac */ /* 0x000e300008000800 */
[----:B------:R-:W-:Y:S01]  /*71e00*/  @P3 LOP3.LUT R24, R24, 0x20000000, RZ, 0xfc, !PT ;  /* 0x2000000018183812 */ /* 0x000fe200078efcff */
[----:B------:R0:W-:Y:S01]  /*71e10*/  STSM.16.M88.4 [R21+0x200], R8 ;  /* 0x0002000815007844 */ /* 0x0001e20000000200 */
[----:B------:R-:W0:Y:S02]  /*71e20*/  LDCU UR41, c[0x0][0x398] ;  /* 0x00007300ff2977ac */ /* 0x000e240008000800 */
[----:B------:R-:W-:Y:S01]  /*71e30*/  LOP3.LUT R24, R24, 0xefffffff, RZ, 0xc0, !PT ;  /* 0xefffffff18187812 */ /* 0x000fe200078ec0ff */
[----:B------:R-:W0:Y:S03]  /*71e40*/  LDCU UR42, c[0x0][0x398] ;  /* 0x00007300ff2a77ac */ /* 0x000e260008000800 */
        /* <DEDUP_REMOVED lines=10> */
[----:B------:R-:W-:Y:S01]  /*71ef0*/  ISETP.LT.AND P3, PT, R14, UR4, !P0 ;  /* 0x000000040e007c0c */ /* 0x000fe2000c761270 */
[----:B0-----:R-:W-:Y:S01]  /*71f00*/  VIADD R11, R29, 0xc7 ;  /* 0x000000c71d0b7836 */ /* 0x001fe20000000000 */
[----:B------:R-:W-:Y:S01]  /*71f10*/  ISETP.LT.AND P2, PT, R2, UR43, !P0 ;  /* 0x0000002b02007c0c */ /* 0x000fe2000c741270 */
[----:B------:R-:W0:Y:S01]  /*71f20*/  LDCU UR43, c[0x0][0x398] ;  /* 0x00007300ff2b77ac */ /* 0x000e220008000800 */
[----:B------:R-:W-:-:S02]  /*71f30*/  ISETP.LT.AND P1, PT, R4, UR46, !P0 ;  /* 0x0000002e04007c0c */ /* 0x000fc4000c721270 */
[----:B--2---:R-:W-:Y:S01]  /*71f40*/  LOP3.LUT R12, R16, 0xffff, RZ, 0xc0, !PT ;  /* 0x0000ffff100c7812 */ /* 0x004fe200078ec0ff */
[----:B------:R-:W2:Y:S06]  /*71f50*/  LDCU UR46, c[0x0][0x398] ;  /* 0x00007300ff2e77ac */ /* 0x000eac0008000800 */
[----:B------:R-:W-:Y:S01]  /*71f60*/  @P3 LOP3.LUT R24, R24, 0x2000000, RZ, 0xfc, !PT ;  /* 0x0200000018183812 */ /* 0x000fe200078efcff */
[----:B------:R-:W2:Y:S01]  /*71f70*/  LDL.LU R16, [R1+0xa4c] ;  /* 0x000a4c0001107983 */ /* 0x000ea20000300800 */
[----:B---3--:R-:W-:Y:S01]  /*71f80*/  LOP3.LUT R7, R27, 0xffff, RZ, 0xc0, !PT ;  /* 0x0000ffff1b077812 */ /* 0x008fe200078ec0ff */
[C---:B------:R-:W-:Y:S01]  /*71f90*/  VIADD R10, R29.reuse, 0xc8 ;  /* 0x000000c81d0a7836 */ /* 0x040fe20000000000 */
[----:B------:R-:W-:Y:S01]  /*71fa0*/  LOP3.LUT R24, R24, 0xfeffffff, RZ, 0xc0, !PT ;  /* 0xfeffffff18187812 */ /* 0x000fe200078ec0ff */
[----:B------:R-:W3:Y:S01]  /*71fb0*/  LDL.LU R15, [R1+0xa0c] ;  /* 0x000a0c00010f7983 */ /* 0x000ee20000300800 */
[----:B------:R-:W-:Y:S01]  /*71fc0*/  VIADD R9, R29, 0xc9 ;  /* 0x000000c91d097836 */ /* 0x000fe20000000000 */
[----:B----4-:R-:W-:Y:S01]  /*71fd0*/  LOP3.LUT R6, R28, 0xffff, RZ, 0xc0, !PT ;  /* 0x0000ffff1c067812 */ /* 0x010fe200078ec0ff */
[----:B------:R-:W4:Y:S01]  /*71fe0*/  LDCU UR4, c[0x0][0x398] ;  /* 0x00007300ff0477ac */ /* 0x000f220008000800 */
[----:B------:R-:W-:Y:S01]  /*71ff0*/  @P2 LOP3.LUT R24, R24, 0x1000000, RZ, 0xfc, !PT ;  /* 0x0100000018182812 */ /* 0x000fe200078efcff */
[----:B------:R-:W4:Y:S01]  /*72000*/  LDL.LU R26, [R1+0xa08] ;  /* 0x000a0800011a7983 */ /* 0x000f220000300800 */
[----:B------:R-:W-:Y:S01]  /*72010*/  ISETP.LT.AND P0, PT, R3, UR48, !P0 ;  /* 0x0000003003007c0c */ /* 0x000fe2000c701270 */
[----:B------:R-:W0:Y:S01]  /*72020*/  LDCU UR48, c[0x0][0x398] ;  /* 0x00007300ff3077ac */ /* 0x000e220008000800 */
[----:B------:R-:W-:Y:S01]  /*72030*/  LOP3.LUT R24, R24, 0xff7fffff, RZ, 0xc0, !PT ;  /* 0xff7fffff18187812 */ /* 0x000fe200078ec0ff */
[----:B------:R-:W4:Y:S01]  /*72040*/  LDL.LU R27, [R1+0xb64] ;  /* 0x000b6400011b7983 */ /* 0x000f220000300800 */
[----:B------:R-:W-:Y:S01]  /*72050*/  LOP3.LUT R18, R18, 0xffff, RZ, 0xc0, !PT ;  /* 0x0000ffff12127812 */ /* 0x000fe200078ec0ff */
[----:B------:R-:W0:Y:S01]  /*72060*/  LDCU UR16, c[0x0][0x398] ;  /* 0x00007300ff1077ac */ /* 0x000e220008000800 */
[----:B------:R-:W-:-:S04]  /*72070*/  @P1 LOP3.LUT R24, R24, 0x800000, RZ, 0xfc, !PT ;  /* 0x0080000018181812 */ /* 0x000fc800078efcff */
[----:B------:R-:W-:-:S04]  /*72080*/  LOP3.LUT R24, R24, 0xffbfffff, RZ, 0xc0, !PT ;  /* 0xffbfffff18187812 */ /* 0x000fc800078ec0ff */
[----:B------:R-:W-:Y:S02]  /*72090*/  @P0 LOP3.LUT R24, R24, 0x400000, RZ, 0xfc, !PT ;  /* 0x0040000018180812 */ /* 0x000fe400078efcff */
[----:B------:R-:W-:Y:S02]  /*720a0*/  ISETP.GE.AND P0, PT, R5, UR24, PT ;  /* 0x0000001805007c0c */ /* 0x000fe4000bf06270 */
[----:B------:R-:W-:Y:S01]  /*720b0*/  LOP3.LUT R24, R24, 0xffdfffff, RZ, 0xc0, !PT ;  /* 0xffdfffff18187812 */ /* 0x000fe200078ec0ff */
[C---:B------:R-:W-:Y:S01]  /*720c0*/  VIADD R5, R29.reuse, 0xc6 ;  /* 0x000000c61d057836 */ /* 0x040fe20000000000 */
[----:B------:R-:W-:Y:S01]  /*720d0*/  ISETP.LT.AND P3, PT, R14, UR6, !P0 ;  /* 0x000000060e007c0c */ /* 0x000fe2000c761270 */
[----:B------:R-:W0:Y:S01]  /*720e0*/  LDCU UR6, c[0x0][0x398] ;  /* 0x00007300ff0677ac */ /* 0x000e220008000800 */
[----:B------:R-:W-:Y:S02]  /*720f0*/  ISETP.LT.AND P2, PT, R2, UR8, !P0 ;  /* 0x0000000802007c0c */ /* 0x000fe4000c741270 */
[----:B------:R-:W-:Y:S01]  /*72100*/  ISETP.LT.AND P1, PT, R4, UR10, !P0 ;  /* 0x0000000a04007c0c */ /* 0x000fe2000c721270 */
[----:B------:R-:W0:Y:S01]  /*72110*/  LDCU UR8, c[0x0][0x398] ;  /* 0x00007300ff0877ac */ /* 0x000e220008000800 */
[----:B------:R-:W-:Y:S01]  /*72120*/  VIADD R17, R29, 0xca ;  /* 0x000000ca1d117836 */ /* 0x000fe20000000000 */
[----:B------:R-:W-:Y:S01]  /*72130*/  LOP3.LUT R25, R25, 0x7fffffff, RZ, 0xc0, !PT ;  /* 0x7fffffff19197812 */ /* 0x000fe200078ec0ff */
[----:B------:R-:W-:Y:S01]  /*72140*/  VIADD R8, R29, 0xcb ;  /* 0x000000cb1d087836 */ /* 0x000fe20000000000 */
[----:B------:R-:W0:Y:S04]  /*72150*/  LDCU UR24, c[0x0][0x398] ;  /* 0x00007300ff1877ac */ /* 0x000e280008000800 */
[----:B------:R-:W-:Y:S01]  /*72160*/  @P3 LOP3.LUT R24, R24, 0x200000, RZ, 0xfc, !PT ;  /* 0x0020000018183812 */ /* 0x000fe200078efcff */
[----:B------:R-:W0:Y:S03]  /*72170*/  LDCU UR10, c[0x0][0x398] ;  /* 0x00007300ff0a77ac */ /* 0x000e260008000800 */
        /* <DEDUP_REMOVED lines=10> */
[----:B------:R-:W0:Y:S01]  /*72220*/  LDCU UR22, c[0x0][0x398] ;  /* 0x00007300ff1677ac */ /* 0x000e220008000800 */
[----:B------:R-:W-:Y:S02]  /*72230*/  LOP3.LUT R5, R20, 0xffff, RZ, 0xc0, !PT ;  /* 0x0000ffff14057812 */ /* 0x000fe400078ec0ff */
[----:B------:R-:W4:Y:S01]  /*72240*/  LDL.LU R20, [R1+0xb60] ;  /* 0x000b600001147983 */ /* 0x000f220000300800 */
[----:B------:R-:W-:Y:S01]  /*72250*/  ISETP.LT.AND P3, PT, R14, UR12, !P0 ;  /* 0x0000000c0e007c0c */ /* 0x000fe2000c761270 */
[----:B------:R-:W0:Y:S01]  /*72260*/  LDCU UR12, c[0x0][0x398] ;  /* 0x00007300ff0c77ac */ /* 0x000e220008000800 */
[----:B------:R-:W-:Y:S02]  /*72270*/  ISETP.LT.AND P2, PT, R2, UR14, !P0 ;  /* 0x0000000e02007c0c */ /* 0x000fe4000c741270 */
[----:B------:R-:W-:Y:S01]  /*72280*/  LOP3.LUT R24, R24, 0xfffdffff, RZ, 0xc0, !PT ;  /* 0xfffdffff18187812 */ /* 0x000fe200078ec0ff */
[----:B------:R-:W0:Y:S01]  /*72290*/  LDCU UR14, c[0x0][0x398] ;  /* 0x00007300ff0e77ac */ /* 0x000e220008000800 */
[----:B-1----:R-:W-:-:S07]  /*722a0*/  ISETP.LT.AND P1, PT, R4, UR55, !P0 ;  /* 0x0000003704007c0c */ /* 0x002fce000c721270 */
[----:B------:R-:W-:Y:S01]  /*722b0*/  @P3 LOP3.LUT R24, R24, 0x20000, RZ, 0xfc, !PT ;  /* 0x0002000018183812 */ /* 0x000fe200078efcff */
[----:B------:R-:W1:Y:S03]  /*722c0*/  LDCU UR55, c[0x0][0x398] ;  /* 0x00007300ff3777ac */ /* 0x000e660008000800 */
        /* <DEDUP_REMOVED lines=27> */
[----:B------:R-:W1:Y:S01]  /*72480*/  LDCU UR26, c[0x0][0x398] ;  /* 0x00007300ff1a77ac */ /* 0x000e620008000800 */
[----:B------:R-:W-:Y:S01]  /*72490*/  LOP3.LUT R24, R24, 0xfffffdff, RZ, 0xc0, !PT ;  /* 0xfffffdff18187812 */ /* 0x000fe200078ec0ff */
[----:B------:R-:W4:Y:S01]  /*724a0*/  LDL.LU R10, [R1+0xb54] ;  /* 0x000b5400010a7983 */ /* 0x000f220000300800 */
[----:B0-----:R-:W-:Y:S01]  /*724b0*/  ISETP.LT.AND P3, PT, R14, UR43, !P0 ;  /* 0x0000002b0e007c0c */ /* 0x001fe2000c761270 */
[----:B------:R-:W0:Y:S01]  /*724c0*/  LDCU UR43, c[0x0][0x398] ;  /* 0x00007300ff2b77ac */ /* 0x000e220008000800 */
[----:B--2---:R-:W-:Y:S02]  /*724d0*/  ISETP.LT.AND P2, PT, R2, UR46, !P0 ;  /* 0x0000002e02007c0c */ /* 0x004fe4000c741270 */
[----:B------:R-:W-:Y:S01]  /*724e0*/  ISETP.LT.AND P1, PT, R4, UR48, !P0 ;  /* 0x0000003004007c0c */ /* 0x000fe2000c721270 */
[----:B------:R-:W2:Y:S08]  /*724f0*/  LDCU UR46, c[0x0][0x398] ;  /* 0x00007300ff2e77ac */ /* 0x000eb00008000800 */
        /* <DEDUP_REMOVED lines=12> */
[----:B------:R-:W-:Y:S02]  /*725c0*/  LOP3.LUT R16, R16, 0xffff, RZ, 0xc0, !PT ;  /* 0x0000ffff10107812 */ /* 0x000fe400078ec0ff */
[----:B---3--:R-:W-:Y:S02]  /*725d0*/  LOP3.LUT R23, R15, 0xffff, RZ, 0xc0, !PT ;  /* 0x0000ffff0f177812 */ /* 0x008fe400078ec0ff */
[----:B------:R-:W3:Y:S01]  /*725e0*/  LDL.LU R15, [R1+0xb50] ;  /* 0x000b5000010f7983 */ /* 0x000ee20000300800 */
[----:B----4-:R-:W-:-:S03]  /*725f0*/  LOP3.LUT R22, R26, 0xffff, RZ, 0xc0, !PT ;  /* 0x0000ffff1a167812 */ /* 0x010fc600078ec0ff */
[----:B------:R-:W4:Y:S01]  /*72600*/  LDL.LU R28, [R1+0xb40] ;  /* 0x000b4000011c7983 */ /* 0x000f220000300800 */
[----:B------:R-:W-:Y:S02]  /*72610*/  PRMT R26, R27, 0x4210, R18 ;  /* 0x000042101b1a7816 */ /* 0x000fe40000000012 */
[----:B------:R-:W-:Y:S02]  /*72620*/  PRMT R27, R20, 0x4210, R16 ;  /* 0x00004210141b7816 */ /* 0x000fe40000000010 */
[----:B------:R-:W2:Y:S04]  /*72630*/  LDL.LU R20, [R1+0xb3c] ;  /* 0x000b3c0001147983 */ /* 0x000ea80000300800 */
[----:B------:R-:W2:Y:S04]  /*72640*/  LDL.LU R11, [R1+0xb44] ;  /* 0x000b4400010b7983 */ /* 0x000ea80000300800 */
[----:B------:R-:W2:Y:S01]  /*72650*/  LDL.LU R9, [R1+0x958] ;  /* 0x0009580001097983 */ /* 0x000ea20000300800 */
        /* <DEDUP_REMOVED lines=18> */
[----:B------:R-:W-:Y:S01]  /*72780*/  LOP3.LUT R24, R24, 0xfffffffd, RZ, 0xc0, !PT ;  /* 0xfffffffd18187812 */ /* 0x000fe200078ec0ff */
[----:B------:R-:W2:Y:S01]  /*72790*/  LDL.LU R17, [R1+0x249c] ;  /* 0x00249c0001117983 */ /* 0x000ea20000300800 */
[----:B------:R-:W-:Y:S01]  /*727a0*/  ISETP.LT.AND P3, PT, R14, UR8, !P0 ;  /* 0x000000080e007c0c */ /* 0x000fe2000c761270 */
[----:B------:R-:W0:Y:S01]  /*727b0*/  LDCU UR8, c[0x0][0x398] ;  /* 0x00007300ff0877ac */ /* 0x000e220008000800 */
[----:B------:R-:W-:Y:S02]  /*727c0*/  ISETP.LT.AND P1, PT, R4, UR12, !P0 ;  /* 0x0000000c04007c0c */ /* 0x000fe4000c721270 */
[----:B------:R-:W-:Y:S01]  /*727d0*/  ISETP.LT.AND P2, PT, R2, UR10, !P0 ;  /* 0x0000000a02007c0c */ /* 0x000fe2000c741270 */
[----:B------:R-:W0:Y:S01]  /*727e0*/  LDCU UR10, c[0x0][0x398] ;  /* 0x00007300ff0a77ac */ /* 0x000e220008000800 */
[----:B------:R-:W-:Y:S01]  /*727f0*/  ISETP.LT.AND P0, PT, R3, UR14, !P0 ;  /* 0x0000000e03007c0c */ /* 0x000fe2000c701270 */
[----:B------:R-:W0:Y:S06]  /*72800*/  LDCU UR14, c[0x0][0x398] ;  /* 0x00007300ff0e77ac */ /* 0x000e2c0008000800 */
[----:B------:R-:W-:Y:S01]  /*72810*/  @P3 LOP3.LUT R24, R24, 0x2, RZ, 0xfc, !PT ;  /* 0x0000000218183812 */ /* 0x000fe200078efcff */
[----:B------:R-:W0:Y:S01]  /*72820*/  LDCU UR12, c[0x0][0x398] ;  /* 0x00007300ff0c77ac */ /* 0x000e220008000800 */
[----:B------:R-:W-:-:S02]  /*72830*/  @P1 LOP3.LUT R25, R25, 0x80000000, RZ, 0xfc, !PT ;  /* 0x8000000019191812 */ /* 0x000fc400078efcff */
[----:B------:R-:W-:Y:S02]  /*72840*/  LOP3.LUT R24, R24, 0xfffffffe, RZ, 0xc0, !PT ;  /* 0xfffffffe18187812 */ /* 0x000fe400078ec0ff */
[----:B------:R-:W-:Y:S02]  /*72850*/  LOP3.LUT R25, R25, 0xbfffffff, RZ, 0xc0, !PT ;  /* 0xbfffffff19197812 */ /* 0x000fe400078ec0ff */
[----:B------:R-:W-:Y:S02]  /*72860*/  @P2 LOP3.LUT R24, R24, 0x1, RZ, 0xfc, !PT ;  /* 0x0000000118182812 */ /* 0x000fe400078efcff */
[----:B------:R-:W-:Y:S02]  /*72870*/  @P0 LOP3.LUT R25, R25, 0x40000000, RZ, 0xfc, !PT ;  /* 0x4000000019190812 */ /* 0x000fe400078efcff */
[----:B------:R-:W-:Y:S01]  /*72880*/  ISETP.GE.AND P0, PT, R8, UR38, PT ;  /* 0x0000002608007c0c */ /* 0x000fe2000bf06270 */
[----:B------:R2:W-:Y:S01]  /*72890*/  STL [R1+0x2410], R24 ;  /* 0x0024101801007387 */ /* 0x0005e20000100800 */
[----:B---3--:R-:W-:-:S03]  /*728a0*/  PRMT R15, R15, 0x4210, R12 ;  /* 0x000042100f0f7816 */ /* 0x008fc6000000000c */
[----:B------:R-:W3:Y:S01]  /*728b0*/  LDL.LU R8, [R1+0x204] ;  /* 0x0002040001087983 */ /* 0x000ee20000300800 */
[----:B----4-:R-:W-:Y:S01]  /*728c0*/  PRMT R28, R28, 0x4210, R7 ;  /* 0x000042101c1c7816 */ /* 0x010fe20000000007 */
[----:B------:R-:W4:Y:S01]  /*728d0*/  LDCU UR38, c[0x0][0x398] ;  /* 0x00007300ff2677ac */ /* 0x000f220008000800 */
[----:B--2---:R-:W-:Y:S02]  /*728e0*/  PRMT R24, R11, 0x4210, R5 ;  /* 0x000042100b187816 */ /* 0x004fe40000000005 */
[----:B------:R-:W-:Y:S02]  /*728f0*/  PRMT R11, R9, 0x4210, R22 ;  /* 0x00004210090b7816 */ /* 0x000fe40000000016 */
[----:B------:R-:W3:Y:S01]  /*72900*/  LDL.LU R9, [R1+0x200] ;  /* 0x0002000001097983 */ /* 0x000ee20000300800 */
[----:B------:R-:W-:-:S03]  /*72910*/  PRMT R20, R20, 0x4210, R6 ;  /* 0x0000421014147816 */ /* 0x000fc60000000006 */
[----:B---3--:R2:W-:Y:S02]  /*72920*/  STL.64 [R1+0x2460], R8 ;  /* 0x0024600801007387 */ /* 0x0085e40000100a00 */
[----:B--2---:R-:W-:Y:S02]  /*72930*/  IMAD.MOV.U32 R8, RZ, RZ, R26 ;  /* 0x000000ffff087224 */ /* 0x004fe400078e001a */
[----:B------:R-:W2:Y:S01]  /*72940*/  LDL.LU R26, [R1+0x2498] ;  /* 0x00249800011a7983 */ /* 0x000ea20000300800 */
[----:B------:R-:W-:-:S03]  /*72950*/  IMAD.MOV.U32 R9, RZ, RZ, R27 ;  /* 0x000000ffff097224 */ /* 0x000fc600078e001b */
[----:B------:R-:W3:Y:S04]  /*72960*/  LDL.LU R27, [R1+0x2494] ;  /* 0x00249400011b7983 */ /* 0x000ee80000300800 */
[----:B------:R0:W-:Y:S04]  /*72970*/  STL.64 [R1+0x2470], R18 ;  /* 0x0024701201007387 */ /* 0x0001e80000100a00 */
[----:B------:R1:W-:Y:S01]  /*72980*/  STL.64 [R1+0x2468], R16 ;  /* 0x0024681001007387 */ /* 0x0003e20000100a00 */
[----:B0-----:R-:W-:Y:S02]  /*72990*/  IMAD.MOV.U32 R18, RZ, RZ, R20 ;  /* 0x000000ffff127224 */ /* 0x001fe400078e0014 */
[----:B------:R-:W-:-:S02]  /*729a0*/  IMAD.MOV.U32 R19, RZ, RZ, R24 ;  /* 0x000000ffff137224 */ /* 0x000fc400078e0018 */
[----:B-1----:R-:W-:Y:S02]  /*729b0*/  IMAD.MOV.U32 R16, RZ, RZ, R15 ;  /* 0x000000ffff107224 */ /* 0x002fe400078e000f */
[----:B------:R-:W-:Y:S01]  /*729c0*/  IMAD.MOV.U32 R17, RZ, RZ, R28 ;  /* 0x000000ffff117224 */ /* 0x000fe200078e001c */
[----:B------:R-:W2:Y:S04]  /*729d0*/  LDL.LU R15, [R1+0x2490] ;  /* 0x00249000010f7983 */ /* 0x000ea80000300800 */
[----:B------:R-:W2:Y:S04]  /*729e0*/  LDL.LU R28, [R1+0x248c] ;  /* 0x00248c00011c7983 */ /* 0x000ea80000300800 */
[----:B------:R-:W2:Y:S04]  /*729f0*/  LDL.LU R20, [R1+0x2488] ;  /* 0x0024880001147983 */ /* 0x000ea80000300800 */
[----:B------:R-:W-:Y:S04]  /*72a00*/  STL.64 [R1+0x2480], R18 ;  /* 0x0024801201007387 */ /* 0x000fe80000100a00 */
[----:B------:R-:W-:Y:S04]  /*72a10*/  STL.64 [R1+0x2478], R16 ;  /* 0x0024781001007387 */ /* 0x000fe80000100a00 */
[----:B------:R-:W0:Y:S04]  /*72a20*/  LDS.128 R16, [R13] ;  /* 0x000000000d107984 */ /* 0x000e280000000c00 */
[----:B0-----:R-:W-:Y:S04]  /*72a30*/  STL.64 [R1+0x190], R16 ;  /* 0x0001901001007387 */ /* 0x001fe80000100a00 */
[----:B------:R-:W-:Y:S04]  /*72a40*/  STL.64 [R1+0x198], R18 ;  /* 0x0001981201007387 */ /* 0x000fe80000100a00 */
[----:B------:R-:W0:Y:S04]  /*72a50*/  LDS.128 R16, [R13+0x400] ;  /* 0x000400000d107984 */ /* 0x000e280000000c00 */
[----:B0-----:R-:W-:Y:S04]  /*72a60*/  STL.64 [R1+0x180], R16 ;  /* 0x0001801001007387 */ /* 0x001fe80000100a00 */
[----:B------:R0:W-:Y:S04]  /*72a70*/  STL.64 [R1+0x188], R18 ;  /* 0x0001881201007387 */ /* 0x0001e80000100a00 */
[----:B0-----:R-:W2:Y:S04]  /*72a80*/  LDL.LU.64 R18, [R1+0x2480] ;  /* 0x0024800001127983 */ /* 0x001ea80000300a00 */
[----:B------:R-:W2:Y:S01]  /*72a90*/  LDL.LU.64 R16, [R1+0x2478] ;  /* 0x0024780001107983 */ /* 0x000ea20000300a00 */
[----:B------:R-:W-:Y:S01]  /*72aa0*/  ISETP.LT.AND P3, PT, R14, UR18, !P0 ;  /* 0x000000120e007c0c */ /* 0x000fe2000c761270 */
[----:B------:R-:W0:Y:S01]  /*72ab0*/  LDCU UR18, c[0x0][0x398] ;  /* 0x00007300ff1277ac */ /* 0x000e220008000800 */
[----:B------:R-:W-:Y:S01]  /*72ac0*/  BAR.SYNC.DEFER_BLOCKING 0x0 ;  /* 0x0000000000007b1d */ /* 0x000fe20000010000 */
[----:B------:R-:W-:-:S02]  /*72ad0*/  ISETP.LT.AND P2, PT, R2, UR22, !P0 ;  /* 0x0000001602007c0c */ /* 0x000fc4000c741270 */
[----:B------:R-:W-:Y:S02]  /*72ae0*/  LOP3.LUT R25, R25, 0xdfffffff, RZ, 0xc0, !PT ;  /* 0xdfffffff19197812 */ /* 0x000fe400078ec0ff */
[----:B------:R-:W-:Y:S01]  /*72af0*/  ISETP.LT.AND P1, PT, R4, UR24, !P0 ;  /* 0x0000001804007c0c */ /* 0x000fe2000c721270 */
[----:B------:R-:W1:Y:S05]  /*72b00*/  LDCU UR22, c[0x0][0x398] ;  /* 0x00007300ff1677ac */ /* 0x000e6a0008000800 */
[----:B------:R-:W-:Y:S01]  /*72b10*/  @P3 LOP3.LUT R25, R25, 0x20000000, RZ, 0xfc, !PT ;  /* 0x2000000019193812 */ /* 0x000fe200078efcff */
[----:B------:R-:W0:Y:S03]  /*72b20*/  LDCU UR24, c[0x0][0x398] ;  /* 0x00007300ff1877ac */ /* 0x000e260008000800 */
[----:B------:R-:W-:-:S04]  /*72b30*/  LOP3.LUT R25, R25, 0xefffffff, RZ, 0xc0, !PT ;  /* 0xefffffff19197812 */ /* 0x000fc800078ec0ff */
[----:B------:R-:W-:Y:S02]  /*72b40*/  @P2 LOP3.LUT R25, R25, 0x10000000, RZ, 0xfc, !PT ;  /* 0x1000000019192812 */ /* 0x000fe400078efcff */
[----:B------:R-:W-:Y:S01]  /*72b50*/  ISETP.LT.AND P0, PT, R3, UR73, !P0 ;  /* 0x0000004903007c0c */ /* 0x000fe2000c701270 */
[----:B------:R-:W0:Y:S01]  /*72b60*/  LDCU UR73, c[0x0][0x398] ;  /* 0x00007300ff4977ac */ /* 0x000e220008000800 */
[----:B------:R-:W-:Y:S02]  /*72b70*/  LOP3.LUT R25, R25, 0xf7ffffff, RZ, 0xc0, !PT ;  /* 0xf7ffffff19197812 */ /* 0x000fe400078ec0ff */
[----:B------:R-:W-:Y:S02]  /*72b80*/  PRMT R10, R10, 0x4210, R23 ;  /* 0x000042100a0a7816 */ /* 0x000fe40000000017 */
[----:B------:R-:W-:-:S04]  /*72b90*/  @P1 LOP3.LUT R25, R25, 0x8000000, RZ, 0xfc, !PT ;  /* 0x0800000019191812 */ /* 0x000fc800078efcff */
[----:B------:R-:W-:-:S04]  /*72ba0*/  LOP3.LUT R25, R25, 0xfbffffff, RZ, 0xc0, !PT ;  /* 0xfbffffff19197812 */ /* 0x000fc800078ec0ff */
[----:B------:R-:W-:-:S04]  /*72bb0*/  @P0 LOP3.LUT R25, R25, 0x4000000, RZ, 0xfc, !PT ;  /* 0x0400000019190812 */ /* 0x000fc800078efcff */
[----:B------:R-:W-:Y:S01]  /*72bc0*/  LOP3.LUT R25, R25, 0xfdffffff, RZ, 0xc0, !PT ;  /* 0xfdffffff19197812 */ /* 0x000fe200078ec0ff */
[----:B--2---:R2:W-:Y:S04]  /*72bd0*/  STSM.16.M88.4 [R21], R16 ;  /* 0x0000001015007844 */ /* 0x0045e80000000200 */
[----:B------:R0:W-:Y:S04]  /*72be0*/  STSM.16.M88.4 [R21+0x200], R8 ;  /* 0x0002000815007844 */ /* 0x0001e80000000200 */
[----:B--2---:R-:W2:Y:S01]  /*72bf0*/  LDL.LU.64 R18, [R1+0x2470] ;  /* 0x0024700001127983 */ /* 0x004ea20000300a00 */
[----:B0-----:R-:W-:-:S03]  /*72c00*/  VIADD R10, R29, 0xcc ;  /* 0x000000cc1d0a7836 */ /* 0x001fc60000000000 */
[----:B------:R-:W2:Y:S04]  /*72c10*/  LDL.LU.64 R16, [R1+0x2468] ;  /* 0x0024680001107983 */ /* 0x000ea80000300a00 */
[----:B------:R-:W2:Y:S01]  /*72c20*/  LDL.LU.64 R8, [R1+0x2460] ;  /* 0x0024600001087983 */ /* 0x000ea20000300a00 */
[----:B------:R-:W-:Y:S01]  /*72c30*/  ISETP.GE.AND P0, PT, R10, UR36, PT ;  /* 0x000000240a007c0c */ /* 0x000fe2000bf06270 */
[----:B------:R-:W0:Y:S02]  /*72c40*/  LDCU UR36, c[0x0][0x398] ;  /* 0x00007300ff2477ac */ /* 0x000e240008000800 */
[----:B------:R1:W-:Y:S04]  /*72c50*/  STL.64 [R1+0x2450], R20 ;  /* 0x0024501401007387 */ /* 0x0003e80000100a00 */
[----:B------:R-:W2:Y:S04]  /*72c60*/  LDL.LU R10, [R1+0x1fc] ;  /* 0x0001fc00010a7983 */ /* 0x000ea80000300800 */
[----:B------:R-:W3:Y:S01]  /*72c70*/  LDL.LU R11, [R1+0x210] ;  /* 0x00021000010b7983 */ /* 0x000ee20000300800 */
[----:B------:R-:W-:Y:S01]  /*72c80*/  ISETP.LT.AND P3, PT, R14, UR39, !P0 ;  /* 0x000000270e007c0c */ /* 0x000fe2000c761270 */
[----:B------:R-:W0:Y:S01]  /*72c90*/  LDCU UR39, c[0x0][0x398] ;  /* 0x00007300ff2777ac */ /* 0x000e220008000800 */
[----:B------:R-:W-:-:S02]  /*72ca0*/  ISETP.LT.AND P2, PT, R2, UR41, !P0 ;  /* 0x0000002902007c0c */ /* 0x000fc4000c741270 */
[----:B------:R-:W-:Y:S01]  /*72cb0*/  ISETP.LT.AND P1, PT, R4, UR42, !P0 ;  /* 0x0000002a04007c0c */ /* 0x000fe2000c721270 */
[----:B-1----:R-:W-:-:S08]  /*72cc0*/  VIADD R20, R29, 0xcd ;  /* 0x000000cd1d147836 */ /* 0x002fd00000000000 */
[----:B------:R-:W-:Y:S01]  /*72cd0*/  @P3 LOP3.LUT R25, R25, 0x2000000, RZ, 0xfc, !PT ;  /* 0x0200000019193812 */ /* 0x000fe200078efcff */
[----:B------:R-:W1:Y:S03]  /*72ce0*/  LDCU UR41, c[0x0][0x398] ;  /* 0x00007300ff2977ac */ /* 0x000e660008000800 */
[----:B------:R-:W-:Y:S01]  /*72cf0*/  LOP3.LUT R25, R25, 0xfeffffff, RZ, 0xc0, !PT ;  /* 0xfeffffff19197812 */ /* 0x000fe200078ec0ff */
[----:B------:R-:W0:Y:S03]  /*72d00*/  LDCU UR42, c[0x0][0x398] ;  /* 0x00007300ff2a77ac */ /* 0x000e260008000800 */
        /* <DEDUP_REMOVED lines=15> */
[----:B------:R-:W-:Y:S01]  /*72e00*/  LOP3.LUT R26, R26, 0x7fffffff, RZ, 0xc0, !PT ;  /* 0x7fffffff1a1a7812 */ /* 0x000fe200078ec0ff */
        /* <DEDUP_REMOVED lines=13> */
[----:B------:R-:W-:Y:S01]  /*72ee0*/  BAR.SYNC.DEFER_BLOCKING 0x0 ;  /* 0x0000000000007b1d */ /* 0x000fe20000010000 */
[----:B--2---:R-:W-:Y:S02]  /*72ef0*/  PRMT R10, R10, 0x5210, R23 ;  /* 0x000052100a0a7816 */ /* 0x004fe40000000017 */
[----:B---3--:R-:W-:-:S03]  /*72f00*/  PRMT R11, R11, 0x5210, R22 ;  /* 0x000052100b0b7816 */ /* 0x008fc60000000016 */
[----:B------:R-:W2:Y:S01]  /*72f10*/  LDS.128 R20, [R13] ;  /* 0x000000000d147984 */ /* 0x000ea20000000c00 */
[----:B------:R-:W-:Y:S02]  /*72f20*/  PRMT R8, R8, 0x5210, R18 ;  /* 0x0000521008087816 */ /* 0x000fe40000000012 */
[----:B------:R-:W-:Y:S01]  /*72f30*/  PRMT R9, R9, 0x5210, R16 ;  /* 0x0000521009097816 */ /* 0x000fe20000000010 */
[----:B------:R-:W3:Y:S04]  /*72f40*/  LDL.LU R18, [R1+0x245c] ;  /* 0x00245c0001127983 */ /* 0x000ee80000300800 */
[----:B------:R-:W4:Y:S04]  /*72f50*/  LDL.LU R16, [R1+0x2458] ;  /* 0x0024580001107983 */ /* 0x000f280000300800 */
[----:B--2---:R-:W-:Y:S04]  /*72f60*/  STL.64 [R1+0x1f0], R20 ;  /* 0x0001f01401007387 */ /* 0x004fe80000100a00 */
[----:B------:R-:W-:Y:S04]  /*72f70*/  STL.64 [R1+0x1f8], R22 ;  /* 0x0001f81601007387 */ /* 0x000fe80000100a00 */
[----:B------:R-:W2:Y:S04]  /*72f80*/  LDS.128 R20, [R13+0x400] ;  /* 0x000400000d147984 */ /* 0x000ea80000000c00 */
[----:B--2---:R2:W-:Y:S04]  /*72f90*/  STL.64 [R1+0x1e0], R20 ;  /* 0x0001e01401007387 */ /* 0x0045e80000100a00 */
[----:B------:R0:W-:Y:S04]  /*72fa0*/  STL.64 [R1+0x1e8], R22 ;  /* 0x0001e81601007387 */ /* 0x0001e80000100a00 */
[----:B--2---:R-:W2:Y:S01]  /*72fb0*/  LDL.LU.64 R20, [R1+0x2450] ;  /* 0x0024500001147983 */ /* 0x004ea20000300a00 */
[----:B------:R-:W-:-:S02]  /*72fc0*/  PRMT R17, R17, 0x5210, R7 ;  /* 0x0000521011117816 */ /* 0x000fc40000000007 */
[----:B------:R-:W-:Y:S02]  /*72fd0*/  PRMT R19, R19, 0x5210, R5 ;  /* 0x0000521013137816 */ /* 0x000fe40000000005 */
[----:B------:R-:W-:Y:S02]  /*72fe0*/  ISETP.LT.AND P3, PT, R14, UR20, !P0 ;  /* 0x000000140e007c0c */ /* 0x000fe4000c761270 */
[----:B------:R-:W-:Y:S02]  /*72ff0*/  ISETP.LT.AND P2, PT, R2, UR34, !P0 ;  /* 0x0000002202007c0c */ /* 0x000fe4000c741270 */
[----:B------:R-:W-:Y:S02]  /*73000*/  LOP3.LUT R25, R25, 0xfffdffff, RZ, 0xc0, !PT ;  /* 0xfffdffff19197812 */ /* 0x000fe400078ec0ff */
[----:B------:R-:W-:Y:S01]  /*73010*/  ISETP.LT.AND P1, PT, R4, UR52, !P0 ;  /* 0x0000003404007c0c */ /* 0x000fe2000c721270 */
[----:B------:R-:W-:Y:S01]  /*73020*/  VIADD R7, R29, 0xcf ;  /* 0x000000cf1d077836 */ /* 0x000fe20000000000 */
[----:B------:R-:W0:Y:S01]  /*73030*/  LDCU UR20, c[0x0][0x398] ;  /* 0x00007300ff1477ac */ /* 0x000e220008000800 */
[----:B------:R-:W-:Y:S04]  /*73040*/  BAR.SYNC.DEFER_BLOCKING 0x0 ;  /* 0x0000000000007b1d */ /* 0x000fe80000010000 */
[----:B------:R-:W-:Y:S01]  /*73050*/  @P3 LOP3.LUT R25, R25, 0x20000, RZ, 0xfc, !PT ;  /* 0x0002000019193812 */ /* 0x000fe200078efcff */
[----:B------:R-:W-:Y:S01]  /*73060*/  VIADD R5, R29, 0xd0 ;  /* 0x000000d01d057836 */ /* 0x000fe20000000000 */
[----:B------:R-:W0:Y:S02]  /*73070*/  LDCU UR52, c[0x0][0x398] ;  /* 0x00007300ff3477ac */ /* 0x000e240008000800 */
[----:B------:R-:W-:-:S02]  /*73080*/  LOP3.LUT R25, R25, 0xfffeffff, RZ, 0xc0, !PT ;  /* 0xfffeffff19197812 */ /* 0x000fc400078ec0ff */
[----:B---3--:R-:W-:Y:S02]  /*73090*/  PRMT R18, R18, 0x5210, R6 ;  /* 0x0000521012127816 */ /* 0x008fe40000000006 */
[----:B----4-:R-:W-:Y:S01]  /*730a0*/  PRMT R16, R16, 0x5210, R12 ;  /* 0x0000521010107816 */ /* 0x010fe2000000000c */
[----:B0-----:R-:W-:Y:S01]  /*730b0*/  VIADD R22, R29, 0xd7 ;  /* 0x000000d71d167836 */ /* 0x001fe20000000000 */
[----:B------:R-:W0:Y:S03]  /*730c0*/  LDCU UR34, c[0x0][0x398] ;  /* 0x00007300ff2277ac */ /* 0x000e260008000800 */
[----:B--2---:R2:W-:Y:S04]  /*730d0*/  STSM.16.M88.4 [R21], R16 ;  /* 0x0000001015007844 */ /* 0x0045e80000000200 */
[----:B------:R-:W-:Y:S04]  /*730e0*/  STL.64 [R1+0x2448], R20 ;  /* 0x0024481401007387 */ /* 0x000fe80000100a00 */
[----:B--2---:R-:W2:Y:S01]  /*730f0*/  LDL.LU R19, [R1+0xb28] ;  /* 0x000b280001137983 */ /* 0x004ea20000300800 */
[----:B------:R-:W-:-:S02]  /*73100*/  @P2 LOP3.LUT R25, R25, 0x10000, RZ, 0xfc, !PT ;  /* 0x0001000019192812 */ /* 0x000fc400078efcff */
[----:B------:R-:W-:Y:S01]  /*73110*/  ISETP.LT.AND P0, PT, R3, UR55, !P0 ;  /* 0x0000003703007c0c */ /* 0x000fe2000c701270 */
[----:B------:R3:W-:Y:S01]  /*73120*/  STSM.16.M88.4 [R21+0x200], R8 ;  /* 0x0002000815007844 */ /* 0x0007e20000000200 */
[----:B------:R-:W-:Y:S01]  /*73130*/  LOP3.LUT R25, R25, 0xffff7fff, RZ, 0xc0, !PT ;  /* 0xffff7fff19197812 */ /* 0x000fe200078ec0ff */
[----:B------:R-:W-:Y:S01]  /*73140*/  VIADD R6, R29, 0xd4 ;  /* 0x000000d41d067836 */ /* 0x000fe20000000000 */
[----:B------:R-:W4:Y:S02]  /*73150*/  LDCU UR55, c[0x0][0x398] ;  /* 0x00007300ff3777ac */ /* 0x000f240008000800 */
[----:B------:R-:W-:-:S04]  /*73160*/  @P1 LOP3.LUT R25, R25, 0x8000, RZ, 0xfc, !PT ;  /* 0x0000800019191812 */ /* 0x000fc800078efcff */
[----:B------:R-:W-:-:S04]  /*73170*/  LOP3.LUT R25, R25, 0xffffbfff, RZ, 0xc0, !PT ;  /* 0xffffbfff19197812 */ /* 0x000fc800078ec0ff */
[----:B------:R-:W-:Y:S02]  /*73180*/  @P0 LOP3.LUT R25, R25, 0x4000, RZ, 0xfc, !PT ;  /* 0x0000400019190812 */ /* 0x000fe400078efcff */
[----:B------:R-:W-:Y:S01]  /*73190*/  ISETP.GE.AND P0, PT, R7, UR49, PT ;  /* 0x0000003107007c0c */ /* 0x000fe2000bf06270 */
[----:B---3--:R-:W-:Y:S01]  /*731a0*/  VIADD R9, R29, 0xd5 ;  /* 0x000000d51d097836 */ /* 0x008fe20000000000 */
[----:B------:R-:W-:Y:S01]  /*731b0*/  LOP3.LUT R25, R25, 0xffffdfff, RZ, 0xc0, !PT ;  /* 0xffffdfff19197812 */ /* 0x000fe200078ec0ff */
[----:B------:R-:W-:Y:S01]  /*731c0*/  VIADD R18, R29, 0xd6 ;  /* 0x000000d61d127836 */ /* 0x000fe20000000000 */
[----:B------:R-:W-:Y:S01]  /*731d0*/  ISETP.LT.AND P3, PT, R14, UR4, !P0 ;  /* 0x000000040e007c0c */ /* 0x000fe2000c761270 */
[----:B------:R-:W3:Y:S01]  /*731e0*/  LDCU UR4, c[0x0][0x398] ;  /* 0x00007300ff0477ac */ /* 0x000ee20008000800 */
[----:B------:R-:W-:Y:S02]  /*731f0*/  ISETP.LT.AND P2, PT, R2, UR6, !P0 ;  /* 0x0000000602007c0c */ /* 0x000fe4000c741270 */
[----:B------:R-:W-:Y:S01]  /*73200*/  ISETP.LT.AND P1, PT, R4, UR8, !P0 ;  /* 0x0000000804007c0c */ /* 0x000fe2000c721270 */
[----:B------:R-:W0:Y:S01]  /*73210*/  LDCU UR6, c[0x0][0x398] ;  /* 0x00007300ff0677ac */ /* 0x000e220008000800 */
[----:B--2---:R-:W-:Y:S01]  /*73220*/  LOP3.LUT R8, R19, 0xffff, RZ, 0xc0, !PT ;  /* 0x0000ffff13087812 */ /* 0x004fe200078ec0ff */
[----:B------:R-:W2:Y:S06]  /*73230*/  LDCU UR8, c[0x0][0x398] ;  /* 0x00007300ff0877ac */ /* 0x000eac0008000800 */
[----:B------:R-:W-:Y:S01]  /*73240*/  @P3 LOP3.LUT R25, R25, 0x2000, RZ, 0xfc, !PT ;  /* 0x0000200019193812 */ /* 0x000fe200078efcff */
[----:B------:R-:W-:-:S02]  /*73250*/  VIADD R21, R29, 0xd8 ;  /* 0x000000d81d157836 */ /* 0x000fc40000000000 */
[----:B------:R-:W-:Y:S01]  /*73260*/  VIADD R20, R29, 0xd9 ;  /* 0x000000d91d147836 */ /* 0x000fe20000000000 */
[----:B------:R-:W-:Y:S01]  /*73270*/  LOP3.LUT R25, R25, 0xffffefff, RZ, 0xc0, !PT ;  /* 0xffffefff19197812 */ /* 0x000fe200078ec0ff */
[----:B------:R-:W0:Y:S03]  /*73280*/  LDCU UR49, c[0x0][0x398] ;  /* 0x00007300ff3177ac */ /* 0x000e260008000800 */
        /* <DEDUP_REMOVED lines=55> */
[----:B-1----:R-:W-:Y:S01]  /*73600*/  ISETP.LT.AND P0, PT, R3, UR41, !P0 ;  /* 0x0000002903007c0c */ /* 0x002fe2000c701270 */
[----:B------:R-:W1:Y:S06]  /*73610*/  LDCU UR41, c[0x0][0x398] ;  /* 0x00007300ff2977ac */ /* 0x000e6c0008000800 */
[----:B------:R-:W-:Y:S01]  /*73620*/  @P3 LOP3.LUT R25, R25, 0x2, RZ, 0xfc, !PT ;  /* 0x0000000219193812 */ /* 0x000fe200078efcff */
[----:B------:R-:W0:Y:S01]  /*73630*/  LDCU UR38, c[0x0][0x398] ;  /* 0x00007300ff2677ac */ /* 0x000e220008000800 */
[----:B------:R-:W-:-:S02]  /*73640*/  @P1 LOP3.LUT R26, R26, 0x80000000, RZ, 0xfc, !PT ;  /* 0x800000001a1a1812 */ /* 0x000fc400078efcff */
[----:B------:R-:W-:Y:S01]  /*73650*/  LOP3.LUT R25, R25, 0xfffffffe, RZ, 0xc0, !PT ;  /* 0xfffffffe19197812 */ /* 0x000fe200078ec0ff */
[----:B------:R-:W0:Y:S01]  /*73660*/  LDCU UR57, c[0x0][0x398] ;  /* 0x00007300ff3977ac */ /* 0x000e220008000800 */
[----:B------:R-:W-:Y:S02]  /*73670*/  LOP3.LUT R26, R26, 0xbfffffff, RZ, 0xc0, !PT ;  /* 0xbfffffff1a1a7812 */ /* 0x000fe400078ec0ff */
[----:B------:R-:W-:Y:S02]  /*73680*/  @P2 LOP3.LUT R25, R25, 0x1, RZ, 0xfc, !PT ;  /* 0x0000000119192812 */ /* 0x000fe400078efcff */
[----:B------:R-:W-:Y:S02]  /*73690*/  @P0 LOP3.LUT R26, R26, 0x40000000, RZ, 0xfc, !PT ;  /* 0x400000001a1a0812 */ /* 0x000fe400078efcff */
[----:B------:R-:W-:Y:S01]  /*736a0*/  ISETP.GE.AND P0, PT, R5, UR56, PT ;  /* 0x0000003805007c0c */ /* 0x000fe2000bf06270 */
[----:B------:R0:W-:Y:S01]  /*736b0*/  STL [R1+0x2418], R25 ;  /* 0x0024181901007387 */ /* 0x0001e20000100800 */
[----:B------:R-:W-:Y:S01]  /*736c0*/  LOP3.LUT R26, R26, 0xdfffffff, RZ, 0xc0, !PT ;  /* 0xdfffffff1a1a7812 */ /* 0x000fe200078ec0ff */
[----:B------:R-:W0:Y:S02]  /*736d0*/  LDCU UR56, c[0x0][0x398] ;  /* 0x00007300ff3877ac */ /* 0x000e240008000800 */
[----:B------:R-:W2:Y:S04]  /*736e0*/  LDL.LU R5, [R1+0xb20] ;  /* 0x000b200001057983 */ /* 0x000ea80000300800 */
[----:B------:R-:W2:Y:S04]  /*736f0*/  LDL.LU R16, [R1+0xaec] ;  /* 0x000aec0001107983 */ /* 0x000ea80000300800 */
[----:B------:R-:W2:Y:S04]  /*73700*/  LDL.LU R17, [R1+0xadc] ;  /* 0x000adc0001117983 */ /* 0x000ea80000300800 */
[----:B------:R-:W2:Y:S04]  /*73710*/  LDL.LU R12, [R1+0xa70] ;  /* 0x000a7000010c7983 */ /* 0x000ea80000300800 */
[----:B------:R-:W2:Y:S04]  /*73720*/  LDL.LU R10, [R1+0xa6c] ;  /* 0x000a6c00010a7983 */ /* 0x000ea80000300800 */
[----:B------:R-:W2:Y:S01]  /*73730*/  LDL.LU R19, [R1+0xa48] ;  /* 0x000a480001137983 */ /* 0x000ea20000300800 */
[----:B------:R-:W-:Y:S01]  /*73740*/  ISETP.LT.AND P3, PT, R14, UR42, !P0 ;  /* 0x0000002a0e007c0c */ /* 0x000fe2000c761270 */
[----:B------:R-:W0:Y:S01]  /*73750*/  LDCU UR42, c[0x0][0x398] ;  /* 0x00007300ff2a77ac */ /* 0x000e220008000800 */
[----:B------:R-:W-:-:S02]  /*73760*/  ISETP.LT.AND P2, PT, R2, UR43, !P0 ;  /* 0x0000002b02007c0c */ /* 0x000fc4000c741270 */
        /* <DEDUP_REMOVED lines=36> */
[----:B----4-:R-:W-:Y:S02]  /*739b0*/  ISETP.LT.AND P2, PT, R2, UR55, !P0 ;  /* 0x0000003702007c0c */ /* 0x010fe4000c741270 */
[----:B------:R-:W-:Y:S01]  /*739c0*/  ISETP.LT.AND P1, PT, R4, UR73, !P0 ;  /* 0x0000004904007c0c */ /* 0x000fe2000c721270 */
[----:B------:R-:W4:Y:S08]  /*739d0*/  LDCU UR55, c[0x0][0x398] ;  /* 0x00007300ff3777ac */ /* 0x000f300008000800 */
        /* <DEDUP_REMOVED lines=12> */
[----:B---3--:R-:W-:Y:S01]  /*73aa0*/  ISETP.LT.AND P3, PT, R14, UR4, !P0 ;  /* 0x000000040e007c0c */ /* 0x008fe2000c761270 */
[----:B------:R-:W3:Y:S01]  /*73ab0*/  LDCU UR4, c[0x0][0x398] ;  /* 0x00007300ff0477ac */ /* 0x000ee20008000800 */
[----:B0-----:R-:W-:Y:S02]  /*73ac0*/  ISETP.LT.AND P2, PT, R2, UR6, !P0 ;  /* 0x0000000602007c0c */ /* 0x001fe4000c741270 */
[----:B------:R-:W-:Y:S01]  /*73ad0*/  LOP3.LUT R26, R26, 0xfffdffff, RZ, 0xc0, !PT ;  /* 0xfffdffff1a1a7812 */ /* 0x000fe200078ec0ff */
[----:B------:R-:W0:Y:S01]  /*73ae0*/  LDCU UR6, c[0x0][0x398] ;  /* 0x00007300ff0677ac */ /* 0x000e220008000800 */
[----:B--2---:R-:W-:-:S07]  /*73af0*/  ISETP.LT.AND P1, PT, R4, UR8, !P0 ;  /* 0x0000000804007c0c */ /* 0x004fce000c721270 */
        /* <DEDUP_REMOVED lines=13> */
[----:B------:R-:W-:Y:S02]  /*73bd0*/  LOP3.LUT R6, R16, 0xffff, RZ, 0xc0, !PT ;  /* 0x0000ffff10067812 */ /* 0x000fe400078ec0ff */
[----:B------:R-:W2:Y:S01]  /*73be0*/  LDL.LU R16, [R1+0xc20] ;  /* 0x000c200001107983 */ /* 0x000ea20000300800 */
[----:B------:R-:W-:-:S03]  /*73bf0*/  LOP3.LUT R5, R17, 0xffff, RZ, 0xc0, !PT ;  /* 0x0000ffff11057812 */ /* 0x000fc600078ec0ff */
[----:B------:R-:W2:Y:S04]  /*73c00*/  LDL.LU R17, [R1+0xc14] ;  /* 0x000c140001117983 */ /* 0x000ea80000300800 */
[----:B------:R-:W2:Y:S01]  /*73c10*/  LDL.LU R18, [R1+0xc10] ;  /* 0x000c100001127983 */ /* 0x000ea20000300800 */
[----:B------:R-:W-:Y:S02]  /*73c20*/  LOP3.LUT R11, R10, 0xffff, RZ, 0xc0, !PT ;  /* 0x0000ffff0a0b7812 */ /* 0x000fe400078ec0ff */
[----:B------:R-:W-:Y:S02]  /*73c30*/  LOP3.LUT R10, R19, 0xffff, RZ, 0xc0, !PT ;  /* 0x0000ffff130a7812 */ /* 0x000fe400078ec0ff */
[----:B------:R-:W3:Y:S04]  /*73c40*/  LDL.LU R19, [R1+0xbf0] ;  /* 0x000bf00001137983 */ /* 0x000ee80000300800 */
[----:B------:R-:W4:Y:S04]  /*73c50*/  LDL.LU R25, [R1+0xb74] ;  /* 0x000b740001197983 */ /* 0x000f280000300800 */
[----:B------:R-:W4:Y:S04]  /*73c60*/  LDL.LU R24, [R1+0xb70] ;  /* 0x000b700001187983 */ /* 0x000f280000300800 */
        /* <DEDUP_REMOVED lines=32> */
[----:B------:R-:W-:Y:S02]  /*73e70*/  LOP3.LUT R26, R26, 0xffffff7f, RZ, 0xc0, !PT ;  /* 0xffffff7f1a1a7812 */ /* 0x000fe400078ec0ff */
[----:B------:R-:W-:Y:S02]  /*73e80*/  LOP3.LUT R9, R9, 0xffff, RZ, 0xc0, !PT ;  /* 0x0000ffff09097812 */ /* 0x000fe400078ec0ff */
[----:B------:R-:W-:-:S04]  /*73e90*/  @P1 LOP3.LUT R26, R26, 0x80, RZ, 0xfc, !PT ;  /* 0x000000801a1a1812 */ /* 0x000fc800078efcff */
[----:B------:R-:W-:-:S04]  /*73ea0*/  LOP3.LUT R26, R26, 0xffffffbf, RZ, 0xc0, !PT ;  /* 0xffffffbf1a1a7812 */ /* 0x000fc800078ec0ff */
[----:B------:R-:W-:Y:S02]  /*73eb0*/  @P0 LOP3.LUT R26, R26, 0x40, RZ, 0xfc, !PT ;  /* 0x000000401a1a0812 */ /* 0x000fe400078efcff */
[----:B------:R-:W-:Y:S01]  /*73ec0*/  ISETP.GE.AND P0, PT, R20, UR64, PT ;  /* 0x0000004014007c0c */ /* 0x000fe2000bf06270 */
[----:B------:R-:W0:Y:S01]  /*73ed0*/  LDCU UR64, c[0x0][0x398] ;  /* 0x00007300ff4077ac */ /* 0x000e220008000800 */
[----:B------:R-:W-:Y:S02]  /*73ee0*/  LOP3.LUT R12, R12, 0xffff, RZ, 0xc0, !PT ;  /* 0x0000ffff0c0c7812 */ /* 0x000fe400078ec0ff */
[----:B--2---:R-:W-:Y:S02]  /*73ef0*/  PRMT R18, R18, 0x4210, R10 ;  /* 0x0000421012127816 */ /* 0x004fe4000000000a */
[----:B---3--:R-:W-:-:S05]  /*73f00*/  PRMT R19, R19, 0x4210, R9 ;  /* 0x0000421013137816 */ /* 0x008fca0000000009 */
[----:B------:R4:W-:Y:S02]  /*73f10*/  STL.64 [R1+0x2440], R18 ;  /* 0x0024401201007387 */ /* 0x0009e40000100a00 */
[----:B----4-:R-:W-:Y:S02]  /*73f20*/  PRMT R18, R23, 0x4210, R6 ;  /* 0x0000421017127816 */ /* 0x010fe40000000006 */
[----:B------:R-:W-:Y:S02]  /*73f30*/  PRMT R19, R22, 0x4210, R5 ;  /* 0x0000421016137816 */ /* 0x000fe40000000005 */
[----:B------:R-:W2:Y:S01]  /*73f40*/  LDS.128 R20, [R13] ;  /* 0x000000000d147984 */ /* 0x000ea20000000c00 */
[----:B------:R-:W-:Y:S02]  /*73f50*/  PRMT R16, R16, 0x4210, R12 ;  /* 0x0000421010107816 */ /* 0x000fe4000000000c */
[----:B------:R-:W-:-:S05]  /*73f60*/  PRMT R17, R17, 0x4210, R11 ;  /* 0x0000421011117816 */ /* 0x000fca000000000b */
[----:B------:R-:W-:Y:S04]  /*73f70*/  STL.64 [R1+0x2438], R16 ;  /* 0x0024381001007387 */ /* 0x000fe80000100a00 */
[----:B--2---:R-:W-:Y:S04]  /*73f80*/  STL.64 [R1+0x1d0], R20 ;  /* 0x0001d01401007387 */ /* 0x004fe80000100a00 */
[----:B------:R-:W-:Y:S04]  /*73f90*/  STL.64 [R1+0x1d8], R22 ;  /* 0x0001d81601007387 */ /* 0x000fe80000100a00 */
[----:B------:R-:W2:Y:S04]  /*73fa0*/  LDS.128 R20, [R13+0x400] ;  /* 0x000400000d147984 */ /* 0x000ea80000000c00 */
[----:B--2---:R2:W-:Y:S04]  /*73fb0*/  STL.64 [R1+0x1c0], R20 ;  /* 0x0001c01401007387 */ /* 0x0045e80000100a00 */
[----:B------:R-:W-:Y:S04]  /*73fc0*/  STL.64 [R1+0x1c8], R22 ;  /* 0x0001c81601007387 */ /* 0x000fe80000100a00 */
[----:B--2---:R-:W2:Y:S01]  /*73fd0*/  LDL.LU.64 R20, [R1+0x2448] ;  /* 0x0024480001147983 */ /* 0x004ea20000300a00 */
[----:B------:R-:W-:-:S02]  /*73fe0*/  PRMT R16, R25, 0x4210, R8 ;  /* 0x0000421019107816 */ /* 0x000fc40000000008 */
[----:B------:R-:W-:Y:S01]  /*73ff0*/  PRMT R17, R24, 0x4210, R7 ;  /* 0x0000421018117816 */ /* 0x000fe20000000007 */
[----:B------:R-:W-:Y:S01]  /*74000*/  BAR.SYNC.DEFER_BLOCKING 0x0 ;  /* 0x0000000000007b1d */ /* 0x000fe20000010000 */
[----:B------:R-:W-:Y:S02]  /*74010*/  ISETP.LT.AND P3, PT, R14, UR26, !P0 ;  /* 0x0000001a0e007c0c */ /* 0x000fe4000c761270 */
[----:B------:R-:W-:Y:S02]  /*74020*/  ISETP.LT.AND P2, PT, R2, UR24, !P0 ;  /* 0x0000001802007c0c */ /* 0x000fe4000c741270 */
[----:B------:R-:W-:Y:S02]  /*74030*/  LOP3.LUT R26, R26, 0xffffffdf, RZ, 0xc0, !PT ;  /* 0xffffffdf1a1a7812 */ /* 0x000fe400078ec0ff */
[----:B-1----:R-:W-:Y:S01]  /*74040*/  ISETP.LT.AND P1, PT, R4, UR41, !P0 ;  /* 0x0000002904007c0c */ /* 0x002fe2000c721270 */
[----:B------:R-:W-:Y:S01]  /*74050*/  VIADD R13, R29, 0xda ;  /* 0x000000da1d0d7836 */ /* 0x000fe20000000000 */
[----:B------:R-:W-:Y:S01]  /*74060*/  PRMT R5, R0, 0x5210, R5 ;  /* 0x0000521000057816 */ /* 0x000fe20000000005 */
[----:B------:R-:W1:Y:S04]  /*74070*/  LDCU UR41, c[0x0][0x398] ;  /* 0x00007300ff2977ac */ /* 0x000e680008000800 */
[----:B------:R-:W-:Y:S01]  /*74080*/  @P3 LOP3.LUT R26, R26, 0x20, RZ, 0xfc, !PT ;  /* 0x000000201a1a3812 */ /* 0x000fe200078efcff */
[----:B------:R-:W3:Y:S03]  /*74090*/  LDCU UR24, c[0x0][0x398] ;  /* 0x00007300ff1877ac */ /* 0x000ee60008000800 */
[----:B------:R-:W-:Y:S01]  /*740a0*/  LOP3.LUT R26, R26, 0xffffffef, RZ, 0xc0, !PT ;  /* 0xffffffef1a1a7812 */ /* 0x000fe200078ec0ff */
[----:B------:R-:W4:Y:S03]  /*740b0*/  LDCU UR26, c[0x0][0x398] ;  /* 0x00007300ff1a77ac */ /* 0x000f260008000800 */
[----:B------:R-:W-:-:S02]  /*740c0*/  @P2 LOP3.LUT R26, R26, 0x10, RZ, 0xfc, !PT ;  /* 0x000000101a1a2812 */ /* 0x000fc400078efcff */
[----:B------:R-:W-:Y:S01]  /*740d0*/  ISETP.LT.AND P0, PT, R3, UR40, !P0 ;  /* 0x0000002803007c0c */ /* 0x000fe2000c701270 */
[----:B------:R-:W0:Y:S01]  /*740e0*/  LDCU UR40, c[0x0][0x398] ;  /* 0x00007300ff2877ac */ /* 0x000e220008000800 */
[----:B------:R-:W-:Y:S01]  /*740f0*/  LOP3.LUT R26, R26, 0xfffffff7, RZ, 0xc0, !PT ;  /* 0xfffffff71a1a7812 */ /* 0x000fe200078ec0ff */
[----:B--2---:R2:W-:Y:S04]  /*74100*/  STSM.16.M88.4 [R21], R16 ;  /* 0x0000001015007844 */ /* 0x0045e80000000200 */
[----:B--2---:R-:W2:Y:S04]  /*74110*/  LDL.LU.64 R18, [R1+0x2440] ;  /* 0x0024400001127983 */ /* 0x004ea80000300a00 */
[----:B------:R-:W2:Y:S01]  /*74120*/  LDL.LU.64 R16, [R1+0x2438] ;  /* 0x0024380001107983 */ /* 0x000ea20000300a00 */
        /* <DEDUP_REMOVED lines=12> */
[----:B------:R-:W-:Y:S01]  /*741f0*/  @P2 LOP3.LUT R26, R26, 0x1, RZ, 0xfc, !PT ;  /* 0x000000011a1a2812 */ /* 0x000fe200078efcff */
[----:B--2---:R2:W-:Y:S04]  /*74200*/  STSM.16.M88.4 [R21+0x200], R16 ;  /* 0x0002001015007844 */ /* 0x0045e80000000200 */
[----:B--2---:R-:W2:Y:S04]  /*74210*/  LDL.LU R21, [R1+0x2430] ;  /* 0x0024300001157983 */ /* 0x004ea80000300800 */
[----:B------:R-:W3:Y:S04]  /*74220*/  LDL.LU.64 R18, [R1+0x2428] ;  /* 0x0024280001127983 */ /* 0x000ee80000300a00 */
[----:B------:R-:W3:Y:S04]  /*74230*/  LDL.LU.64 R16, [R1+0x2420] ;  /* 0x0024200001107983 */ /* 0x000ee80000300a00 */
[----:B------:R0:W-:Y:S04]  /*74240*/  STL [R1+0x241c], R26 ;  /* 0x00241c1a01007387 */ /* 0x0001e80000100800 */
[----:B0-----:R-:W3:Y:S01]  /*74250*/  LDL.LU R26, [R1+0x10a0] ;  /* 0x0010a000011a7983 */ /* 0x001ee20000300800 */
[----:B------:R-:W-:Y:S01]  /*74260*/  ISETP.LT.AND P1, PT, R4, UR38, !P0 ;  /* 0x0000002604007c0c */ /* 0x000fe2000c721270 */
[----:B------:R-:W0:Y:S01]  /*74270*/  LDCU UR38, c[0x0][0x398] ;  /* 0x00007300ff2677ac */ /* 0x000e220008000800 */
[----:B------:R-:W-:-:S02]  /*74280*/  ISETP.LT.AND P0, PT, R3, UR48, !P0 ;  /* 0x0000003003007c0c */ /* 0x000fc4000c701270 */
[----:B------:R-:W-:Y:S01]  /*74290*/  PRMT R6, R15, 0x5210, R6 ;  /* 0x000052100f067816 */ /* 0x000fe20000000006 */
[----:B------:R-:W0:Y:S08]  /*742a0*/  LDCU UR48, c[0x0][0x398] ;  /* 0x00007300ff3077ac */ /* 0x000e300008000800 */
[----:B------:R-:W-:-:S04]  /*742b0*/  @P1 LOP3.LUT R27, R27, 0x80000000, RZ, 0xfc, !PT ;  /* 0x800000001b1b1812 */ /* 0x000fc800078efcff */
[----:B------:R-:W-:-:S04]  /*742c0*/  LOP3.LUT R27, R27, 0xbfffffff, RZ, 0xc0, !PT ;  /* 0xbfffffff1b1b7812 */ /* 0x000fc800078ec0ff */
[----:B------:R-:W-:-:S04]  /*742d0*/  @P0 LOP3.LUT R27, R27, 0x40000000, RZ, 0xfc, !PT ;  /* 0x400000001b1b0812 */ /* 0x000fc800078efcff */
[----:B------:R-:W-:Y:S02]  /*742e0*/  LOP3.LUT R27, R27, 0xdfffffff, RZ, 0xc0, !PT ;  /* 0xdfffffff1b1b7812 */ /* 0x000fe400078ec0ff */
[----:B------:R-:W-:Y:S01]  /*742f0*/  LOP3.LUT R28, R28, 0x7fffffff, RZ, 0xc0, !PT ;  /* 0x7fffffff1c1c7812 */ /* 0x000fe200078ec0ff */
[----:B------:R-:W-:Y:S01]  /*74300*/  BAR.SYNC.DEFER_BLOCKING 0x0 ;  /* 0x0000000000007b1d */ /* 0x000fe20000010000 */
[----:B--2---:R-:W-:-:S05]  /*74310*/  PRMT R12, R21, 0x5210, R12 ;  /* 0x00005210150c7816 */ /* 0x004fca000000000c */
[----:B------:R2:W-:Y:S02]  /*74320*/  STL [R1+0x210], R12 ;  /* 0x0002100c01007387 */ /* 0x0005e40000100800 */
[----:B--2---:R-:W-:Y:S01]  /*74330*/  PRMT R12, R20, 0x5210, R11 ;  /* 0x00005210140c7816 */ /* 0x004fe2000000000b */
[----:B---3--:R-:W-:-:S05]  /*74340*/  VIADD R11, R26, 0xdb ;  /* 0x000000db1a0b7836 */ /* 0x008fca0000000000 */
[----:B------:R-:W-:Y:S02]  /*74350*/  ISETP.GE.AND P0, PT, R11, UR66, PT ;  /* 0x000000420b007c0c */ /* 0x000fe4000bf06270 */
[----:B------:R-:W-:Y:S01]  /*74360*/  PRMT R10, R19, 0x5210, R10 ;  /* 0x00005210130a7816 */ /* 0x000fe2000000000a */
[----:B------:R-:W-:Y:S01]  /*74370*/  STL [R1+0x214], R12 ;  /* 0x0002140c01007387 */ /* 0x000fe20000100800 */
[----:B------:R-:W-:Y:S02]  /*74380*/  ISETP.LT.AND P3, PT, R14, UR43, !P0 ;  /* 0x0000002b0e007c0c */ /* 0x000fe4000c761270 */
[----:B------:R-:W-:Y:S01]  /*74390*/  PRMT R8, R17, 0x5210, R8 ;  /* 0x0000521011087816 */ /* 0x000fe20000000008 */
[----:B------:R-:W-:Y:S01]  /*743a0*/  VIADD R0, R26, 0xde ;  /* 0x000000de1a007836 */ /* 0x000fe20000000000 */
[----:B------:R-:W-:Y:S01]  /*743b0*/  ISETP.LT.AND P2, PT, R2, UR42, !P0 ;  /* 0x0000002a02007c0c */ /* 0x000fe2000c741270 */
[----:B------:R-:W2:Y:S01]  /*743c0*/  LDCU UR66, c[0x0][0x398] ;  /* 0x00007300ff4277ac */ /* 0x000ea20008000800 */
[----:B------:R-:W-:Y:S01]  /*743d0*/  ISETP.LT.AND P1, PT, R4, UR47, !P0 ;  /* 0x0000002f04007c0c */ /* 0x000fe2000c721270 */
[----:B------:R3:W-:Y:S01]  /*743e0*/  STL [R1+0x218], R10 ;  /* 0x0002180a01007387 */ /* 0x0007e20000100800 */
[----:B------:R-:W0:Y:S05]  /*743f0*/  LDCU UR43, c[0x0][0x398] ;  /* 0x00007300ff2b77ac */ /* 0x000e2a0008000800 */
[----:B------:R-:W-:Y:S01]  /*74400*/  @P3 LOP3.LUT R27, R27, 0x20000000, RZ, 0xfc, !PT ;  /* 0x200000001b1b3812 */ /* 0x000fe200078efcff */
[----:B------:R-:W0:Y:S03]  /*74410*/  LDCU UR42, c[0x0][0x398] ;  /* 0x00007300ff2a77ac */ /* 0x000e260008000800 */
[----:B------:R-:W-:Y:S01]  /*74420*/  LOP3.LUT R27, R27, 0xefffffff, RZ, 0xc0, !PT ;  /* 0xefffffff1b1b7812 */ /* 0x000fe200078ec0ff */
[----:B------:R-:W0:Y:S03]  /*74430*/  LDCU UR47, c[0x0][0x398] ;  /* 0x00007300ff2f77ac */ /* 0x000e260008000800 */
[----:B------:R-:W-:-:S02]  /*74440*/  @P2 LOP3.LUT R27, R27, 0x10000000, RZ, 0xfc, !PT ;  /* 0x100000001b1b2812 */ /* 0x000fc400078efcff */
        /* <DEDUP_REMOVED lines=9> */
[----:B------:R3:W-:Y:S01]  /*744e0*/  STL [R1+0x21c], R10 ;  /* 0x00021c0a01007387 */ /* 0x0007e20000100800 */
[----:B------:R-:W-:Y:S01]  /*744f0*/  LOP3.LUT R27, R27, 0xfdffffff, RZ, 0xc0, !PT ;  /* 0xfdffffff1b1b7812 */ /* 0x000fe200078ec0ff */
[----:B------:R-:W-:Y:S01]  /*74500*/  VIADD R11, R26, 0xe6 ;  /* 0x000000e61a0b7836 */ /* 0x000fe20000000000 */
[----:B------:R-:W-:Y:S01]  /*74510*/  ISETP.LT.AND P3, PT, R14, UR52, !P0 ;  /* 0x000000340e007c0c */ /* 0x000fe2000c761270 */
[----:B------:R-:W0:Y:S01]  /*74520*/  LDCU UR65, c[0x0][0x398] ;  /* 0x00007300ff4177ac */ /* 0x000e220008000800 */
[----:B------:R-:W-:Y:S02]  /*74530*/  ISETP.LT.AND P2, PT, R2, UR51, !P0 ;  /* 0x0000003302007c0c */ /* 0x000fe4000c741270 */
[----:B------:R-:W-:Y:S01]  /*74540*/  ISETP.LT.AND P1, PT, R4, UR50, !P0 ;  /* 0x0000003204007c0c */ /* 0x000fe2000c721270 */
[----:B------:R0:W-:Y:S01]  /*74550*/  STL [R1+0x200], R8 ;  /* 0x0002000801007387 */ /* 0x0001e20000100800 */
[----:B------:R-:W0:Y:S07]  /*74560*/  LDCU UR52, c[0x0][0x398] ;  /* 0x00007300ff3477ac */ /* 0x000e2e0008000800 */
[----:B------:R-:W-:Y:S01]  /*74570*/  @P3 LOP3.LUT R27, R27, 0x2000000, RZ, 0xfc, !PT ;  /* 0x020000001b1b3812 */ /* 0x000fe200078efcff */
[----:B---3--:R-:W-:Y:S01]  /*74580*/  VIADD R10, R26, 0xe5 ;  /* 0x000000e51a0a7836 */ /* 0x008fe20000000000 */
[----:B------:R-:W3:Y:S02]  /*74590*/  LDCU UR51, c[0x0][0x398] ;  /* 0x00007300ff3377ac */ /* 0x000ee40008000800 */
[----:B------:R-:W-:Y:S01]  /*745a0*/  LOP3.LUT R27, R27, 0xfeffffff, RZ, 0xc0, !PT ;  /* 0xfeffffff1b1b7812 */ /* 0x000fe200078ec0ff */
[----:B------:R-:W1:Y:S03]  /*745b0*/  LDCU UR50, c[0x0][0x398] ;  /* 0x00007300ff3277ac */ /* 0x000e660008000800 */
[----:B------:R-:W-:-:S02]  /*745c0*/  @P2 LOP3.LUT R27, R27, 0x1000000, RZ, 0xfc, !PT ;  /* 0x010000001b1b2812 */ /* 0x000fc400078efcff */
[----:B------:R-:W-:Y:S01]  /*745d0*/  ISETP.LT.AND P0, PT, R3, UR53, !P0 ;  /* 0x0000003503007c0c */ /* 0x000fe2000c701270 */
[----:B------:R-:W1:Y:S01]  /*745e0*/  LDCU UR53, c[0x0][0x398] ;  /* 0x00007300ff3577ac */ /* 0x000e620008000800 */
[----:B------:R-:W-:-:S04]  /*745f0*/  LOP3.LUT R27, R27, 0xff7fffff, RZ, 0xc0, !PT ;  /* 0xff7fffff1b1b7812 */ /* 0x000fc800078ec0ff */
[----:B------:R-:W-:Y:S02]  /*74600*/  @P1 LOP3.LUT R27, R27, 0x800000, RZ, 0xfc, !PT ;  /* 0x008000001b1b1812 */ /* 0x000fe400078efcff */
[----:B0-----:R-:W-:Y:S01]  /*74610*/  PRMT R8, R16, 0x5210, R7 ;  /* 0x0000521010087816 */ /* 0x001fe20000000007 */
[----:B------:R-:W-:Y:S01]  /*74620*/  VIADD R7, R26, 0xdd ;  /* 0x000000dd1a077836 */ /* 0x000fe20000000000 */
[----:B------:R-:W-:-:S04]  /*74630*/  LOP3.LUT R27, R27, 0xffbfffff, RZ, 0xc0, !PT ;  /* 0xffbfffff1b1b7812 */ /* 0x000fc800078ec0ff */
[----:B------:R-:W-:Y:S02]  /*74640*/  @P0 LOP3.LUT R27, R27, 0x400000, RZ, 0xfc, !PT ;  /* 0x004000001b1b0812 */ /* 0x000fe400078efcff */
[----:B------:R-:W-:Y:S02]  /*74650*/  ISETP.GE.AND P0, PT, R7, UR70, PT ;  /* 0x0000004607007c0c */ /* 0x000fe4000bf06270 */
[----:B------:R-:W-:Y:S01]  /*74660*/  LOP3.LUT R27, R27, 0xffdfffff, RZ, 0xc0, !PT ;  /* 0xffdfffff1b1b7812 */ /* 0x000fe200078ec0ff */
[----:B------:R-:W-:Y:S01]  /*74670*/  STL [R1+0x204], R8 ;  /* 0x0002040801007387 */ /* 0x000fe20000100800 */
[----:B------:R-:W-:Y:S01]  /*74680*/  ISETP.LT.AND P3, PT, R14, UR49, !P0 ;  /* 0x000000310e007c0c */ /* 0x000fe2000c761270 */
[----:B------:R-:W-:Y:S01]  /*74690*/  VIADD R7, R26, 0xe4 ;  /* 0x000000e41a077836 */ /* 0x000fe20000000000 */
[----:B------:R-:W-:Y:S01]  /*746a0*/  ISETP.LT.AND P2, PT, R2, UR60, !P0 ;  /* 0x0000003c02007c0c */ /* 0x000fe2000c741270 */
[----:B------:R-:W-:Y:S01]  /*746b0*/  VIADD R23, R26, 0xe7 ;  /* 0x000000e71a177836 */ /* 0x000fe20000000000 */
[----:B------:R-:W-:Y:S01]  /*746c0*/  ISETP.LT.AND P1, PT, R4, UR58, !P0 ;  /* 0x0000003a04007c0c */ /* 0x000fe2000c721270 */
[----:B------:R-:W-:Y:S01]  /*746d0*/  STL [R1+0x208], R6 ;  /* 0x0002080601007387 */ /* 0x000fe20000100800 */
[----:B------:R-:W0:Y:S01]  /*746e0*/  LDCU UR49, c[0x0][0x398] ;  /* 0x00007300ff3177ac */ /* 0x000e220008000800 */
[----:B------:R-:W-:-:S02]  /*746f0*/  VIADD R25, R26, 0xe8 ;  /* 0x000000e81a197836 */ /* 0x000fc40000000000 */
[----:B------:R-:W-:Y:S01]  /*74700*/  VIADD R15, R26, 0xff ;  /* 0x000000ff1a0f7836 */ /* 0x000fe20000000000 */
[----:B------:R-:W0:Y:S03]  /*74710*/  LDCU UR70, c[0x0][0x398] ;  /* 0x00007300ff4677ac */ /* 0x000e260008000800 */
[----:B------:R-:W-:Y:S01]  /*74720*/  @P3 LOP3.LUT R27, R27, 0x200000, RZ, 0xfc, !PT ;  /* 0x002000001b1b3812 */ /* 0x000fe200078efcff */
[----:B------:R-:W0:Y:S03]  /*74730*/  LDCU UR58, c[0x0][0x398] ;  /* 0x00007300ff3a77ac */ /* 0x000e260008000800 */
[----:B------:R-:W-:Y:S01]  /*74740*/  LOP3.LUT R27, R27, 0xffefffff, RZ, 0xc0, !PT ;  /* 0xffefffff1b1b7812 */ /* 0x000fe200078ec0ff */
[----:B------:R-:W0:Y:S03]  /*74750*/  LDCU UR60, c[0x0][0x398] ;  /* 0x00007300ff3c77ac */ /* 0x000e260008000800 */
[----:B------:R-:W-:-:S02]  /*74760*/  @P2 LOP3.LUT R27, R27, 0x100000, RZ, 0xfc, !PT ;  /* 0x001000001b1b2812 */ /* 0x000fc400078efcff */
[----:B------:R-:W-:Y:S01]  /*74770*/  ISETP.LT.AND P0, PT, R3, UR57, !P0 ;  /* 0x0000003903007c0c */ /* 0x000fe2000c701270 */
[----:B------:R0:W-:Y:S01]  /*74780*/  STL [R1+0x20c], R5 ;  /* 0x00020c0501007387 */ /* 0x0001e20000100800 */
[----:B------:R-:W-:Y:S01]  /*74790*/  LOP3.LUT R27, R27, 0xfff7ffff, RZ, 0xc0, !PT ;  /* 0xfff7ffff1b1b7812 */ /* 0x000fe200078ec0ff */
[----:B------:R-:W0:Y:S03]  /*747a0*/  LDCU UR57, c[0x0][0x398] ;  /* 0x00007300ff3977ac */ /* 0x000e260008000800 */
[----:B------:R-:W-:-:S04]  /*747b0*/  @P1 LOP3.LUT R27, R27, 0x80000, RZ, 0xfc, !PT ;  /* 0x000800001b1b1812 */ /* 0x000fc800078efcff */
[----:B------:R-:W-:-:S04]  /*747c0*/  LOP3.LUT R27, R27, 0xfffbffff, RZ, 0xc0, !PT ;  /* 0xfffbffff1b1b7812 */ /* 0x000fc800078ec0ff */
[----:B------:R-:W-:Y:S02]  /*747d0*/  @P0 LOP3.LUT R27, R27, 0x40000, RZ, 0xfc, !PT ;  /* 0x000400001b1b0812 */ /* 0x000fe400078efcff */
[----:B------:R-:W-:Y:S02]  /*747e0*/  ISETP.GE.AND P0, PT, R0, UR69, PT ;  /* 0x0000004500007c0c */ /* 0x000fe4000bf06270 */
[----:B------:R-:W-:Y:S01]  /*747f0*/  LOP3.LUT R27, R27, 0xfffdffff, RZ, 0xc0, !PT ;  /* 0xfffdffff1b1b7812 */ /* 0x000fe200078ec0ff */
[----:B------:R-:W-:Y:S01]  /*74800*/  VIADD R0, R26, 0xdf ;  /* 0x000000df1a007836 */ /* 0x000fe20000000000 */
[----:B------:R-:W-:Y:S01]  /*74810*/  ISETP.LT.AND P3, PT, R14, UR55, !P0 ;  /* 0x000000370e007c0c */ /* 0x000fe2000c761270 */
[----:B0-----:R-:W-:Y:S01]  /*74820*/  VIADD R5, R26, 0xe2 ;  /* 0x000000e21a057836 */ /* 0x001fe20000000000 */
[----:B------:R-:W-:Y:S01]  /*74830*/  ISETP.LT.AND P2, PT, R2, UR56, !P0 ;  /* 0x0000003802007c0c */ /* 0x000fe2000c741270 */
[----:B------:R-:W0:Y:S01]  /*74840*/  LDCU UR69, c[0x0][0x398] ;  /* 0x00007300ff4577ac */ /* 0x000e220008000800 */
[----:B------:R-:W-:Y:S01]  /*74850*/  ISETP.LT.AND P1, PT, R4, UR59, !P0 ;  /* 0x0000003b04007c0c */ /* 0x000fe2000c721270 */
[C---:B------:R-:W-:Y:S01]  /*74860*/  VIADD R16, R26.reuse, 0xfe ;  /* 0x000000fe1a107836 */ /* 0x040fe20000000000 */
[----:B------:R-:W0:Y:S07]  /*74870*/  LDCU UR55, c[0x0][0x398] ;  /* 0x00007300ff3777ac */ /* 0x000e2e0008000800 */
[----:B------:R-:W-:Y:S01]  /*74880*/  @P3 LOP3.LUT R27, R27, 0x20000, RZ, 0xfc, !PT ;  /* 0x000200001b1b3812 */ /* 0x000fe200078efcff */
[----:B------:R-:W0:Y:S03]  /*74890*/  LDCU UR59, c[0x0][0x398] ;  /* 0x00007300ff3b77ac */ /* 0x000e260008000800 */
[----:B------:R-:W-:Y:S01]  /*748a0*/  LOP3.LUT R27, R27, 0xfffeffff, RZ, 0xc0, !PT ;  /* 0xfffeffff1b1b7812 */ /* 0x000fe200078ec0ff */
[----:B------:R-:W-:Y:S01]  /*748b0*/  VIADD R17, R26, 0xfd ;  /* 0x000000fd1a117836 */ /* 0x000fe20000000000 */
[----:B------:R-:W0:Y:S02]  /*748c0*/  LDCU UR56, c[0x0][0x398] ;  /* 0x00007300ff3877ac */ /* 0x000e240008000800 */
        /* <DEDUP_REMOVED lines=11> */
[----:B------:R-:W-:Y:S01]  /*74980*/  VIADD R18, R26, 0xfc ;  /* 0x000000fc1a127836 */ /* 0x000fe20000000000 */
[----:B------:R-:W-:Y:S01]  /*74990*/  ISETP.LT.AND P2, PT, R2, UR4, !P0 ;  /* 0x0000000402007c0c */ /* 0x000fe2000c741270 */
[----:B------:R-:W-:Y:S01]  /*749a0*/  VIADD R19, R26, 0xfb ;  /* 0x000000fb1a137836 */ /* 0x000fe20000000000 */
[----:B------:R-:W-:Y:S01]  /*749b0*/  ISETP.LT.AND P1, PT, R4, UR8, !P0 ;  /* 0x0000000804007c0c */ /* 0x000fe2000c721270 */
[C---:B------:R-:W-:Y:S01]  /*749c0*/  VIADD R20, R26.reuse, 0xfa ;  /* 0x000000fa1a147836 */ /* 0x040fe20000000000 */
[----:B------:R-:W0:Y:S01]  /*749d0*/  LDCU UR68, c[0x0][0x398] ;  /* 0x00007300ff4477ac */ /* 0x000e220008000800 */
[----:B------:R-:W-:-:S02]  /*749e0*/  VIADD R21, R26, 0xf9 ;  /* 0x000000f91a157836 */ /* 0x000fc40000000000 */
[C---:B------:R-:W-:Y:S01]  /*749f0*/  VIADD R9, R26.reuse, 0xf7 ;  /* 0x000000f71a097836 */ /* 0x040fe20000000000 */
[----:B------:R-:W0:Y:S03]  /*74a00*/  LDCU UR6, c[0x0][0x398] ;  /* 0x00007300ff0677ac */ /* 0x000e260008000800 */
[----:B------:R-:W-:Y:S01]  /*74a10*/  @P3 LOP3.LUT R27, R27, 0x2000, RZ, 0xfc, !PT ;  /* 0x000020001b1b3812 */ /* 0x000fe200078efcff */
[C---:B------:R-:W-:Y:S01]  /*74a20*/  VIADD R13, R26.reuse, 0xf6 ;  /* 0x000000f61a0d7836 */ /* 0x040fe20000000000 */
[----:B------:R-:W0:Y:S02]  /*74a30*/  LDCU UR4, c[0x0][0x398] ;  /* 0x00007300ff0477ac */ /* 0x000e240008000800 */
[----:B------:R-:W-:Y:S01]  /*74a40*/  LOP3.LUT R27, R27, 0xffffefff, RZ, 0xc0, !PT ;  /* 0xffffefff1b1b7812 */ /* 0x000fe200078ec0ff */
[----:B------:R-:W-:Y:S01]  /*74a50*/  VIADD R6, R26, 0xf4 ;  /* 0x000000f41a067836 */ /* 0x000fe20000000000 */
[----:B------:R-:W0:Y:S02]  /*74a60*/  LDCU UR8, c[0x0][0x398] ;  /* 0x00007300ff0877ac */ /* 0x000e240008000800 */
[----:B------:R-:W-:-:S02]  /*74a70*/  @P2 LOP3.LUT R27, R27, 0x1000, RZ, 0xfc, !PT ;  /* 0x000010001b1b2812 */ /* 0x000fc400078efcff */
[----:B------:R-:W-:Y:S01]  /*74a80*/  ISETP.LT.AND P0, PT, R3, UR16, !P0 ;  /* 0x0000001003007c0c */ /* 0x000fe2000c701270 */
[C---:B------:R-:W-:Y:S01]  /*74a90*/  VIADD R8, R26.reuse, 0xf2 ;  /* 0x000000f21a087836 */ /* 0x040fe20000000000 */
[----:B------:R-:W-:Y:S01]  /*74aa0*/  LOP3.LUT R27, R27, 0xfffff7ff, RZ, 0xc0, !PT ;  /* 0xfffff7ff1b1b7812 */ /* 0x000fe200078ec0ff */
[----:B------:R-:W-:Y:S01]  /*74ab0*/  VIADD R12, R26, 0xf0 ;  /* 0x000000f01a0c7836 */ /* 0x000fe20000000000 */
[----:B------:R-:W0:Y:S02]  /*74ac0*/  LDCU UR16, c[0x0][0x398] ;  /* 0x00007300ff1077ac */ /* 0x000e240008000800 */
        /* <DEDUP_REMOVED lines=11> */
[----:B------:R-:W-:Y:S01]  /*74b80*/  VIADD R29, R26, 0xeb ;  /* 0x000000eb1a1d7836 */ /* 0x000fe20000000000 */
[----:B------:R-:W0:Y:S01]  /*74b90*/  LDCU UR54, c[0x0][0x398] ;  /* 0x00007300ff3677ac */ /* 0x000e220008000800 */
[----:B------:R-:W0:Y:S06]  /*74ba0*/  LDCU UR18, c[0x0][0x398] ;  /* 0x00007300ff1277ac */ /* 0x000e2c0008000800 */
        /* <DEDUP_REMOVED lines=31> */
[----:B------:R-:W-:Y:S01]  /*74da0*/  VIADD R5, R26, 0xe3 ;  /* 0x000000e31a057836 */ /* 0x000fe20000000000 */
[----:B------:R-:W-:Y:S01]  /*74db0*/  LOP3.LUT R27, R27, 0xfffffffd, RZ, 0xc0, !PT ;  /* 0xfffffffd1b1b7812 */ /* 0x000fe200078ec0ff */
[----:B------:R-:W0:Y:S01]  /*74dc0*/  LDCU UR72, c[0x0][0x398] ;  /* 0x00007300ff4877ac */ /* 0x000e220008000800 */
[----:B-1----:R-:W-:Y:S02]  /*74dd0*/  ISETP.LT.AND P1, PT, R4, UR41, !P0 ;  /* 0x0000002904007c0c */ /* 0x002fe4000c721270 */
[----:B------:R-:W-:Y:S01]  /*74de0*/  ISETP.LT.AND P3, PT, R14, UR14, !P0 ;  /* 0x0000000e0e007c0c */ /* 0x000fe2000c761270 */
[----:B------:R-:W1:Y:S01]  /*74df0*/  LDCU UR41, c[0x0][0x398] ;  /* 0x00007300ff2977ac */ /* 0x000e620008000800 */
[----:B------:R-:W-:-:S02]  /*74e00*/  ISETP.LT.AND P2, PT, R2, UR40, !P0 ;  /* 0x0000002802007c0c */ /* 0x000fc4000c741270 */
[----:B------:R-:W-:Y:S01]  /*74e10*/  ISETP.LT.AND P0, PT, R3, UR63, !P0 ;  /* 0x0000003f03007c0c */ /* 0x000fe2000c701270 */
[----:B------:R-:W0:Y:S01]  /*74e20*/  LDCU UR63, c[0x0][0x398] ;  /* 0x00007300ff3f77ac */ /* 0x000e220008000800 */
[----:B------:R-:W0:Y:S05]  /*74e30*/  LDCU UR40, c[0x0][0x398] ;  /* 0x00007300ff2877ac */ /* 0x000e2a0008000800 */
[----:B------:R-:W-:Y:S01]  /*74e40*/  @P1 LOP3.LUT R28, R28, 0x80000000, RZ, 0xfc, !PT ;  /* 0x800000001c1c1812 */ /* 0x000fe200078efcff */
[----:B------:R-:W0:Y:S03]  /*74e50*/  LDCU UR14, c[0x0][0x398] ;  /* 0x00007300ff0e77ac */ /* 0x000e260008000800 */
[----:B------:R-:W-:-:S04]  /*74e60*/  LOP3.LUT R28, R28, 0xbfffffff, RZ, 0xc0, !PT ;  /* 0xbfffffff1c1c7812 */ /* 0x000fc800078ec0ff */
[----:B------:R-:W-:Y:S02]  /*74e70*/  @P0 LOP3.LUT R28, R28, 0x40000000, RZ, 0xfc, !PT ;  /* 0x400000001c1c0812 */ /* 0x000fe400078efcff */
[----:B------:R-:W-:Y:S01]  /*74e80*/  ISETP.GE.AND P0, PT, R5, UR5, PT ;  /* 0x0000000505007c0c */ /* 0x000fe2000bf06270 */
[----:B------:R-:W0:Y:S01]  /*74e90*/  LDCU UR5, c[0x0][0x39c] ;  /* 0x00007380ff0577ac */ /* 0x000e220008000800 */
[----:B------:R-:W-:Y:S02]  /*74ea0*/  @P3 LOP3.LUT R27, R27, 0x2, RZ, 0xfc, !PT ;  /* 0x000000021b1b3812 */ /* 0x000fe400078efcff */
[----:B------:R-:W-:Y:S02]  /*74eb0*/  ISETP.LT.AND P3, PT, R14, UR24, !P0 ;  /* 0x000000180e007c0c */ /* 0x000fe4000c761270 */
[----:B------:R-:W-:Y:S01]  /*74ec0*/  LOP3.LUT R28, R28, 0xdfffffff, RZ, 0xc0, !PT ;  /* 0xdfffffff1c1c7812 */ /* 0x000fe200078ec0ff */
[----:B------:R-:W-:Y:S01]  /*74ed0*/  VIADD R5, R26, 0xf5 ;  /* 0x000000f51a057836 */ /* 0x000fe20000000000 */
[----:B------:R-:W-:Y:S01]  /*74ee0*/  LOP3.LUT R27, R27, 0xfffffffe, RZ, 0xc0, !PT ;  /* 0xfffffffe1b1b7812 */ /* 0x000fe200078ec0ff */
[----:B------:R-:W0:Y:S03]  /*74ef0*/  LDCU UR24, c[0x0][0x398] ;  /* 0x00007300ff1877ac */ /* 0x000e260008000800 */
[----:B------:R-:W-:-:S02]  /*74f00*/  @P2 LOP3.LUT R27, R27, 0x1, RZ, 0xfc, !PT ;  /* 0x000000011b1b2812 */ /* 0x000fc400078efcff */
[----:B----4-:R-:W-:Y:S01]  /*74f10*/  ISETP.LT.AND P2, PT, R2, UR26, !P0 ;  /* 0x0000001a02007c0c */ /* 0x010fe2000c741270 */
[----:B------:R-:W4:Y:S02]  /*74f20*/  LDCU UR26, c[0x0][0x398] ;  /* 0x00007300ff1a77ac */ /* 0x000f240008000800 */
[----:B------:R-:W-:Y:S02]  /*74f30*/  @P3 LOP3.LUT R28, R28, 0x20000000, RZ, 0xfc, !PT ;  /* 0x200000001c1c3812 */ /* 0x000fe400078efcff */
[----:B------:R-:W-:Y:S01]  /*74f40*/  ISETP.LT.AND P1, PT, R4, UR48, !P0 ;  /* 0x0000003004007c0c */ /* 0x000fe2000c721270 */
[----:B------:R-:W0:Y:S01]  /*74f50*/  LDCU UR48, c[0x0][0x398] ;  /* 0x00007300ff3077ac */ /* 0x000e220008000800 */
[----:B------:R-:W-:Y:S02]  /*74f60*/  LOP3.LUT R28, R28, 0xefffffff, RZ, 0xc0, !PT ;  /* 0xefffffff1c1c7812 */ /* 0x000fe400078ec0ff */
[----:B------:R-:W-:Y:S01]  /*74f70*/  ISETP.LT.AND P0, PT, R3, UR64, !P0 ;  /* 0x0000004003007c0c */ /* 0x000fe2000c701270 */
[----:B------:R-:W0:Y:S03]  /*74f80*/  LDCU UR64, c[0x0][0x398] ;  /* 0x00007300ff4077ac */ /* 0x000e260008000800 */
[----:B------:R-:W-:-:S04]  /*74f90*/  @P2 LOP3.LUT R28, R28, 0x10000000, RZ, 0xfc, !PT ;  /* 0x100000001c1c2812 */ /* 0x000fc800078efcff */
[----:B------:R-:W-:-:S04]  /*74fa0*/  LOP3.LUT R28, R28, 0xf7ffffff, RZ, 0xc0, !PT ;  /* 0xf7ffffff1c1c7812 */ /* 0x000fc800078ec0ff */
[----:B------:R-:W-:-:S04]  /*74fb0*/  @P1 LOP3.LUT R28, R28, 0x8000000, RZ, 0xfc, !PT ;  /* 0x080000001c1c1812 */ /* 0x000fc800078efcff */
[----:B------:R-:W-:-:S04]  /*74fc0*/  LOP3.LUT R28, R28, 0xfbffffff, RZ, 0xc0, !PT ;  /* 0xfbffffff1c1c7812 */ /* 0x000fc800078ec0ff */
[----:B------:R-:W-:Y:S02]  /*74fd0*/  @P0 LOP3.LUT R28, R28, 0x4000000, RZ, 0xfc, !PT ;  /* 0x040000001c1c0812 */ /* 0x000fe400078efcff */
[----:B0-----:R-:W-:Y:S01]  /*74fe0*/  ISETP.GE.AND P0, PT, R7, UR5, PT ;  /* 0x0000000507007c0c */ /* 0x001fe2000bf06270 */
[----:B------:R-:W0:Y:S03]  /*74ff0*/  LDCU UR5, c[0x0][0x39c] ;  /* 0x00007380ff0577ac */ /* 0x000e260008000800 */
[----:B------:R-:W-:Y:S02]  /*75000*/  ISETP.LT.AND P3, PT, R14, UR36, !P0 ;  /* 0x000000240e007c0c */ /* 0x000fe4000c761270 */
[----:B------:R-:W-:Y:S01]  /*75010*/  LOP3.LUT R28, R28, 0xfdffffff, RZ, 0xc0, !PT ;  /* 0xfdffffff1c1c7812 */ /* 0x000fe200078ec0ff */
[----:B------:R-:W-:Y:S01]  /*75020*/  VIADD R7, R26, 0xf3 ;  /* 0x000000f31a077836 */ /* 0x000fe20000000000 */
[----:B------:R-:W-:Y:S01]  /*75030*/  ISETP.LT.AND P2, PT, R2, UR38, !P0 ;  /* 0x0000002602007c0c */ /* 0x000fe2000c741270 */
[----:B------:R-:W0:Y:S01]  /*75040*/  LDCU UR38, c[0x0][0x398] ;  /* 0x00007300ff2677ac */ /* 0x000e220008000800 */
[----:B------:R-:W-:Y:S01]  /*75050*/  ISETP.LT.AND P1, PT, R4, UR39, !P0 ;  /* 0x0000002704007c0c */ /* 0x000fe2000c721270 */
[----:B------:R-:W0:Y:S06]  /*75060*/  LDCU UR36, c[0x0][0x398] ;  /* 0x00007300ff2477ac */ /* 0x000e2c0008000800 */
[----:B------:R-:W-:Y:S01]  /*75070*/  @P3 LOP3.LUT R28, R28, 0x2000000, RZ, 0xfc, !PT ;  /* 0x020000001c1c3812 */ /* 0x000fe200078efcff */
[----:B------:R-:W0:Y:S03]  /*75080*/  LDCU UR39, c[0x0][0x398] ;  /* 0x00007300ff2777ac */ /* 0x000e260008000800 */
[----:B------:R-:W-:-:S04]  /*75090*/  LOP3.LUT R28, R28, 0xfeffffff, RZ, 0xc0, !PT ;  /* 0xfeffffff1c1c7812 */ /* 0x000fc800078ec0ff */
[----:B------:R-:W-:Y:S02]  /*750a0*/  @P2 LOP3.LUT R28, R28, 0x1000000, RZ, 0xfc, !PT ;  /* 0x010000001c1c2812 */ /* 0x000fe400078efcff */
[----:B--2---:R-:W-:Y:S01]  /*750b0*/  ISETP.LT.AND P0, PT, R3, UR66, !P0 ;  /* 0x0000004203007c0c */ /* 0x004fe2000c701270 */
[----:B------:R-:W2:Y:S01]  /*750c0*/  LDCU UR66, c[0x0][0x398] ;  /* 0x00007300ff4277ac */ /* 0x000ea20008000800 */
        /* <DEDUP_REMOVED lines=26> */
[----:B---3--:R-:W-:Y:S01]  /*75270*/  ISETP.LT.AND P3, PT, R14, UR51, !P0 ;  /* 0x000000330e007c0c */ /* 0x008fe2000c761270 */
[----:B------:R-:W3:Y:S01]  /*75280*/  LDCU UR51, c[0x0][0x398] ;  /* 0x00007300ff3377ac */ /* 0x000ee20008000800 */
[----:B------:R-:W-:Y:S02]  /*75290*/  ISETP.LT.AND P2, PT, R2, UR52, !P0 ;  /* 0x0000003402007c0c */ /* 0x000fe4000c741270 */
[----:B------:R-:W-:Y:S01]  /*752a0*/  ISETP.LT.AND P1, PT, R4, UR53, !P0 ;  /* 0x0000003504007c0c */ /* 0x000fe2000c721270 */
[----:B------:R-:W0:Y:S01]  /*752b0*/  LDCU UR53, c[0x0][0x398] ;  /* 0x00007300ff3577ac */ /* 0x000e220008000800 */
[----:B------:R-:W-:Y:S01]  /*752c0*/  ISETP.GE.AND P6, PT, R13, UR25, PT ;  /* 0x000000190d007c0c */ /* 0x000fe2000bfc6270 */
[----:B------:R-:W0:Y:S06]  /*752d0*/  LDCU UR77, c[0x0][0x398] ;  /* 0x00007300ff4d77ac */ /* 0x000e2c0008000800 */
        /* <DEDUP_REMOVED lines=36> */
[----:B------:R-:W-:-:S07]  /*75520*/  ISETP.LT.AND P1, PT, R4, UR59, !P0 ;  /* 0x0000003b04007c0c */ /* 0x000fce000c721270 */
[----:B------:R-:W-:Y:S01]  /*75530*/  @P3 LOP3.LUT R28, R28, 0x200, RZ, 0xfc, !PT ;  /* 0x000002001c1c3812 */ /* 0x000fe200078efcff */
[----:B------:R-:W-:Y:S01]  /*75540*/  VIADD R26, R26, 0xe9 ;  /* 0x000000e91a1a7836 */ /* 0x000fe20000000000 */
[----:B------:R-:W0:Y:S02]  /*75550*/  LDCU UR57, c[0x0][0x398] ;  /* 0x00007300ff3977ac */ /* 0x000e240008000800 */
[----:B------:R-:W-:Y:S01]  /*75560*/  LOP3.LUT R28, R28, 0xfffffeff, RZ, 0xc0, !PT ;  /* 0xfffffeff1c1c7812 */ /* 0x000fe200078ec0ff */
[----:B------:R-:W0:Y:S03]  /*75570*/  LDCU UR59, c[0x0][0x398] ;  /* 0x00007300ff3b77ac */ /* 0x000e260008000800 */
        /* <DEDUP_REMOVED lines=8> */
[----:B------:R-:W0:Y:S01]  /*75600*/  LDCU UR5, c[0x0][0x39c] ;  /* 0x00007380ff0577ac */ /* 0x000e220008000800 */
[----:B------:R-:W-:Y:S01]  /*75610*/  LOP3.LUT R28, R28, 0xffffffdf, RZ, 0xc0, !PT ;  /* 0xffffffdf1c1c7812 */ /* 0x000fe200078ec0ff */
[----:B------:R-:W2:Y:S01]  /*75620*/  LDL.LU R26, [R1+0x241c] ;  /* 0x00241c00011a7983 */ /* 0x000ea20000300800 */
[----:B------:R-:W-:Y:S01]  /*75630*/  ISETP.LT.AND P2, PT, R14, UR10, !P0 ;  /* 0x0000000a0e007c0c */ /* 0x000fe2000c741270 */
[----:B------:R-:W0:Y:S01]  /*75640*/  LDCU UR10, c[0x0][0x39c] ;  /* 0x00007380ff0a77ac */ /* 0x000e220008000800 */
[----:B------:R-:W-:-:S11]  /*75650*/  ISETP.LT.AND P1, PT, R2, UR55, !P0 ;  /* 0x0000003702007c0c */ /* 0x000fd6000c721270 */
[----:B------:R-:W-:Y:S02]  /*75660*/  @P2 LOP3.LUT R28, R28, 0x20, RZ, 0xfc, !PT ;  /* 0x000000201c1c2812 */ /* 0x000fe400078efcff */
[----:B------:R-:W-:Y:S02]  /*75670*/  ISETP.LT.AND P2, PT, R4, UR56, !P0 ;  /* 0x0000003804007c0c */ /* 0x000fe4000c741270 */
[----:B------:R-:W-:-:S04]  /*75680*/  LOP3.LUT R28, R28, 0xffffffef, RZ, 0xc0, !PT ;  /* 0xffffffef1c1c7812 */ /* 0x000fc800078ec0ff */
[----:B------:R-:W-:Y:S02]  /*75690*/  @P1 LOP3.LUT R28, R28, 0x10, RZ, 0xfc, !PT ;  /* 0x000000101c1c1812 */ /* 0x000fe400078efcff */
[----:B------:R-:W-:Y:S01]  /*756a0*/  ISETP.LT.AND P1, PT, R3, UR4, !P0 ;  /* 0x0000000403007c0c */ /* 0x000fe2000c721270 */
[----:B------:R-:W1:Y:S01]  /*756b0*/  LDCU UR4, c[0x0][0x398] ;  /* 0x00007300ff0477ac */ /* 0x000e620008000800 */
[----:B------:R-:W-:-:S04]  /*756c0*/  LOP3.LUT R28, R28, 0xfffffff7, RZ, 0xc0, !PT ;  /* 0xfffffff71c1c7812 */ /* 0x000fc800078ec0ff */
[----:B------:R-:W-:Y:S02]  /*756d0*/  @P2 LOP3.LUT R28, R28, 0x8, RZ, 0xfc, !PT ;  /* 0x000000081c1c2812 */ /* 0x000fe400078efcff */
[----:B0-----:R-:W-:Y:S01]  /*756e0*/  ISETP.GE.AND P0, PT, R25, UR10, PT ;  /* 0x0000000a19007c0c */ /* 0x001fe2000bf06270 */
[----:B------:R-:W0:Y:S01]  /*756f0*/  LDCU UR10, c[0x0][0x39c] ;  /* 0x00007380ff0a77ac */ /* 0x000e220008000800 */
[----:B------:R-:W-:Y:S01]  /*75700*/  LOP3.LUT R28, R28, 0xfffffffb, RZ, 0xc0, !PT ;  /* 0xfffffffb1c1c7812 */ /* 0x000fe200078ec0ff */
[----:B------:R-:W2:Y:S03]  /*75710*/  LDL.LU R25, [R1+0x2418] ;  /* 0x0024180001197983 */ /* 0x000ea60000300800 */
[----:B------:R-:W-:Y:S02]  /*75720*/  @P1 LOP3.LUT R28, R28, 0x4, RZ, 0xfc, !PT ;  /* 0x000000041c1c1812 */ /* 0x000fe400078efcff */
[----:B------:R-:W-:-:S02]  /*75730*/  ISETP.LT.AND P1, PT, R14, UR68, !P0 ;  /* 0x000000440e007c0c */ /* 0x000fc4000c721270 */
[----:B------:R-:W-:Y:S02]  /*75740*/  LOP3.LUT R28, R28, 0xfffffffd, RZ, 0xc0, !PT ;  /* 0xfffffffd1c1c7812 */ /* 0x000fe400078ec0ff */
[----:B------:R-:W-:Y:S02]  /*75750*/  ISETP.LT.AND P3, PT, R2, UR16, !P0 ;  /* 0x0000001002007c0c */ /* 0x000fe4000c761270 */
[----:B------:R-:W-:-:S07]  /*75760*/  ISETP.LT.AND P2, PT, R3, UR6, !P0 ;  /* 0x0000000603007c0c */ /* 0x000fce000c741270 */
[----:B------:R-:W-:Y:S02]  /*75770*/  @P1 LOP3.LUT R28, R28, 0x2, RZ, 0xfc, !PT ;  /* 0x000000021c1c1812 */ /* 0x000fe400078efcff */
[----:B------:R-:W-:Y:S02]  /*75780*/  ISETP.LT.AND P1, PT, R4, UR8, !P0 ;  /* 0x0000000804007c0c */ /* 0x000fe4000c721270 */
[----:B0-----:R-:W-:Y:S01]  /*75790*/  ISETP.GE.AND P0, PT, R29, UR10, PT ;  /* 0x0000000a1d007c0c */ /* 0x001fe2000bf06270 */
[----:B------:R-:W0:Y:S01]  /*757a0*/  LDCU UR10, c[0x0][0x39c] ;  /* 0x00007380ff0a77ac */ /* 0x000e220008000800 */
[----:B------:R-:W2:Y:S01]  /*757b0*/  LDL.LU R29, [R1+0x2414] ;  /* 0x00241400011d7983 */ /* 0x000ea20000300800 */
[----:B------:R-:W-:-:S04]  /*757c0*/  LOP3.LUT R28, R28, 0xfffffffe, RZ, 0xc0, !PT ;  /* 0xfffffffe1c1c7812 */ /* 0x000fc800078ec0ff */
[----:B------:R-:W-:Y:S02]  /*757d0*/  @P3 LOP3.LUT R28, R28, 0x1, RZ, 0xfc, !PT ;  /* 0x000000011c1c3812 */ /* 0x000fe400078efcff */
[----:B------:R-:W-:Y:S02]  /*757e0*/  ISETP.LT.AND P3, PT, R2, UR54, !P0 ;  /* 0x0000003602007c0c */ /* 0x000fe4000c761270 */
[----:B--2---:R-:W-:-:S04]  /*757f0*/  LOP3.LUT R29, R29, 0x7fffffff, RZ, 0xc0, !PT ;  /* 0x7fffffff1d1d7812 */ /* 0x004fc800078ec0ff */
[----:B------:R-:W-:Y:S02]  /*75800*/  @P1 LOP3.LUT R29, R29, 0x80000000, RZ, 0xfc, !PT ;  /* 0x800000001d1d1812 */ /* 0x000fe400078efcff */
[----:B------:R-:W-:Y:S02]  /*75810*/  ISETP.LT.AND P1, PT, R14, UR61, !P0 ;  /* 0x0000003d0e007c0c */ /* 0x000fe4000c721270 */
[----:B------:R-:W-:-:S04]  /*75820*/  LOP3.LUT R29, R29, 0xbfffffff, RZ, 0xc0, !PT ;  /* 0xbfffffff1d1d7812 */ /* 0x000fc800078ec0ff */
[----:B------:R-:W-:-:S04]  /*75830*/  @P2 LOP3.LUT R29, R29, 0x40000000, RZ, 0xfc, !PT ;  /* 0x400000001d1d2812 */ /* 0x000fc800078efcff */
[----:B------:R-:W-:-:S04]  /*75840*/  LOP3.LUT R29, R29, 0xdfffffff, RZ, 0xc0, !PT ;  /* 0xdfffffff1d1d7812 */ /* 0x000fc800078ec0ff */
[----:B------:R-:W-:Y:S02]  /*75850*/  @P1 LOP3.LUT R29, R29, 0x20000000, RZ, 0xfc, !PT ;  /* 0x200000001d1d1812 */ /* 0x000fe400078efcff */
[----:B------:R-:W-:Y:S02]  /*75860*/  ISETP.LT.AND P1, PT, R4, UR20, !P0 ;  /* 0x0000001404007c0c */ /* 0x000fe4000c721270 */
[----:B------:R-:W-:-:S04]  /*75870*/  LOP3.LUT R29, R29, 0xefffffff, RZ, 0xc0, !PT ;  /* 0xefffffff1d1d7812 */ /* 0x000fc800078ec0ff */
[----:B------:R-:W-:Y:S02]  /*75880*/  @P3 LOP3.LUT R29, R29, 0x10000000, RZ, 0xfc, !PT ;  /* 0x100000001d1d3812 */ /* 0x000fe400078efcff */
[----:B------:R-:W-:Y:S02]  /*75890*/  ISETP.LT.AND P2, PT, R3, UR18, !P0 ;  /* 0x0000001203007c0c */ /* 0x000fe4000c741270 */
[----:B------:R-:W-:Y:S02]  /*758a0*/  LOP3.LUT R29, R29, 0xf7ffffff, RZ, 0xc0, !PT ;  /* 0xf7ffffff1d1d7812 */ /* 0x000fe400078ec0ff */
[----:B0-----:R-:W-:Y:S02]  /*758b0*/  ISETP.GE.AND P0, PT, R24, UR10, PT ;  /* 0x0000000a18007c0c */ /* 0x001fe4000bf06270 */
[----:B------:R-:W-:Y:S01]  /*758c0*/  @P1 LOP3.LUT R29, R29, 0x8000000, RZ, 0xfc, !PT ;  /* 0x080000001d1d1812 */ /* 0x000fe200078efcff */
[----:B------:R-:W2:Y:S01]  /*758d0*/  LDL.LU R24, [R1+0x2410] ;  /* 0x0024100001187983 */ /* 0x000ea20000300800 */
[----:B------:R-:W-:-:S02]  /*758e0*/  ISETP.LT.AND P1, PT, R14, UR12, !P0 ;  /* 0x0000000c0e007c0c */ /* 0x000fc4000c721270 */
[----:B------:R-:W-:-:S04]  /*758f0*/  LOP3.LUT R29, R29, 0xfbffffff, RZ, 0xc0, !PT ;  /* 0xfbffffff1d1d7812 */ /* 0x000fc800078ec0ff */
[----:B------:R-:W-:Y:S02]  /*75900*/  @P2 LOP3.LUT R29, R29, 0x4000000, RZ, 0xfc, !PT ;  /* 0x040000001d1d2812 */ /* 0x000fe400078efcff */
[----:B------:R-:W-:Y:S02]  /*75910*/  ISETP.LT.AND P3, PT, R2, UR70, !P0 ;  /* 0x0000004602007c0c */ /* 0x000fe4000c761270 */
[----:B------:R-:W-:-:S04]  /*75920*/  LOP3.LUT R29, R29, 0xfdffffff, RZ, 0xc0, !PT ;  /* 0xfdffffff1d1d7812 */ /* 0x000fc800078ec0ff */
[----:B------:R-:W-:Y:S02]  /*75930*/  @P1 LOP3.LUT R29, R29, 0x2000000, RZ, 0xfc, !PT ;  /* 0x020000001d1d1812 */ /* 0x000fe400078efcff */
[----:B------:R-:W-:Y:S02]  /*75940*/  ISETP.LT.AND P2, PT, R4, UR62, !P0 ;  /* 0x0000003e04007c0c */ /* 0x000fe4000c741270 */
[----:B------:R-:W-:-:S04]  /*75950*/  LOP3.LUT R29, R29, 0xfeffffff, RZ, 0xc0, !PT ;  /* 0xfeffffff1d1d7812 */ /* 0x000fc800078ec0ff */
[----:B------:R-:W-:Y:S02]  /*75960*/  @P3 LOP3.LUT R29, R29, 0x1000000, RZ, 0xfc, !PT ;  /* 0x010000001d1d3812 */ /* 0x000fe400078efcff */
[----:B------:R-:W-:Y:S02]  /*75970*/  ISETP.LT.AND P1, PT, R3, UR34, !P0 ;  /* 0x0000002203007c0c */ /* 0x000fe4000c721270 */
[----:B------:R-:W-:Y:S02]  /*75980*/  LOP3.LUT R29, R29, 0xff7fffff, RZ, 0xc0, !PT ;  /* 0xff7fffff1d1d7812 */ /* 0x000fe400078ec0ff */
[----:B------:R-:W-:Y:S02]  /*75990*/  ISETP.GE.AND P0, PT, R23, UR5, PT ;  /* 0x0000000517007c0c */ /* 0x000fe4000bf06270 */
        /* <DEDUP_REMOVED lines=16> */
[----:B-1----:R-:W-:-:S02]  /*75aa0*/  ISETP.LT.AND P1, PT, R14, UR41, !P0 ;  /* 0x000000290e007c0c */ /* 0x002fc4000c721270 */
        /* <DEDUP_REMOVED lines=15> */
[----:B------:R-:W-:-:S04]  /*75ba0*/  @P1 LOP3.LUT R29, R29, 0x4000, RZ, 0xfc, !PT ;  /* 0x000040001d1d1812 */ /* 0x000fc800078efcff */
[----:B------:R-:W-:Y:S02]  /*75bb0*/  LOP3.LUT R29, R29, 0xffffdfff, RZ, 0xc0, !PT ;  /* 0xffffdfff1d1d7812 */ /* 0x000fe400078ec0ff */
[----:B------:R-:W-:Y:S02]  /*75bc0*/  ISETP.LT.AND P3, PT, R2, UR48, !P0 ;  /* 0x0000003002007c0c */ /* 0x000fe4000c761270 */
[----:B------:R-:W-:Y:S02]  /*75bd0*/  @P2 LOP3.LUT R29, R29, 0x2000, RZ, 0xfc, !PT ;  /* 0x000020001d1d2812 */ /* 0x000fe400078efcff */
[----:B----4-:R-:W-:Y:S02]  /*75be0*/  ISETP.LT.AND P1, PT, R4, UR26, !P0 ;  /* 0x0000001a04007c0c */ /* 0x010fe4000c721270 */
[----:B------:R-:W-:Y:S02]  /*75bf0*/  ISETP.LT.AND P2, PT, R3, UR24, !P0 ;  /* 0x0000001803007c0c */ /* 0x000fe4000c741270 */
[----:B------:R-:W-:-:S02]  /*75c00*/  ISETP.GE.AND P0, PT, R12, UR29, PT ;  /* 0x0000001d0c007c0c */ /* 0x000fc4000bf06270 */
[----:B------:R-:W4:Y:S01]  /*75c10*/  LDL.LU R12, [R1+0x2400] ;  /* 0x00240000010c7983 */ /* 0x000f220000300800 */
        /* <DEDUP_REMOVED lines=39> */
[----:B------:R-:W-:Y:S02]  /*75e90*/  ISETP.LT.AND P3, PT, R2, UR42, !P0 ;  /* 0x0000002a02007c0c */ /* 0x000fe4000c761270 */
[----:B------:R-:W-:Y:S02]  /*75ea0*/  ISETP.GE.AND P0, PT, R7, UR35, PT ;  /* 0x0000002307007c0c */ /* 0x000fe4000bf06270 */
[----:B------:R-:W-:Y:S01]  /*75eb0*/  LOP3.LUT R29, R29, 0xfffffffe, RZ, 0xc0, !PT ;  /* 0xfffffffe1d1d7812 */ /* 0x000fe200078ec0ff */
[----:B------:R-:W2:Y:S08]  /*75ec0*/  LDL.LU R7, [R1+0x23f4] ;  /* 0x0023f40001077983 */ /* 0x000eb00000300800 */
[----:B------:R-:W-:-:S02]  /*75ed0*/  @P3 LOP3.LUT R29, R29, 0x1, RZ, 0xfc, !PT ;  /* 0x000000011d1d3812 */ /* 0x000fc400078efcff */
[----:B------:R-:W-:Y:S02]  /*75ee0*/  ISETP.LT.AND P3, PT, R2, UR52, !P0 ;  /* 0x0000003402007c0c */ /* 0x000fe4000c761270 */
[----:B----4-:R-:W-:-:S04]  /*75ef0*/  LOP3.LUT R12, R12, 0x7fffffff, RZ, 0xc0, !PT ;  /* 0x7fffffff0c0c7812 */ /* 0x010fc800078ec0ff */
[----:B------:R-:W-:Y:S02]  /*75f00*/  @P2 LOP3.LUT R12, R12, 0x80000000, RZ, 0xfc, !PT ;  /* 0x800000000c0c2812 */ /* 0x000fe400078efcff */
[----:B------:R-:W-:Y:S02]  /*75f10*/  ISETP.LT.AND P2, PT, R14, UR53, !P0 ;  /* 0x000000350e007c0c */ /* 0x000fe4000c741270 */
[----:B------:R-:W-:-:S04]  /*75f20*/  LOP3.LUT R12, R12, 0xbfffffff, RZ, 0xc0, !PT ;  /* 0xbfffffff0c0c7812 */ /* 0x000fc800078ec0ff */
[----:B------:R-:W-:-:S04]  /*75f30*/  @P1 LOP3.LUT R12, R12, 0x40000000, RZ, 0xfc, !PT ;  /* 0x400000000c0c1812 */ /* 0x000fc800078efcff */
[----:B------:R-:W-:-:S04]  /*75f40*/  LOP3.LUT R12, R12, 0xdfffffff, RZ, 0xc0, !PT ;  /* 0xdfffffff0c0c7812 */ /* 0x000fc800078ec0ff */
[----:B------:R-:W-:Y:S02]  /*75f50*/  @P2 LOP3.LUT R12, R12, 0x20000000, RZ, 0xfc, !PT ;  /* 0x200000000c0c2812 */ /* 0x000fe400078efcff */
[----:B---3--:R-:W-:Y:S02]  /*75f60*/  ISETP.LT.AND P1, PT, R4, UR51, !P0 ;  /* 0x0000003304007c0c */ /* 0x008fe4000c721270 */
[----:B------:R-:W-:-:S04]  /*75f70*/  LOP3.LUT R12, R12, 0xefffffff, RZ, 0xc0, !PT ;  /* 0xefffffff0c0c7812 */ /* 0x000fc800078ec0ff */
[----:B------:R-:W-:Y:S02]  /*75f80*/  @P3 LOP3.LUT R12, R12, 0x10000000, RZ, 0xfc, !PT ;  /* 0x100000000c0c3812 */ /* 0x000fe400078efcff */
[----:B------:R-:W-:Y:S02]  /*75f90*/  ISETP.LT.AND P2, PT, R3, UR76, !P0 ;  /* 0x0000004c03007c0c */ /* 0x000fe4000c741270 */
[----:B------:R-:W-:Y:S02]  /*75fa0*/  LOP3.LUT R12, R12, 0xf7ffffff, RZ, 0xc0, !PT ;  /* 0xf7ffffff0c0c7812 */ /* 0x000fe400078ec0ff */
[----:B------:R-:W-:Y:S02]  /*75fb0*/  ISETP.GE.AND P0, PT, R6, UR37, PT ;  /* 0x0000002506007c0c */ /* 0x000fe4000bf06270 */
[----:B------:R-:W-:Y:S01]  /*75fc0*/  @P1 LOP3.LUT R12, R12, 0x8000000, RZ, 0xfc, !PT ;  /* 0x080000000c0c1812 */ /* 0x000fe200078efcff */
[----:B------:R-:W3:Y:S01]  /*75fd0*/  LDL.LU R6, [R1+0x23f0] ;  /* 0x0023f00001067983 */ /* 0x000ee20000300800 */
        /* <DEDUP_REMOVED lines=13> */
[----:B------:R-:W4:Y:S01]  /*760b0*/  LDL.LU R5, [R1+0x23ec] ;  /* 0x0023ec0001057983 */ /* 0x000f220000300800 */
[----:B------:R-:W-:-:S02]  /*760c0*/  ISETP.LT.AND P3, PT, R14, UR49, !P0 ;  /* 0x000000310e007c0c */ /* 0x000fc4000c761270 */
[----:B------:R-:W-:-:S04]  /*760d0*/  LOP3.LUT R12, R12, 0xffbfffff, RZ, 0xc0, !PT ;  /* 0xffbfffff0c0c7812 */ /* 0x000fc800078ec0ff */
[----:B------:R-:W-:Y:S02]  /*760e0*/  @P1 LOP3.LUT R12, R12, 0x400000, RZ, 0xfc, !PT ;  /* 0x004000000c0c1812 */ /* 0x000fe400078efcff */
[----:B------:R-:W-:Y:S02]  /*760f0*/  ISETP.LT.AND P2, PT, R2, UR57, !P0 ;  /* 0x0000003902007c0c */ /* 0x000fe4000c741270 */
[----:B------:R-:W-:-:S04]  /*76100*/  LOP3.LUT R12, R12, 0xffdfffff, RZ, 0xc0, !PT ;  /* 0xffdfffff0c0c7812 */ /* 0x000fc800078ec0ff */
[----:B------:R-:W-:Y:S02]  /*76110*/  @P3 LOP3.LUT R12, R12, 0x200000, RZ, 0xfc, !PT ;  /* 0x002000000c0c3812 */ /* 0x000fe400078efcff */
[----:B------:R-:W-:Y:S02]  /*76120*/  ISETP.LT.AND P1, PT, R4, UR59, !P0 ;  /* 0x0000003b04007c0c */ /* 0x000fe4000c721270 */
[----:B------:R-:W-:Y:S01]  /*76130*/  LOP3.LUT R12, R12, 0xffefffff, RZ, 0xc0, !PT ;  /* 0xffefffff0c0c7812 */ /* 0x000fe200078ec0ff */
[----:B------:R-:W2:Y:S01]  /*76140*/  LDL.LU R4, [R1+0x23e8] ;  /* 0x0023e80001047983 */ /* 0x000ea20000300800 */
[----:B------:R-:W-:Y:S02]  /*76150*/  ISETP.LT.AND P0, PT, R3, UR69, !P0 ;  /* 0x0000004503007c0c */ /* 0x000fe4000c701270 */
[----:B------:R-:W-:Y:S01]  /*76160*/  @P2 LOP3.LUT R12, R12, 0x100000, RZ, 0xfc, !PT ;  /* 0x001000000c0c2812 */ /* 0x000fe200078efcff */
[----:B------:R-:W2:Y:S01]  /*76170*/  LDL.LU R3, [R1+0x23e4] ;  /* 0x0023e40001037983 */ /* 0x000ea20000300800 */
[----:B------:R-:W-:-:S03]  /*76180*/  ISETP.GE.AND P2, PT, R9, UR23, PT ;  /* 0x0000001709007c0c */ /* 0x000fc6000bf46270 */
[----:B------:R-:W2:Y:S04]  /*76190*/  LDL.LU R13, [R1+0x23e0] ;  /* 0x0023e000010d7983 */ /* 0x000ea80000300800 */
[----:B------:R-:W2:Y:S01]  /*761a0*/  LDL.LU R9, [R1+0x23dc] ;  /* 0x0023dc0001097983 */ /* 0x000ea20000300800 */
[----:B------:R-:W-:-:S04]  /*761b0*/  LOP3.LUT R12, R12, 0xfff7ffff, RZ, 0xc0, !PT ;  /* 0xfff7ffff0c0c7812 */ /* 0x000fc800078ec0ff */
[----:B------:R-:W-:-:S04]  /*761c0*/  @P1 LOP3.LUT R12, R12, 0x80000, RZ, 0xfc, !PT ;  /* 0x000800000c0c1812 */ /* 0x000fc800078efcff */
[----:B------:R-:W-:-:S04]  /*761d0*/  LOP3.LUT R12, R12, 0xfffbffff, RZ, 0xc0, !PT ;  /* 0xfffbffff0c0c7812 */ /* 0x000fc800078ec0ff */
[----:B------:R-:W-:-:S04]  /*761e0*/  @P0 LOP3.LUT R12, R12, 0x40000, RZ, 0xfc, !PT ;  /* 0x000400000c0c0812 */ /* 0x000fc800078efcff */
[----:B------:R-:W-:Y:S02]  /*761f0*/  LOP3.LUT R12, R12, 0xffffdfff, RZ, 0xc0, !PT ;  /* 0xffffdfff0c0c7812 */ /* 0x000fe400078ec0ff */
[----:B------:R-:W-:Y:S02]  /*76200*/  ISETP.GE.AND P1, PT, R0, UR21, PT ;  /* 0x0000001500007c0c */ /* 0x000fe4000bf26270 */
[----:B------:R-:W-:Y:S01]  /*76210*/  @P2 LOP3.LUT R12, R12, 0x2000, RZ, 0xfc, !PT ;  /* 0x000020000c0c2812 */ /* 0x000fe200078efcff */
[----:B------:R-:W3:Y:S03]  /*76220*/  LDL.LU R0, [R1+0x23d8] ;  /* 0x0023d80001007983 */ /* 0x000ee60000300800 */
[----:B------:R-:W-:-:S04]  /*76230*/  LOP3.LUT R12, R12, 0xffffefff, RZ, 0xc0, !PT ;  /* 0xffffefff0c0c7812 */ /* 0x000fc800078ec0ff */
[----:B------:R-:W-:Y:S02]  /*76240*/  LOP3.LUT R12, R12, 0xffffbfff, RZ, 0xc0, !PT ;  /* 0xffffbfff0c0c7812 */ /* 0x000fe400078ec0ff */
[----:B------:R-:W-:Y:S02]  /*76250*/  ISETP.GE.AND P0, PT, R21, UR19, PT ;  /* 0x0000001315007c0c */ /* 0x000fe4000bf06270 */
[----:B------:R-:W-:Y:S01]  /*76260*/  @P1 LOP3.LUT R12, R12, 0x4000, RZ, 0xfc, !PT ;  /* 0x000040000c0c1812 */ /* 0x000fe200078efcff */
[----:B------:R-:W3:Y:S01]  /*76270*/  LDL.LU R21, [R1+0x23d4] ;  /* 0x0023d40001157983 */ /* 0x000ee20000300800 */
[----:B------:R-:W-:Y:S02]  /*76280*/  ISETP.GE.AND P5, PT, R20, UR17, PT ;  /* 0x0000001114007c0c */ /* 0x000fe4000bfa6270 */
[----:B------:R-:W-:Y:S01]  /*76290*/  @P6 LOP3.LUT R12, R12, 0x1000, RZ, 0xfc, !PT ;  /* 0x000010000c0c6812 */ /* 0x000fe200078efcff */
[----:B------:R-:W3:Y:S01]  /*762a0*/  LDL.LU R20, [R1+0x23d0] ;  /* 0x0023d00001147983 */ /* 0x000ee20000300800 */
[----:B------:R-:W-:-:S02]  /*762b0*/  ISETP.GE.AND P2, PT, R19, UR15, PT ;  /* 0x0000000f13007c0c */ /* 0x000fc4000bf46270 */
[----:B------:R-:W-:Y:S01]  /*762c0*/  LOP3.LUT R12, R12, 0xffff7fff, RZ, 0xc0, !PT ;  /* 0xffff7fff0c0c7812 */ /* 0x000fe200078ec0ff */
[----:B------:R-:W3:Y:S01]  /*762d0*/  LDL.LU R19, [R1+0x23cc] ;  /* 0x0023cc0001137983 */ /* 0x000ee20000300800 */
[----:B------:R-:W-:Y:S02]  /*762e0*/  ISETP.GE.AND P3, PT, R18, UR13, PT ;  /* 0x0000000d12007c0c */ /* 0x000fe4000bf66270 */
[----:B------:R-:W-:Y:S01]  /*762f0*/  ISETP.GE.AND P4, PT, R17, UR11, PT ;  /* 0x0000000b11007c0c */ /* 0x000fe2000bf86270 */
[----:B------:R-:W3:Y:S01]  /*76300*/  LDL.LU R18, [R1+0x23c8] ;  /* 0x0023c80001127983 */ /* 0x000ee20000300800 */
[----:B------:R-:W-:Y:S02]  /*76310*/  @P0 LOP3.LUT R12, R12, 0x8000, RZ, 0xfc, !PT ;  /* 0x000080000c0c0812 */ /* 0x000fe400078efcff */
[----:B------:R-:W-:Y:S01]  /*76320*/  ISETP.GE.AND P1, PT, R16, UR9, PT ;  /* 0x0000000910007c0c */ /* 0x000fe2000bf26270 */
[----:B------:R-:W3:Y:S01]  /*76330*/  LDL.LU R17, [R1+0x23c4] ;  /* 0x0023c40001117983 */ /* 0x000ee20000300800 */
[----:B------:R-:W-:-:S03]  /*76340*/  ISETP.GE.AND P0, PT, R15, UR31, PT ;  /* 0x0000001f0f007c0c */ /* 0x000fc6000bf06270 */
[----:B------:R-:W3:Y:S04]  /*76350*/  LDL.LU R16, [R1+0x23c0] ;  /* 0x0023c00001107983 */ /* 0x000ee80000300800 */
[----:B------:R-:W3:Y:S01]  /*76360*/  LDL.LU R15, [R1+0x23bc] ;  /* 0x0023bc00010f7983 */ /* 0x000ee20000300800 */
[----:B--2---:R-:W-:-:S04]  /*76370*/  LOP3.LUT R9, R9, 0xbfffffff, RZ, 0xc0, !PT ;  /* 0xbfffffff09097812 */ /* 0x004fc800078ec0ff */
[----:B------:R-:W-:Y:S02]  /*76380*/  @P5 LOP3.LUT R9, R9, 0x40000000, RZ, 0xfc, !PT ;  /* 0x4000000009095812 */ /* 0x000fe400078efcff */
[----:B------:R-:W-:Y:S02]  /*76390*/  ISETP.LT.AND P5, PT, R14, UR77, !P6 ;  /* 0x0000004d0e007c0c */ /* 0x000fe4000f7a1270 */
[----:B------:R-:W2:Y:S01]  /*763a0*/  LDL.LU R14, [R1+0x23b8] ;  /* 0x0023b800010e7983 */ /* 0x000ea20000300800 */
[----:B------:R-:W-:-:S03]  /*763b0*/  ISETP.LT.AND P6, PT, R2, UR4, !P6 ;  /* 0x0000000402007c0c */ /* 0x000fc6000f7c1270 */
[----:B------:R-:W4:Y:S01]  /*763c0*/  LDL.LU R2, [R1+0x23b4] ;  /* 0x0023b40001027983 */ /* 0x000f220000300800 */
[----:B------:R-:W-:-:S06]  /*763d0*/  LOP3.LUT R12, R12, 0xfffdffff, RZ, 0xc0, !PT ;  /* 0xfffdffff0c0c7812 */ /* 0x000fcc00078ec0ff */
[----:B------:R-:W-:-:S04]  /*763e0*/  @P5 LOP3.LUT R12, R12, 0x20000, RZ, 0xfc, !PT ;  /* 0x000200000c0c5812 */ /* 0x000fc800078efcff */
[----:B------:R-:W-:Y:S02]  /*763f0*/  LOP3.LUT R12, R12, 0xfffeffff, RZ, 0xc0, !PT ;  /* 0xfffeffff0c0c7812 */ /* 0x000fe400078ec0ff */
[C---:B------:R-:W-:Y:S02]  /*76400*/  LOP3.LUT P5, RZ, R9.reuse, 0x40000000, RZ, 0xc0, !PT ;  /* 0x4000000009ff7812 */ /* 0x040fe400078ac0ff */
[----:B------:R-:W-:Y:S02]  /*76410*/  @P6 LOP3.LUT R12, R12, 0x10000, RZ, 0xfc, !PT ;  /* 0x000100000c0c6812 */ /* 0x000fe400078efcff */
[----:B------:R-:W-:Y:S01]  /*76420*/  LOP3.LUT P6, RZ, R9, 0x20000000, RZ, 0xc0, !PT ;  /* 0x2000000009ff7812 */ /* 0x000fe200078cc0ff */
[----:B------:R0:W-:Y:S01]  /*76430*/  STL [R1+0x3c28], R22 ;  /* 0x003c281601007387 */ /* 0x0001e20000100800 */
[----:B------:R-:W1:Y:S01]  /*76440*/  LDCU UR4, c[0x0][0x398] ;  /* 0x00007300ff0477ac */ /* 0x000e620008000800 */
[----:B------:R-:W1:Y:S01]  /*76450*/  LDCU UR5, c[0x0][0x398] ;  /* 0x00007300ff0577ac */ /* 0x000e620008000800 */
[----:B------:R-:W1:Y:S01]  /*76460*/  LDCU UR6, c[0x0][0x398] ;  /* 0x00007300ff0677ac */ /* 0x000e620008000800 */
[----:B0-----:R-:W4:Y:S01]  /*76470*/  LDL.LU R22, [R1+0x1708] ;  /* 0x0017080001167983 */ /* 0x001f220000300800 */
[----:B------:R-:W0:Y:S03]  /*76480*/  LDCU UR7, c[0x0][0x398] ;  /* 0x00007300ff0777ac */ /* 0x000e260008000800 */
[----:B------:R1:W-:Y:S01]  /*76490*/  STL [R1+0x3ad8], R26 ;  /* 0x003ad81a01007387 */ /* 0x0003e20000100800 */
[----:B------:R-:W0:Y:S01]  /*764a0*/  LDCU UR8, c[0x0][0x398] ;  /* 0x00007300ff0877ac */ /* 0x000e220008000800 */
[----:B------:R-:W0:Y:S02]  /*764b0*/  LDCU UR9, c[0x0][0x398] ;  /* 0x00007300ff0977ac */ /* 0x000e240008000800 */
[----:B-1----:R-:W4:Y:S01]  /*764c0*/  LDL.LU R26, [R1+0x4e0] ;  /* 0x0004e000011a7983 */ /* 0x002f220000300800 */
[----:B------:R-:W1:Y:S03]  /*764d0*/  LDCU UR10, c[0x0][0x398] ;  /* 0x00007300ff0a77ac */ /* 0x000e660008000800 */
[----:B---3--:R3:W-:Y:S01]  /*764e0*/  STL [R1+0x3a00], R18 ;  /* 0x003a001201007387 */ /* 0x0087e20000100800 */
[----:B------:R-:W0:Y:S01]  /*764f0*/  LDCU UR11, c[0x0][0x398] ;  /* 0x00007300ff0b77ac */ /* 0x000e220008000800 */
[----:B------:R-:W0:Y:S02]  /*76500*/  LDCU UR12, c[0x0][0x398] ;  /* 0x00007300ff0c77ac */ /* 0x000e240008000800 */
[----:B---3--:R-:W3:Y:S04]  /*76510*/  LDL.LU R18, [R1+0x172c] ;  /* 0x00172c0001127983 */ /* 0x008ee80000300800 */
[----:B------:R0:W-:Y:S04]  /*76520*/  STL [R1+0x39fc], R19 ;  /* 0x0039fc1301007387 */ /* 0x0001e80000100800 */
[----:B0-----:R-:W3:Y:S04]  /*76530*/  LDL.LU R19, [R1+0x1730] ;  /* 0x0017300001137983 */ /* 0x001ee80000300800 */
[----:B------:R0:W-:Y:S04]  /*76540*/  STL.64 [R1+0x39b8], R16 ;  /* 0x0039b81001007387 */ /* 0x0001e80000100a00 */
[----:B0-----:R-:W3:Y:S04]  /*76550*/  LDL.LU R16, [R1+0x5c] ;  /* 0x00005c0001107983 */ /* 0x001ee80000300800 */
[----:B------:R-:W3:Y:S04]  /*76560*/  LDL.LU R17, [R1+0x171c] ;  /* 0x00171c0001117983 */ /* 0x000ee80000300800 */
[----:B--2---:R0:W-:Y:S04]  /*76570*/  STL.64 [R1+0x39b0], R14 ;  /* 0x0039b00e01007387 */ /* 0x0041e80000100a00 */
[----:B0-----:R-:W2:Y:S04]  /*76580*/  LDL.LU R15, [R1+0x1714] ;  /* 0x00171400010f7983 */ /* 0x001ea80000300800 */
[----:B------:R-:W2:Y:S04]  /*76590*/  LDL.LU R14, [R1+0x1748] ;  /* 0x00174800010e7983 */ /* 0x000ea80000300800 */
        /* <DEDUP_REMOVED lines=10> */
[----:B------:R-:W-:Y:S04]  /*76640*/  STL.64 [R1+0x2800], R8 ;  /* 0x0028000801007387 */ /* 0x000fe80000100a00 */
[----:B------:R0:W-:Y:S04]  /*76650*/  STL.64 [R1+0x27b0], R6 ;  /* 0x0027b00601007387 */ /* 0x0001e80000100a00 */
[----:B0-----:R-:W2:Y:S04]  /*76660*/  LDL.LU R6, [R1+0x174c] ;  /* 0x00174c0001067983 */ /* 0x001ea80000300800 */
[----:B------:R-:W2:Y:S04]  /*76670*/  LDL.LU R9, [R1+0x1798] ;  /* 0x0017980001097983 */ /* 0x000ea80000300800 */
[----:B------:R-:W2:Y:S04]  /*76680*/  LDL.LU R8, [R1+0x1738] ;  /* 0x0017380001087983 */ /* 0x000ea80000300800 */
[----:B------:R-:W2:Y:S04]  /*76690*/  LDL.LU R7, [R1+0x1704] ;  /* 0x0017040001077983 */ /* 0x000ea80000300800 */
[----:B------:R0:W-:Y:S04]  /*766a0*/  STL [R1+0x2770], R4 ;  /* 0x0027700401007387 */ /* 0x0001e80000100800 */
[----:B0-----:R-:W2:Y:S04]  /*766b0*/  LDL.LU R4, [R1+0x2c] ;  /* 0x00002c0001047983 */ /* 0x001ea80000300800 */
[----:B----4-:R-:W-:Y:S04]  /*766c0*/  STL [R1+0x2788], R5 ;  /* 0x0027880501007387 */ /* 0x010fe80000100800 */
[----:B------:R0:W-:Y:S04]  /*766d0*/  STL.64 [R1+0x2730], R2 ;  /* 0x0027300201007387 */ /* 0x0001e80000100a00 */
[----:B------:R-:W-:Y:S04]  /*766e0*/  STL [R1+0x2698], R0 ;  /* 0x0026980001007387 */ /* 0x000fe80000100800 */
[----:B------:R-:W-:Y:S04]  /*766f0*/  STL [R1+0x24b0], R23 ;  /* 0x0024b01701007387 */ /* 0x000fe80000100800 */
[----:B------:R-:W-:Y:S04]  /*76700*/  STL [R1+0x24a4], R24 ;  /* 0x0024a41801007387 */ /* 0x000fe80000100800 */
[----:B------:R-:W-:Y:S04]  /*76710*/  STL [R1+0x2480], R25 ;  /* 0x0024801901007387 */ /* 0x000fe80000100800 */
[----:B------:R-:W-:Y:S04]  /*76720*/  STL [R1+0x2428], R27 ;  /* 0x0024281b01007387 */ /* 0x000fe80000100800 */
[----:B------:R-:W-:Y:S04]  /*76730*/  STL [R1+0x240c], R28 ;  /* 0x00240c1c01007387 */ /* 0x000fe80000100800 */
[----:B------:R-:W-:Y:S01]  /*76740*/  STL [R1+0x23f8], R29 ;  /* 0x0023f81d01007387 */ /* 0x000fe20000100800 */
[----:B--2---:R-:W-:-:S04]  /*76750*/  LOP3.LUT R4, R4, 0xfffffffb, RZ, 0xc0, !PT ;  /* 0xfffffffb04047812 */ /* 0x004fc800078ec0ff */
[----:B------:R-:W-:Y:S02]  /*76760*/  @P5 LOP3.LUT R4, R4, 0x4, RZ, 0xfc, !PT ;  /* 0x0000000404045812 */ /* 0x000fe400078efcff */
[----:B------:R-:W-:Y:S02]  /*76770*/  LOP3.LUT P5, RZ, R12, 0x8, RZ, 0xc0, !PT ;  /* 0x000000080cff7812 */ /* 0x000fe400078ac0ff */
[----:B------:R-:W-:-:S04]  /*76780*/  LOP3.LUT R4, R4, 0xfffffffd, RZ, 0xc0, !PT ;  /* 0xfffffffd04047812 */ /* 0x000fc800078ec0ff */
[----:B------:R-:W-:Y:S02]  /*76790*/  @P2 LOP3.LUT R4, R4, 0x2, RZ, 0xfc, !PT ;  /* 0x0000000204042812 */ /* 0x000fe400078efcff */
[----:B------:R-:W-:Y:S02]  /*767a0*/  LOP3.LUT P2, RZ, R12, 0x4, RZ, 0xc0, !PT ;  /* 0x000000040cff7812 */ /* 0x000fe4000784c0ff */
[----:B------:R-:W-:-:S04]  /*767b0*/  LOP3.LUT R4, R4, 0xfffffffe, RZ, 0xc0, !PT ;  /* 0xfffffffe04047812 */ /* 0x000fc800078ec0ff */
[----:B------:R-:W-:-:S05]  /*767c0*/  @P3 LOP3.LUT R4, R4, 0x1, RZ, 0xfc, !PT ;  /* 0x0000000104043812 */ /* 0x000fca00078efcff */
[----:B------:R-:W-:Y:S04]  /*767d0*/  STL [R1+0x2c], R4 ;  /* 0x00002c0401007387 */ /* 0x000fe80000100800 */
[----:B0-----:R-:W2:Y:S04]  /*767e0*/  LDL.LU R2, [R1+0x28] ;  /* 0x0000280001027983 */ /* 0x001ea80000300800 */
[----:B------:R-:W-:Y:S04]  /*767f0*/  STL [R1+0x3eb8], R22 ;  /* 0x003eb81601007387 */ /* 0x000fe80000100800 */
[----:B------:R0:W-:Y:S04]  /*76800*/  STL.64 [R1+0x3eb0], R20 ;  /* 0x003eb01401007387 */ /* 0x0001e80000100a00 */
        /* <DEDUP_REMOVED lines=8> */
[----:B------:R-:W4:Y:S04]  /*76890*/  LDL.LU R22, [R1+0x208] ;  /* 0x0002080001167983 */ /* 0x000f280000300800 */
[----:B------:R-:W4:Y:S01]  /*768a0*/  LDL.LU R23, [R1+0x20c] ;  /* 0x00020c0001177983 */ /* 0x000f220000300800 */
[----:B------:R-:W-:-:S04]  /*768b0*/  LOP3.LUT R2, R2, 0x7fffffff, RZ, 0xc0, !PT ;  /* 0x7fffffff02027812 */ /* 0x000fc800078ec0ff */
[----:B------:R-:W-:-:S04]  /*768c0*/  @P4 LOP3.LUT R2, R2, 0x80000000, RZ, 0xfc, !PT ;  /* 0x8000000002024812 */ /* 0x000fc800078efcff */
[----:B------:R-:W-:-:S04]  /*768d0*/  LOP3.LUT R2, R2, 0xbfffffff, RZ, 0xc0, !PT ;  /* 0xbfffffff02027812 */ /* 0x000fc800078ec0ff */
[----:B------:R-:W-:-:S04]  /*768e0*/  @P1 LOP3.LUT R2, R2, 0x40000000, RZ, 0xfc, !PT ;  /* 0x4000000002021812 */ /* 0x000fc800078efcff */
[----:B------:R-:W-:Y:S02]  /*768f0*/  LOP3.LUT R2, R2, 0xdfffffff, RZ, 0xc0, !PT ;  /* 0xdfffffff02027812 */ /* 0x000fe400078ec0ff */
[----:B------:R-:W-:Y:S02]  /*76900*/  LOP3.LUT P3, RZ, R12, 0x2, RZ, 0xc0, !PT ;  /* 0x000000020cff7812 */ /* 0x000fe4000786c0ff */
[----:B------:R-:W-:Y:S02]  /*76910*/  @P0 LOP3.LUT R2, R2, 0x20000000, RZ, 0xfc, !PT ;  /* 0x2000000002020812 */ /* 0x000fe400078efcff */
[C---:B------:R-:W-:Y:S02]  /*76920*/  LOP3.LUT P4, RZ, R12.reuse, 0x1, RZ, 0xc0, !PT ;  /* 0x000000010cff7812 */ /* 0x040fe4000788c0ff */
[----:B------:R-:W-:Y:S01]  /*76930*/  LOP3.LUT P0, RZ, R12, 0x40, RZ, 0xc0, !PT ;  /* 0x000000400cff7812 */ /* 0x000fe2000780c0ff */
[----:B----4-:R-:W-:Y:S04]  /*76940*/  STL.64 [R1+0x3ed8], R22 ;  /* 0x003ed81601007387 */ /* 0x010fe80000100a00 */
[----:B--2---:R-:W-:Y:S04]  /*76950*/  STL.64 [R1+0x3ed0], R20 ;  /* 0x003ed01401007387 */ /* 0x004fe80000100a00 */
[----:B------:R-:W2:Y:S04]  /*76960*/  LDL.LU R3, [R1+0xb98] ;  /* 0x000b980001037983 */ /* 0x000ea80000300800 */
[----:B------:R-:W4:Y:S04]  /*76970*/  LDL.LU R5, [R1+0xb8c] ;  /* 0x000b8c0001057983 */ /* 0x000f280000300800 */
[----:B------:R-:W2:Y:S04]  /*76980*/  LDL.LU R4, [R1+0xb30] ;  /* 0x000b300001047983 */ /* 0x000ea80000300800 */
[----:B------:R0:W-:Y:S04]  /*76990*/  STL [R1+0x39f0], R12 ;  /* 0x0039f00c01007387 */ /* 0x0001e80000100800 */
[----:B0-----:R-:W2:Y:S04]  /*769a0*/  LDL R12, [R1+0x34] ;  /* 0x00003400010c7983 */ /* 0x001ea80000100800 */
[----:B------:R-:W-:Y:S04]  /*769b0*/  STL [R1+0x28], R2 ;  /* 0x0000280201007387 */ /* 0x000fe80000100800 */
[----:B--2---:R-:W0:Y:S04]  /*769c0*/  LDS.128 R20, [R12] ;  /* 0x000000000c147984 */ /* 0x004e280000000c00 */
[----:B0-----:R-:W-:Y:S04]  /*769d0*/  STL.64 [R1+0x2a0], R20 ;  /* 0x0002a01401007387 */ /* 0x001fe80000100a00 */
[----:B------:R-:W-:Y:S04]  /*769e0*/  STL.64 [R1+0x2a8], R22 ;  /* 0x0002a81601007387 */ /* 0x000fe80000100a00 */
[----:B------:R-:W0:Y:S04]  /*769f0*/  LDS.128 R20, [R12+0x400] ;  /* 0x000400000c147984 */ /* 0x000e280000000c00 */
[----:B0-----:R-:W-:Y:S04]  /*76a00*/  STL.64 [R1+0x290], R20 ;  /* 0x0002901401007387 */ /* 0x001fe80000100a00 */
[----:B------:R0:W-:Y:S04]  /*76a10*/  STL.64 [R1+0x298], R22 ;  /* 0x0002981601007387 */ /* 0x0001e80000100a00 */
[----:B0-----:R-:W2:Y:S04]  /*76a20*/  LDL.LU.64 R22, [R1+0x3ed8] ;  /* 0x003ed80001167983 */ /* 0x001ea80000300a00 */
[----:B------:R-:W2:Y:S01]  /*76a30*/  LDL.LU.64 R20, [R1+0x3ed0] ;  /* 0x003ed00001147983 */ /* 0x000ea20000300a00 */
[----:B------:R-:W-:Y:S06]  /*76a40*/  BAR.SYNC.DEFER_BLOCKING 0x0 ;  /* 0x0000000000007b1d */ /* 0x000fec0000010000 */
[----:B------:R-:W-:Y:S04]  /*76a50*/  STL [R1+0x3ea8], R12 ;  /* 0x003ea80c01007387 */ /* 0x000fe80000100800 */
[----:B--2---:R0:W-:Y:S04]  /*76a60*/  STSM.16.M88.4 [R10], R20 ;  /* 0x000000140a007844 */ /* 0x0041e80000000200 */
[----:B0-----:R-:W2:Y:S04]  /*76a70*/  LDL.LU.64 R22, [R1+0x3ec8] ;  /* 0x003ec80001167983 */ /* 0x001ea80000300a00 */
[----:B------:R-:W2:Y:S01]  /*76a80*/  LDL.LU.64 R20, [R1+0x3ec0] ;  /* 0x003ec00001147983 */ /* 0x000ea20000300a00 */
[----:B------:R-:W-:-:S02]  /*76a90*/  LOP3.LUT R12, R3, 0xffff, RZ, 0xc0, !PT ;  /* 0x0000ffff030c7812 */ /* 0x000fc400078ec0ff */
[----:B----4-:R-:W-:Y:S02]  /*76aa0*/  LOP3.LUT R0, R5, 0xffff, RZ, 0xc0, !PT ;  /* 0x0000ffff05007812 */ /* 0x010fe400078ec0ff */
[----:B------:R-:W-:Y:S01]  /*76ab0*/  LOP3.LUT R27, R4, 0xffff, RZ, 0xc0, !PT ;  /* 0x0000ffff041b7812 */ /* 0x000fe200078ec0ff */
[----:B--2---:R0:W-:Y:S04]  /*76ac0*/  STSM.16.M88.4 [R10+0x200], R20 ;  /* 0x000200140a007844 */ /* 0x0041e80000000200 */
[----:B0-----:R-:W2:Y:S04]  /*76ad0*/  LDL.LU R22, [R1+0x3eb8] ;  /* 0x003eb80001167983 */ /* 0x001ea80000300800 */
[----:B------:R-:W4:Y:S04]  /*76ae0*/  LDL.LU.64 R20, [R1+0x3eb0] ;  /* 0x003eb00001147983 */ /* 0x000f280000300a00 */
[----:B------:R-:W2:Y:S04]  /*76af0*/  LDL.LU R24, [R1+0xb2c] ;  /* 0x000b2c0001187983 */ /* 0x000ea80000300800 */
[----:B------:R0:W-:Y:S04]  /*76b00*/  STL [R1+0x3e90], R10 ;  /* 0x003e900a01007387 */ /* 0x0001e80000100800 */
[----:B------:R-:W4:Y:S04]  /*76b10*/  LDL.LU R2, [R1+0xa80] ;  /* 0x000a800001027983 */ /* 0x000f280000300800 */
[----:B0-----:R-:W4:Y:S04]  /*76b20*/  LDL.LU R10, [R1+0xd00] ;  /* 0x000d0000010a7983 */ /* 0x001f280000300800 */
[----:B------:R-:W4:Y:S04]  /*76b30*/  LDL.LU R29, [R1+0xcf4] ;  /* 0x000cf400011d7983 */ /* 0x000f280000300800 */
[----:B------:R-:W4:Y:S04]  /*76b40*/  LDL.LU R28, [R1+0xcf0] ;  /* 0x000cf000011c7983 */ /* 0x000f280000300800 */
[----:B------:R-:W4:Y:S04]  /*76b50*/  LDL.LU R25, [R1+0xce8] ;  /* 0x000ce80001197983 */ /* 0x000f280000300800 */
[----:B------:R-:W4:Y:S04]  /*76b60*/  LDL.LU R23, [R1+0xce4] ;  /* 0x000ce40001177983 */ /* 0x000f280000300800 */
[----:B------:R-:W-:Y:S04]  /*76b70*/  STL [R1+0x224], R12 ;  /* 0x0002240c01007387 */ /* 0x000fe80000100800 */
[----:B------:R-:W4:Y:S04]  /*76b80*/  LDL.LU R5, [R1+0xce0] ;  /* 0x000ce00001057983 */ /* 0x000f280000300800 */
[----:B------:R-:W4:Y:S04]  /*76b90*/  LDL.LU R4, [R1+0xc50] ;  /* 0x000c500001047983 */ /* 0x000f280000300800 */
[----:B------:R-:W-:Y:S04]  /*76ba0*/  STL [R1+0x228], R0 ;  /* 0x0002280001007387 */ /* 0x000fe80000100800 */
[----:B------:R-:W4:Y:S04]  /*76bb0*/  LDL.LU R3, [R1+0x9d0] ;  /* 0x0009d00001037983 */ /* 0x000f280000300800 */
[----:B---3--:R0:W-:Y:S04]  /*76bc0*/  STL.64 [R1+0x3ea0], R18 ;  /* 0x003ea01201007387 */ /* 0x0081e80000100a00 */
[----:B0-----:R-:W3:Y:S04]  /*76bd0*/  LDL.LU R19, [R1+0xb04] ;  /* 0x000b040001137983 */ /* 0x001ee80000300800 */
[----:B------:R-:W3:Y:S04]  /*76be0*/  LDL.LU R18, [R1+0xa84] ;  /* 0x000a840001127983 */ /* 0x000ee80000300800 */
[----:B------:R0:W-:Y:S04]  /*76bf0*/  STL.64 [R1+0x3e98], R16 ;  /* 0x003e981001007387 */ /* 0x0001e80000100a00 */
[----:B0-----:R-:W3:Y:S01]  /*76c00*/  LDL.LU R17, [R1+0xb00] ;  /* 0x000b000001117983 */ /* 0x001ee20000300800 */
[----:B------:R-:W-:Y:S01]  /*76c10*/  BAR.SYNC.DEFER_BLOCKING 0x0 ;  /* 0x0000000000007b1d */ /* 0x000fe20000010000 */
[----:B--2---:R-:W-:-:S02]  /*76c20*/  LOP3.LUT R24, R24, 0xffff, RZ, 0xc0, !PT ;  /* 0x0000ffff18187812 */ /* 0x004fc400078ec0ff */
[----:B----4-:R-:W-:Y:S02]  /*76c30*/  PRMT R23, R23, 0x4210, R12 ;  /* 0x0000421017177816 */ /* 0x010fe4000000000c */
[----:B---3--:R-:W-:Y:S02]  /*76c40*/  LOP3.LUT R19, R19, 0xffff, RZ, 0xc0, !PT ;  /* 0x0000ffff13137812 */ /* 0x008fe400078ec0ff */
[----:B------:R-:W-:-:S03]  /*76c50*/  LOP3.LUT R16, R18, 0xffff, RZ, 0xc0, !PT ;  /* 0x0000ffff12107812 */ /* 0x000fc600078ec0ff */
[----:B------:R-:W-:Y:S01]  /*76c60*/  STL [R1+0x38], R19 ;  /* 0x0000381301007387 */ /* 0x000fe20000100800 */
[----:B------:R-:W-:-:S05]  /*76c70*/  LOP3.LUT R17, R17, 0xffff, RZ, 0xc0, !PT ;  /* 0x0000ffff11117812 */ /* 0x000fca00078ec0ff */
[----:B------:R-:W-:Y:S04]  /*76c80*/  STL [R1+0x3c], R17 ;  /* 0x00003c1101007387 */ /* 0x000fe80000100800 */
[----:B------:R-:W-:Y:S04]  /*76c90*/  STL [R1+0x220], R16 ;  /* 0x0002201001007387 */ /* 0x000fe80000100800 */
[----:B------:R-:W2:Y:S01]  /*76ca0*/  LDL.LU R12, [R1+0x3ea8] ;  /* 0x003ea800010c7983 */ /* 0x000ea20000300800 */
[----:B------:R-:W-:Y:S02]  /*76cb0*/  PRMT R10, R10, 0x4210, R19 ;  /* 0x000042100a0a7816 */ /* 0x000fe40000000013 */
[----:B------:R-:W-:-:S02]  /*76cc0*/  PRMT R29, R29, 0x4210, R17 ;  /* 0x000042101d1d7816 */ /* 0x000fc40000000011 */
[----:B------:R-:W-:Y:S02]  /*76cd0*/  PRMT R28, R28, 0x4210, R16 ;  /* 0x000042101c1c7816 */ /* 0x000fe40000000010 */
[----:B------:R-:W-:Y:S01]  /*76ce0*/  PRMT R5, R5, 0x4210, R0 ;  /* 0x0000421005057816 */ /* 0x000fe20000000000 */
[----:B--2---:R-:W0:Y:S04]  /*76cf0*/  LDS.128 R16, [R12] ;  /* 0x000000000c107984 */ /* 0x004e280000000c00 */
[----:B0-----:R-:W-:Y:S01]  /*76d00*/  STL [R1+0x280], R16 ;  /* 0x0002801001007387 */ /* 0x001fe20000100800 */
[----:B------:R-:W-:-:S03]  /*76d10*/  IMAD.MOV.U32 R0, RZ, RZ, R17 ;  /* 0x000000ffff007224 */ /* 0x000fc600078e0011 */
[----:B------:R0:W-:Y:S04]  /*76d20*/  STL.64 [R1+0x288], R18 ;  /* 0x0002881201007387 */ /* 0x0001e80000100a00 */
[----:B0-----:R-:W2:Y:S04]  /*76d30*/  LDL.LU.64 R18, [R1+0x3ea0] ;  /* 0x003ea00001127983 */ /* 0x001ea80000300a00 */
[----:B------:R-:W3:Y:S01]  /*76d40*/  LDL.LU.64 R16, [R1+0x3e98] ;  /* 0x003e980001107983 */ /* 0x000ee20000300a00 */
[----:B------:R-:W-:-:S04]  /*76d50*/  LOP3.LUT R2, R2, 0xffff, RZ, 0xc0, !PT ;  /* 0x0000ffff02027812 */ /* 0x000fc800078ec0ff */
[----:B------:R-:W-:Y:S02]  /*76d60*/  PRMT R25, R25, 0x4210, R2 ;  /* 0x0000421019197816 */ /* 0x000fe40000000002 */
[----:B------:R-:W-:Y:S02]  /*76d70*/  PRMT R4, R4, 0x4210, R27 ;  /* 0x0000421004047816 */ /* 0x000fe4000000001b */
[----:B------:R-:W-:Y:S01]  /*76d80*/  PRMT R3, R3, 0x4210, R24 ;  /* 0x0000421003037816 */ /* 0x000fe20000000018 */
[----:B--2---:R0:W-:Y:S04]  /*76d90*/  STL.64 [R1+0x3e68], R18 ;  /* 0x003e681201007387 */ /* 0x0041e80000100a00 */
[----:B---3--:R2:W-:Y:S01]  /*76da0*/  STL.64 [R1+0x3e60], R16 ;  /* 0x003e601001007387 */ /* 0x0085e20000100a00 */
[----:B0-----:R-:W-:-:S02]  /*76db0*/  IMAD.MOV.U32 R18, RZ, RZ, R28 ;  /* 0x000000ffff127224 */ /* 0x001fc400078e001c */
[----:B------:R-:W-:Y:S02]  /*76dc0*/  IMAD.MOV.U32 R19, RZ, RZ, R25 ;  /* 0x000000ffff137224 */ /* 0x000fe400078e0019 */
[----:B--2---:R-:W-:Y:S02]  /*76dd0*/  IMAD.MOV.U32 R16, RZ, RZ, R10 ;  /* 0x000000ffff107224 */ /* 0x004fe400078e000a */
[----:B------:R-:W-:Y:S01]  /*76de0*/  IMAD.MOV.U32 R17, RZ, RZ, R29 ;  /* 0x000000ffff117224 */ /* 0x000fe200078e001d */
[----:B------:R-:W2:Y:S04]  /*76df0*/  LDL.LU R10, [R1+0x3e90] ;  /* 0x003e9000010a7983 */ /* 0x000ea80000300800 */
[----:B------:R0:W-:Y:S04]  /*76e00*/  STL.64 [R1+0x3e78], R18 ;  /* 0x003e781201007387 */ /* 0x0001e80000100a00 */
[----:B------:R3:W-:Y:S01]  /*76e10*/  STL.64 [R1+0x3e70], R16 ;  /* 0x003e701001007387 */ /* 0x0007e20000100a00 */
[----:B0-----:R-:W-:-:S02]  /*76e20*/  IMAD.MOV.U32 R18, RZ, RZ, R4 ;  /* 0x000000ffff127224 */ /* 0x001fc400078e0004 */
[----:B------:R-:W-:Y:S02]  /*76e30*/  IMAD.MOV.U32 R19, RZ, RZ, R3 ;  /* 0x000000ffff137224 */ /* 0x000fe400078e0003 */
[----:B---3--:R-:W-:Y:S02]  /*76e40*/  IMAD.MOV.U32 R16, RZ, RZ, R23 ;  /* 0x000000ffff107224 */ /* 0x008fe400078e0017 */
[----:B------:R-:W-:Y:S01]  /*76e50*/  IMAD.MOV.U32 R17, RZ, RZ, R5 ;  /* 0x000000ffff117224 */ /* 0x000fe200078e0005 */
[----:B------:R-:W-:Y:S01]  /*76e60*/  STL.64 [R1+0x3e88], R18 ;  /* 0x003e881201007387 */ /* 0x000fe20000100a00 */
[----:B------:R-:W-:Y:S02]  /*76e70*/  IMAD.MOV.U32 R4, RZ, RZ, R7 ;  /* 0x000000ffff047224 */ /* 0x000fe400078e0007 */
[----:B------:R-:W-:Y:S01]  /*76e80*/  IMAD.MOV.U32 R7, RZ, RZ, R13 ;  /* 0x000000ffff077224 */ /* 0x000fe200078e000d */
[----:B------:R-:W-:Y:S04]  /*76e90*/  STL.64 [R1+0x3e80], R16 ;  /* 0x003e801001007387 */ /* 0x000fe80000100a00 */
[----:B------:R-:W3:Y:S04]  /*76ea0*/  LDL.LU R13, [R1+0x1700] ;  /* 0x00170000010d7983 */ /* 0x000ee80000300800 */
[----:B------:R-:W4:Y:S04]  /*76eb0*/  LDL.LU R25, [R1+0x2cc] ;  /* 0x0002cc0001197983 */ /* 0x000f280000300800 */
[----:B------:R-:W0:Y:S01]  /*76ec0*/  LDS.128 R16, [R12+0x400] ;  /* 0x000400000c107984 */ /* 0x000e220000000c00 */
[----:B------:R-:W-:Y:S06]  /*76ed0*/  BAR.SYNC.DEFER_BLOCKING 0x0 ;  /* 0x0000000000007b1d */ /* 0x000fec0000010000 */
[----:B----4-:R4:W-:Y:S04]  /*76ee0*/  STL [R1+0x3e54], R25 ;  /* 0x003e541901007387 */ /* 0x0109e80000100800 */
[----:B----4-:R-:W4:Y:S04]  /*76ef0*/  LDL.LU R25, [R1+0x2d0] ;  /* 0x0002d00001197983 */ /* 0x010f280000300800 */
[----:B------:R-:W2:Y:S04]  /*76f00*/  LDL.LU R29, [R1+0x2c4] ;  /* 0x0002c400011d7983 */ /* 0x000ea80000300800 */
[----:B--2---:R2:W-:Y:S04]  /*76f10*/  STL [R1+0x3e4c], R29 ;  /* 0x003e4c1d01007387 */ /* 0x0045e80000100800 */
[----:B--2---:R-:W2:Y:S04]  /*76f20*/  LDL.LU R29, [R1+0x220] ;  /* 0x00022000011d7983 */ /* 0x004ea80000300800 */
[----:B--2---:R2:W-:Y:S04]  /*76f30*/  STL [R1+0x3e50], R29 ;  /* 0x003e501d01007387 */ /* 0x0045e80000100800 */
[----:B--2---:R-:W2:Y:S04]  /*76f40*/  LDL.LU R29, [R1+0x3c] ;  /* 0x00003c00011d7983 */ /* 0x004ea80000300800 */
[----:B--2---:R2:W-:Y:S04]  /*76f50*/  STL [R1+0x3e58], R29 ;  /* 0x003e581d01007387 */ /* 0x0045e80000100800 */
[----:B--2---:R-:W4:Y:S04]  /*76f60*/  LDL.LU R29, [R1+0x38] ;  /* 0x00003800011d7983 */ /* 0x004f280000300800 */
[----:B------:R-:W2:Y:S04]  /*76f70*/  LDL.LU R28, [R1+0x2c0] ;  /* 0x0002c000011c7983 */ /* 0x000ea80000300800 */
[----:B--2---:R2:W-:Y:S04]  /*76f80*/  STL [R1+0x3e48], R28 ;  /* 0x003e481c01007387 */ /* 0x0045e80000100800 */
[----:B--2---:R-:W2:Y:S04]  /*76f90*/  LDL.LU R28, [R1+0x224] ;  /* 0x00022400011c7983 */ /* 0x004ea80000300800 */
[----:B------:R-:W2:Y:S04]  /*76fa0*/  LDL.LU R5, [R1+0x2bc] ;  /* 0x0002bc0001057983 */ /* 0x000ea80000300800 */
[----:B------:R-:W2:Y:S04]  /*76fb0*/  LDL.LU R23, [R1+0x2b4] ;  /* 0x0002b40001177983 */ /* 0x000ea80000300800 */
[----:B------:R0:W-:Y:S04]  /*76fc0*/  STL [R1+0x26c0], R0 ;  /* 0x0026c00001007387 */ /* 0x0001e80000100800 */
[----:B0-----:R-:W2:Y:S04]  /*76fd0*/  LDL.LU R0, [R1+0x228] ;  /* 0x0002280001007983 */ /* 0x001ea80000300800 */
[----:B------:R-:W-:Y:S04]  /*76fe0*/  STL.64 [R1+0x270], R16 ;  /* 0x0002701001007387 */ /* 0x000fe80000100a00 */
[----:B------:R0:W-:Y:S04]  /*76ff0*/  STL.64 [R1+0x278], R18 ;  /* 0x0002781201007387 */ /* 0x0001e80000100a00 */
[----:B0-----:R-:W2:Y:S04]  /*77000*/  LDL.LU.64 R18, [R1+0x3e88] ;  /* 0x003e880001127983 */ /* 0x001ea80000300a00 */
[----:B------:R-:W2:Y:S04]  /*77010*/  LDL.LU.64 R16, [R1+0x3e80] ;  /* 0x003e800001107983 */ /* 0x000ea80000300a00 */
[----:B------:R-:W3:Y:S04]  /*77020*/  LDL.LU R3, [R1+0x2b0] ;  /* 0x0002b00001037983 */ /* 0x000ee80000300800 */
[----:B--2---:R0:W-:Y:S04]  /*77030*/  STSM.16.M88.4 [R10], R16 ;  /* 0x000000100a007844 */ /* 0x0041e80000000200 */
[----:B0-----:R-:W2:Y:S04]  /*77040*/  LDL.LU.64 R18, [R1+0x3e78] ;  /* 0x003e780001127983 */ /* 0x001ea80000300a00 */
[----:B------:R-:W2:Y:S01]  /*77050*/  LDL.LU.64 R16, [R1+0x3e70] ;  /* 0x003e700001107983 */ /* 0x000ea20000300a00 */
[----:B----4-:R-:W-:-:S03]  /*77060*/  PRMT R25, R25, 0x5210, R29 ;  /* 0x0000521019197816 */ /* 0x010fc6000000001d */
[----:B--2---:R0:W-:Y:S04]  /*77070*/  STSM.16.M88.4 [R10+0x200], R16 ;  /* 0x000200100a007844 */ /* 0x0041e80000000200 */
[----:B0-----:R-:W2:Y:S04]  /*77080*/  LDL.LU.64 R18, [R1+0x3e68] ;  /* 0x003e680001127983 */ /* 0x001ea80000300a00 */
[----:B------:R-:W4:Y:S04]  /*77090*/  LDL.LU.64 R16, [R1+0x3e60] ;  /* 0x003e600001107983 */ /* 0x000f280000300a00 */
[----:B------:R0:W-:Y:S04]  /*770a0*/  STL [R1+0x3e30], R10 ;  /* 0x003e300a01007387 */ /* 0x0001e80000100800 */
[----:B0-----:R-:W2:Y:S04]  /*770b0*/  LDL.LU R10, [R1+0x2c8] ;  /* 0x0002c800010a7983 */ /* 0x001ea80000300800 */
[----:B------:R-:W2:Y:S04]  /*770c0*/  LDL.LU R29, [R1+0x3e58] ;  /* 0x003e5800011d7983 */ /* 0x000ea80000300800 */
[----:B------:R0:W-:Y:S04]  /*770d0*/  STL [R1+0x210], R25 ;  /* 0x0002101901007387 */ /* 0x0001e80000100800 */
[----:B0-----:R-:W2:Y:S01]  /*770e0*/  LDL.LU R25, [R1+0x3e54] ;  /* 0x003e540001197983 */ /* 0x001ea20000300800 */
[----:B------:R-:W-:Y:S01]  /*770f0*/  PRMT R5, R5, 0x5210, R27 ;  /* 0x0000521005057816 */ /* 0x000fe2000000001b */
[----:B------:R-:W-:Y:S01]  /*77100*/  BAR.SYNC.DEFER_BLOCKING 0x0 ;  /* 0x0000000000007b1d */ /* 0x000fe20000010000 */
[----:B--2---:R-:W-:-:S05]  /*77110*/  PRMT R25, R25, 0x5210, R29 ;  /* 0x0000521019197816 */ /* 0x004fca000000001d */
[----:B------:R-:W2:Y:S02]  /*77120*/  LDL.LU R29, [R1+0x3e50] ;  /* 0x003e5000011d7983 */ /* 0x000ea40000300800 */
[----:B--2---:R-:W-:Y:S02]  /*77130*/  PRMT R10, R10, 0x5210, R29 ;  /* 0x000052100a0a7816 */ /* 0x004fe4000000001d */
[----:B------:R-:W2:Y:S02]  /*77140*/  LDL.LU R29, [R1+0x3e4c] ;  /* 0x003e4c00011d7983 */ /* 0x000ea40000300800 */
[----:B--2---:R-:W-:Y:S02]  /*77150*/  PRMT R29, R29, 0x5210, R28 ;  /* 0x000052101d1d7816 */ /* 0x004fe4000000001c */
[----:B------:R-:W2:Y:S01]  /*77160*/  LDL.LU R28, [R1+0x3e48] ;  /* 0x003e4800011c7983 */ /* 0x000ea20000300800 */
[----:B---3--:R-:W-:Y:S02]  /*77170*/  PRMT R27, R3, 0x5210, R2 ;  /* 0x00005210031b7816 */ /* 0x008fe40000000002 */
[----:B--2---:R-:W-:-:S02]  /*77180*/  PRMT R28, R28, 0x5210, R0 ;  /* 0x000052101c1c7816 */ /* 0x004fc40000000000 */
[----:B------:R-:W-:Y:S02]  /*77190*/  PRMT R0, R23, 0x5210, R24 ;  /* 0x0000521017007816 */ /* 0x000fe40000000018 */
[----:B------:R-:W2:Y:S04]  /*771a0*/  LDL.LU R24, [R1+0xbdc] ;  /* 0x000bdc0001187983 */ /* 0x000ea80000300800 */
[----:B------:R-:W3:Y:S04]  /*771b0*/  LDL.LU R23, [R1+0xbd8] ;  /* 0x000bd80001177983 */ /* 0x000ee80000300800 */
[----:B------:R-:W-:Y:S04]  /*771c0*/  STL.64 [R1+0x3e40], R26 ;  /* 0x003e401a01007387 */ /* 0x000fe80000100a00 */
[----:B--2---:R-:W-:Y:S04]  /*771d0*/  STL.64 [R1+0x3e38], R24 ;  /* 0x003e381801007387 */ /* 0x004fe80000100a00 */
[----:B------:R-:W0:Y:S04]  /*771e0*/  LDS.128 R24, [R12] ;  /* 0x000000000c187984 */ /* 0x000e280000000c00 */
[----:B------:R-:W2:Y:S04]  /*771f0*/  LDL.LU R2, [R1+0xb5c] ;  /* 0x000b5c0001027983 */ /* 0x000ea80000300800 */
[----:B------:R-:W2:Y:S04]  /*77200*/  LDL.LU R3, [R1+0xb58] ;  /* 0x000b580001037983 */ /* 0x000ea80000300800 */
[----:B0-----:R-:W-:Y:S04]  /*77210*/  STL.64 [R1+0x260], R24 ;  /* 0x0002601801007387 */ /* 0x001fe80000100a00 */
[----:B------:R0:W-:Y:S04]  /*77220*/  STL.64 [R1+0x268], R26 ;  /* 0x0002681a01007387 */ /* 0x0001e80000100a00 */
[----:B0-----:R-:W2:Y:S04]  /*77230*/  LDL.LU.64 R26, [R1+0x3e40] ;  /* 0x003e4000011a7983 */ /* 0x001ea80000300a00 */
[----:B------:R-:W3:Y:S04]  /*77240*/  LDL.LU.64 R24, [R1+0x3e38] ;  /* 0x003e380001187983 */ /* 0x000ee80000300a00 */
[----:B--2---:R-:W-:Y:S04]  /*77250*/  STL [R1+0x3e08], R26 ;  /* 0x003e081a01007387 */ /* 0x004fe80000100800 */
[----:B---3--:R0:W-:Y:S04]  /*77260*/  STL [R1+0x3e04], R24 ;  /* 0x003e041801007387 */ /* 0x0081e80000100800 */
[----:B0-----:R-:W2:Y:S01]  /*77270*/  LDL.LU R24, [R1+0x210] ;  /* 0x0002100001187983 */ /* 0x001ea20000300800 */
[----:B------:R-:W-:-:S03]  /*77280*/  IMAD.MOV.U32 R26, RZ, RZ, R10 ;  /* 0x000000ffff1a7224 */ /* 0x000fc600078e000a */
[----:B------:R-:W3:Y:S04]  /*77290*/  LDL.LU R10, [R1+0x3e30] ;  /* 0x003e3000010a7983 */ /* 0x000ee80000300800 */
[----:B------:R0:W-:Y:S02]  /*772a0*/  STL.64 [R1+0x3e18], R26 ;  /* 0x003e181a01007387 */ /* 0x0001e40000100a00 */
[----:B0-----:R-:W-:Y:S02]  /*772b0*/  IMAD.MOV.U32 R26, RZ, RZ, R5 ;  /* 0x000000ffff1a7224 */ /* 0x001fe400078e0005 */
[----:B------:R-:W-:Y:S02]  /*772c0*/  IMAD.MOV.U32 R27, RZ, RZ, R0 ;  /* 0x000000ffff1b7224 */ /* 0x000fe400078e0000 */
[----:B------:R-:W-:-:S02]  /*772d0*/  IMAD.MOV.U32 R5, RZ, RZ, R4 ;  /* 0x000000ffff057224 */ /* 0x000fc400078e0004 */
[----:B------:R-:W-:Y:S01]  /*772e0*/  IMAD.MOV.U32 R4, RZ, RZ, R6 ;  /* 0x000000ffff047224 */ /* 0x000fe200078e0006 */
[----:B--2---:R0:W-:Y:S04]  /*772f0*/  STL.64 [R1+0x3e10], R24 ;  /* 0x003e101801007387 */ /* 0x0041e80000100a00 */
[----:B------:R-:W-:Y:S01]  /*77300*/  STL.64 [R1+0x3e28], R26 ;  /* 0x003e281a01007387 */ /* 0x000fe20000100a00 */
[----:B0-----:R-:W-:Y:S02]  /*77310*/  IMAD.MOV.U32 R24, RZ, RZ, R29 ;  /* 0x000000ffff187224 */ /* 0x001fe400078e001d */
[----:B------:R-:W-:-:S05]  /*77320*/  IMAD.MOV.U32 R25, RZ, RZ, R28 ;  /* 0x000000ffff197224 */ /* 0x000fca00078e001c */
[----:B------:R-:W-:Y:S04]  /*77330*/  STL.64 [R1+0x3e20], R24 ;  /* 0x003e201801007387 */ /* 0x000fe80000100a00 */
[----:B------:R-:W0:Y:S04]  /*77340*/  LDS.128 R24, [R12+0x400] ;  /* 0x000400000c187984 */ /* 0x000e280000000c00 */
[----:B------:R-:W2:Y:S04]  /*77350*/  LDL.LU R6, [R1+0x1740] ;  /* 0x0017400001067983 */ /* 0x000ea80000300800 */
[----:B0-----:R-:W-:Y:S04]  /*77360*/  STL.64 [R1+0x250], R24 ;  /* 0x0002501801007387 */ /* 0x001fe80000100a00 */
[----:B------:R0:W-:Y:S04]  /*77370*/  STL.64 [R1+0x258], R26 ;  /* 0x0002581a01007387 */ /* 0x0001e80000100a00 */
[----:B0-----:R-:W3:Y:S04]  /*77380*/  LDL.LU.64 R26, [R1+0x3e28] ;  /* 0x003e2800011a7983 */ /* 0x001ee80000300a00 */
[----:B------:R-:W3:Y:S01]  /*77390*/  LDL.LU.64 R24, [R1+0x3e20] ;  /* 0x003e200001187983 */ /* 0x000ee20000300a00 */
[----:B------:R-:W-:Y:S06]  /*773a0*/  BAR.SYNC.DEFER_BLOCKING 0x0 ;  /* 0x0000000000007b1d */ /* 0x000fec0000010000 */
[----:B------:R-:W-:Y:S04]  /*773b0*/  STL [R1+0x3df0], R12 ;  /* 0x003df00c01007387 */ /* 0x000fe80000100800 */
[----:B---3--:R0:W-:Y:S04]  /*773c0*/  STSM.16.M88.4 [R10], R24 ;  /* 0x000000180a007844 */ /* 0x0081e80000000200 */
[----:B0-----:R-:W3:Y:S04]  /*773d0*/  LDL.LU.64 R26, [R1+0x3e18] ;  /* 0x003e1800011a7983 */ /* 0x001ee80000300a00 */
[----:B------:R-:W3:Y:S01]  /*773e0*/  LDL.LU.64 R24, [R1+0x3e10] ;  /* 0x003e100001187983 */ /* 0x000ee20000300a00 */
[----:B------:R-:W-:-:S02]  /*773f0*/  LOP3.LUT R29, R23, 0xffff, RZ, 0xc0, !PT ;  /* 0x0000ffff171d7812 */ /* 0x000fc400078ec0ff */
[----:B------:R-:W-:Y:S02]  /*77400*/  LOP3.LUT R28, R2, 0xffff, RZ, 0xc0, !PT ;  /* 0x0000ffff021c7812 */ /* 0x000fe400078ec0ff */
[----:B------:R-:W-:Y:S01]  /*77410*/  LOP3.LUT R0, R3, 0xffff, RZ, 0xc0, !PT ;  /* 0x0000ffff03007812 */ /* 0x000fe200078ec0ff */
[----:B---3--:R0:W-:Y:S04]  /*77420*/  STSM.16.M88.4 [R10+0x200], R24 ;  /* 0x000200180a007844 */ /* 0x0081e80000000200 */
[----:B0-----:R-:W3:Y:S04]  /*77430*/  LDL.LU R26, [R1+0x3e08] ;  /* 0x003e0800011a7983 */ /* 0x001ee80000300800 */
[----:B------:R-:W2:Y:S04]  /*77440*/  LDL.LU R24, [R1+0x3e04] ;  /* 0x003e040001187983 */ /* 0x000ea80000300800 */
[----:B------:R-:W-:Y:S04]  /*77450*/  STL [R1+0x3de8], R10 ;  /* 0x003de80a01007387 */ /* 0x000fe80000100800 */
[----:B------:R-:W-:Y:S04]  /*77460*/  STL [R1+0x3df4], R29 ;  /* 0x003df41d01007387 */ /* 0x000fe80000100800 */
[----:B------:R0:W-:Y:S04]  /*77470*/  STL [R1+0x3df8], R28 ;  /* 0x003df81c01007387 */ /* 0x0001e80000100800 */
[----:B0-----:R-:W2:Y:S04]  /*77480*/  LDL.LU R28, [R1+0xb10] ;  /* 0x000b1000011c7983 */ /* 0x001ea80000300800 */
[----:B------:R-:W2:Y:S04]  /*77490*/  LDL.LU R12, [R1+0xacc] ;  /* 0x000acc00010c7983 */ /* 0x000ea80000300800 */
[----:B------:R-:W2:Y:S04]  /*774a0*/  LDL.LU R25, [R1+0xabc] ;  /* 0x000abc0001197983 */ /* 0x000ea80000300800 */
[----:B------:R0:W-:Y:S04]  /*774b0*/  STL [R1+0x3dfc], R0 ;  /* 0x003dfc0001007387 */ /* 0x0001e80000100800 */
[----:B0-----:R-:W2:Y:S04]  /*774c0*/  LDL.LU R0, [R1+0xd24] ;  /* 0x000d240001007983 */ /* 0x001ea80000300800 */
[----:B------:R-:W2:Y:S01]  /*774d0*/  LDL.LU R29, [R1+0xd20] ;  /* 0x000d2000011d7983 */ /* 0x000ea20000300800 */
[----:B------:R-:W-:Y:S06]  /*774e0*/  BAR.SYNC.DEFER_BLOCKING 0x0 ;  /* 0x0000000000007b1d */ /* 0x000fec0000010000 */
[----:B--2---:R0:W-:Y:S04]  /*774f0*/  STL [R1+0x3e00], R29 ;  /* 0x003e001d01007387 */ /* 0x0041e80000100800 */
[----:B0-----:R-:W2:Y:S01]  /*77500*/  LDL.LU R29, [R1+0xb14] ;  /* 0x000b1400011d7983 */ /* 0x001ea20000300800 */
[----:B------:R-:W-:-:S05]  /*77510*/  LOP3.LUT R10, R24, 0xffff, RZ, 0xc0, !PT ;  /* 0x0000ffff180a7812 */ /* 0x000fca00078ec0ff */
[----:B------:R-:W-:Y:S01]  /*77520*/  STL [R1+0x228], R10 ;  /* 0x0002280a01007387 */ /* 0x000fe20000100800 */
[----:B------:R-:W-:-:S03]  /*77530*/  LOP3.LUT R28, R28, 0xffff, RZ, 0xc0, !PT ;  /* 0x0000ffff1c1c7812 */ /* 0x000fc600078ec0ff */
[----:B------:R-:W4:Y:S04]  /*77540*/  LDL.LU R27, [R1+0xd18] ;  /* 0x000d1800011b7983 */ /* 0x000f280000300800 */
[----:B------:R-:W4:Y:S04]  /*77550*/  LDL.LU R23, [R1+0xd14] ;  /* 0x000d140001177983 */ /* 0x000f280000300800 */
[----:B------:R-:W4:Y:S04]  /*77560*/  LDL.LU R3, [R1+0xd10] ;  /* 0x000d100001037983 */ /* 0x000f280000300800 */
[----:B------:R-:W4:Y:S04]  /*77570*/  LDL.LU R2, [R1+0xd04] ;  /* 0x000d040001027983 */ /* 0x000f280000300800 */
[----:B------:R-:W4:Y:S04]  /*77580*/  LDL.LU R24, [R1+0x9e0] ;  /* 0x0009e00001187983 */ /* 0x000f280000300800 */
[----:B---3--:R0:W-:Y:S01]  /*77590*/  STL [R1+0x3dec], R26 ;  /* 0x003dec1a01007387 */ /* 0x0081e20000100800 */
[----:B--2---:R-:W-:-:S05]  /*775a0*/  LOP3.LUT R29, R29, 0xffff, RZ, 0xc0, !PT ;  /* 0x0000ffff1d1d7812 */ /* 0x004fca00078ec0ff */
[----:B------:R2:W-:Y:S01]  /*775b0*/  STL [R1+0x38], R29 ;  /* 0x0000381d01007387 */ /* 0x0005e20000100800 */
[----:B------:R-:W-:-:S03]  /*775c0*/  PRMT R0, R0, 0x4210, R29 ;  /* 0x0000421000007816 */ /* 0x000fc6000000001d */
[----:B0-----:R-:W3:Y:S04]  /*775d0*/  LDL.LU R26, [R1+0xd1c] ;  /* 0x000d1c00011a7983 */ /* 0x001ee80000300800 */
[----:B------:R-:W-:Y:S04]  /*775e0*/  STL [R1+0x3c], R28 ;  /* 0x00003c1c01007387 */ /* 0x000fe80000100800 */
[----:B--2---:R-:W2:Y:S01]  /*775f0*/  LDL.LU R29, [R1+0x3e00] ;  /* 0x003e0000011d7983 */ /* 0x004ea20000300800 */
[----:B------:R-:W-:-:S03]  /*77600*/  LOP3.LUT R12, R12, 0xffff, RZ, 0xc0, !PT ;  /* 0x0000ffff0c0c7812 */ /* 0x000fc600078ec0ff */
[----:B------:R0:W-:Y:S04]  /*77610*/  STL [R1+0x210], R0 ;  /* 0x0002100001007387 */ /* 0x0001e80000100800 */
[----:B0-----:R-:W4:Y:S01]  /*77620*/  LDL.LU R0, [R1+0x3dfc] ;  /* 0x003dfc0001007983 */ /* 0x001f220000300800 */
[----:B---3--:R-:W-:Y:S02]  /*77630*/  PRMT R26, R26, 0x4210, R12 ;  /* 0x000042101a1a7816 */ /* 0x008fe4000000000c */
[----:B--2---:R-:W-:Y:S02]  /*77640*/  PRMT R29, R29, 0x4210, R28 ;  /* 0x000042101d1d7816 */ /* 0x004fe4000000001c */
[----:B------:R-:W2:Y:S04]  /*77650*/  LDL.LU R28, [R1+0x3df8] ;  /* 0x003df800011c7983 */ /* 0x000ea80000300800 */
[----:B------:R0:W-:Y:S04]  /*77660*/  STL [R1+0x214], R29 ;  /* 0x0002141d01007387 */ /* 0x0001e80000100800 */
[----:B0-----:R-:W3:Y:S04]  /*77670*/  LDL.LU R29, [R1+0x3df4] ;  /* 0x003df400011d7983 */ /* 0x001ee80000300800 */
[----:B------:R0:W-:Y:S04]  /*77680*/  STL [R1+0x220], R12 ;  /* 0x0002200c01007387 */ /* 0x0001e80000100800 */
[----:B0-----:R-:W2:Y:S01]  /*77690*/  LDL.LU R12, [R1+0x3df0] ;  /* 0x003df000010c7983 */ /* 0x001ea20000300800 */
[----:B------:R-:W-:-:S02]  /*776a0*/  LOP3.LUT R25, R25, 0xffff, RZ, 0xc0, !PT ;  /* 0x0000ffff19197812 */ /* 0x000fc400078ec0ff */
[----:B----4-:R-:W-:Y:S02]  /*776b0*/  PRMT R10, R27, 0x4210, R10 ;  /* 0x000042101b0a7816 */ /* 0x010fe4000000000a */
[----:B------:R-:W-:Y:S01]  /*776c0*/  PRMT R27, R24, 0x4210, R25 ;  /* 0x00004210181b7816 */ /* 0x000fe20000000019 */
[----:B------:R-:W-:Y:S04]  /*776d0*/  STL [R1+0x224], R25 ;  /* 0x0002241901007387 */ /* 0x000fe80000100800 */
[----:B------:R-:W-:Y:S04]  /*776e0*/  STL [R1+0x218], R26 ;  /* 0x0002181a01007387 */ /* 0x000fe80000100800 */
[----:B------:R-:W-:Y:S04]  /*776f0*/  STL [R1+0x21c], R27 ;  /* 0x00021c1b01007387 */ /* 0x000fe80000100800 */
[----:B--2---:R-:W0:Y:S04]  /*77700*/  LDS.128 R24, [R12] ;  /* 0x000000000c187984 */ /* 0x004e280000000c00 */
[----:B0-----:R-:W-:Y:S04]  /*77710*/  STL.64 [R1+0x240], R24 ;  /* 0x0002401801007387 */ /* 0x001fe80000100a00 */
[----:B------:R-:W-:Y:S04]  /*77720*/  STL.64 [R1+0x248], R26 ;  /* 0x0002481a01007387 */ /* 0x000fe80000100a00 */
[----:B------:R-:W0:Y:S04]  /*77730*/  LDS.128 R24, [R12+0x400] ;  /* 0x000400000c187984 */ /* 0x000e280000000c00 */
[----:B0-----:R-:W-:Y:S04]  /*77740*/  STL.64 [R1+0x230], R24 ;  /* 0x0002301801007387 */ /* 0x001fe80000100a00 */
[----:B------:R0:W-:Y:S04]  /*77750*/  STL.64 [R1+0x238], R26 ;  /* 0x0002381a01007387 */ /* 0x0001e80000100a00 */
[----:B0-----:R-:W2:Y:S04]  /*77760*/  LDL.LU R26, [R1+0x3dec] ;  /* 0x003dec00011a7983 */ /* 0x001ea80000300800 */
[----:B------:R-:W4:Y:S04]  /*77770*/  LDL.LU R24, [R1+0x2e8] ;  /* 0x0002e80001187983 */ /* 0x000f280000300800 */
[----:B------:R-:W2:Y:S01]  /*77780*/  LDL.LU R25, [R1+0x2e4] ;  /* 0x0002e40001197983 */ /* 0x000ea20000300800 */
[----:B---3--:R-:W-:-:S02]  /*77790*/  PRMT R23, R23, 0x4210, R29 ;  /* 0x0000421017177816 */ /* 0x008fc4000000001d */
[----:B------:R-:W-:Y:S02]  /*777a0*/  PRMT R2, R2, 0x4210, R0 ;  /* 0x0000421002027816 */ /* 0x000fe40000000000 */
[----:B------:R-:W-:Y:S01]  /*777b0*/  PRMT R3, R3, 0x4210, R28 ;  /* 0x0000421003037816 */ /* 0x000fe2000000001c */
[----:B------:R-:W-:Y:S06]  /*777c0*/  BAR.SYNC.DEFER_BLOCKING 0x0 ;  /* 0x0000000000007b1d */ /* 0x000fec0000010000 */
[----:B--2---:R0:W-:Y:S04]  /*777d0*/  STL [R1+0x3dc0], R25 ;  /* 0x003dc01901007387 */ /* 0x0041e80000100800 */
[----:B0-----:R-:W4:Y:S04]  /*777e0*/  LDL.LU R25, [R1+0x38] ;  /* 0x0000380001197983 */ /* 0x001f280000300800 */
[----:B------:R-:W2:Y:S04]  /*777f0*/  LDL.LU R27, [R1+0x2dc] ;  /* 0x0002dc00011b7983 */ /* 0x000ea80000300800 */
[----:B--2---:R0:W-:Y:S04]  /*77800*/  STL [R1+0x3db8], R27 ;  /* 0x003db81b01007387 */ /* 0x0041e80000100800 */
[----:B0-----:R-:W2:Y:S04]  /*77810*/  LDL.LU R27, [R1+0x220] ;  /* 0x00022000011b7983 */ /* 0x001ea80000300800 */
[----:B--2---:R0:W-:Y:S04]  /*77820*/  STL [R1+0x3dbc], R27 ;  /* 0x003dbc1b01007387 */ /* 0x0041e80000100800 */
[----:B0-----:R-:W2:Y:S04]  /*77830*/  LDL.LU R27, [R1+0x3c] ;  /* 0x00003c00011b7983 */ /* 0x001ea80000300800 */
[----:B--2---:R-:W-:Y:S04]  /*77840*/  STL.64 [R1+0x3de0], R26 ;  /* 0x003de01a01007387 */ /* 0x004fe80000100a00 */
[----:B----4-:R0:W-:Y:S02]  /*77850*/  STL.64 [R1+0x3dd8], R24 ;  /* 0x003dd81801007387 */ /* 0x0101e40000100a00 */
[----:B0-----:R-:W-:-:S02]  /*77860*/  IMAD.MOV.U32 R24, RZ, RZ, R10 ;  /* 0x000000ffff187224 */ /* 0x001fc400078e000a */
[----:B------:R-:W2:Y:S01]  /*77870*/  LDL.LU R10, [R1+0x3de8] ;  /* 0x003de800010a7983 */ /* 0x000ea20000300800 */
[----:B------:R-:W-:-:S03]  /*77880*/  IMAD.MOV.U32 R25, RZ, RZ, R23 ;  /* 0x000000ffff197224 */ /* 0x000fc600078e0017 */
[----:B------:R-:W3:Y:S04]  /*77890*/  LDL.LU R23, [R1+0x2d4] ;  /* 0x0002d40001177983 */ /* 0x000ee80000300800 */
[----:B---3--:R0:W-:Y:S04]  /*778a0*/  STL [R1+0x3db0], R23 ;  /* 0x003db01701007387 */ /* 0x0081e80000100800 */
[----:B0-----:R-:W3:Y:S01]  /*778b0*/  LDL.LU R23, [R1+0x228] ;  /* 0x0002280001177983 */ /* 0x001ee20000300800 */
[----:B------:R-:W-:-:S03]  /*778c0*/  IMAD.MOV.U32 R27, RZ, RZ, R2 ;  /* 0x000000ffff1b7224 */ /* 0x000fc600078e0002 */
[----:B---3--:R0:W-:Y:S04]  /*778d0*/  STL [R1+0x3db4], R23 ;  /* 0x003db41701007387 */ /* 0x0081e80000100800 */
[----:B0-----:R-:W3:Y:S01]  /*778e0*/  LDL.LU R23, [R1+0x224] ;  /* 0x0002240001177983 */ /* 0x001ee20000300800 */
[----:B------:R-:W-:-:S03]  /*778f0*/  IMAD.MOV.U32 R26, RZ, RZ, R3 ;  /* 0x000000ffff1a7224 */ /* 0x000fc600078e0003 */
[----:B------:R-:W4:Y:S04]  /*77900*/  LDL.LU R2, [R1+0x2ec] ;  /* 0x0002ec0001027983 */ /* 0x000f280000300800 */
[----:B------:R-:W4:Y:S04]  /*77910*/  LDL.LU R3, [R1+0x2b8] ;  /* 0x0002b80001037983 */ /* 0x000f280000300800 */
[----:B--2---:R-:W-:Y:S04]  /*77920*/  STSM.16.M88.4 [R10], R24 ;  /* 0x000000180a007844 */ /* 0x004fe80000000200 */
[----:B---3--:R-:W-:Y:S04]  /*77930*/  STL.64 [R1+0x3dd0], R22 ;  /* 0x003dd01601007387 */ /* 0x008fe80000100a00 */
[----:B------:R0:W-:Y:S04]  /*77940*/  STL.64 [R1+0x3dc8], R20 ;  /* 0x003dc81401007387 */ /* 0x0001e80000100a00 */
[----:B0-----:R-:W2:Y:S04]  /*77950*/  LDL.LU R20, [R1+0x210] ;  /* 0x0002100001147983 */ /* 0x001ea80000300800 */
[----:B------:R-:W2:Y:S04]  /*77960*/  LDL.LU R21, [R1+0x214] ;  /* 0x0002140001157983 */ /* 0x000ea80000300800 */
[----:B------:R-:W2:Y:S04]  /*77970*/  LDL.LU R22, [R1+0x218] ;  /* 0x0002180001167983 */ /* 0x000ea80000300800 */
[----:B------:R-:W2:Y:S04]  /*77980*/  LDL.LU R23, [R1+0x21c] ;  /* 0x00021c0001177983 */ /* 0x000ea80000300800 */
[----:B------:R0:W-:Y:S04]  /*77990*/  STL [R1+0x3da8], R12 ;  /* 0x003da80c01007387 */ /* 0x0001e80000100800 */
[----:B0-----:R-:W3:Y:S04]  /*779a0*/  LDL.LU R12, [R1+0x2d8] ;  /* 0x0002d800010c7983 */ /* 0x001ee80000300800 */
[----:B------:R-:W3:Y:S04]  /*779b0*/  LDL.LU.64 R26, [R1+0x3de0] ;  /* 0x003de000011a7983 */ /* 0x000ee80000300a00 */
[----:B------:R-:W3:Y:S04]  /*779c0*/  LDL.LU.64 R24, [R1+0x3dd8] ;  /* 0x003dd80001187983 */ /* 0x000ee80000300a00 */
[----:B--2---:R0:W-:Y:S04]  /*779d0*/  STSM.16.M88.4 [R10+0x200], R20 ;  /* 0x000200140a007844 */ /* 0x0041e80000000200 */
[----:B0-----:R-:W2:Y:S04]  /*779e0*/  LDL.LU.64 R22, [R1+0x3dd0] ;  /* 0x003dd00001167983 */ /* 0x001ea80000300a00 */
[----:B------:R-:W2:Y:S01]  /*779f0*/  LDL.LU.64 R20, [R1+0x3dc8] ;  /* 0x003dc80001147983 */ /* 0x000ea20000300a00 */
[----:B---3--:R-:W-:-:S03]  /*77a00*/  PRMT R24, R24, 0x5210, R25 ;  /* 0x0000521018187816 */ /* 0x008fc60000000019 */
[----:B------:R0:W-:Y:S04]  /*77a10*/  STL [R1+0x3dac], R10 ;  /* 0x003dac0a01007387 */ /* 0x0001e80000100800 */
[----:B0-----:R-:W3:Y:S04]  /*77a20*/  LDL.LU R10, [R1+0x2e0] ;  /* 0x0002e000010a7983 */ /* 0x001ee80000300800 */
[----:B------:R-:W2:Y:S01]  /*77a30*/  LDL.LU R25, [R1+0x3dc0] ;  /* 0x003dc00001197983 */ /* 0x000ea20000300800 */
[----:B----4-:R-:W-:Y:S02]  /*77a40*/  PRMT R28, R2, 0x5210, R28 ;  /* 0x00005210021c7816 */ /* 0x010fe4000000001c */
[----:B------:R-:W-:Y:S01]  /*77a50*/  PRMT R0, R3, 0x5210, R0 ;  /* 0x0000521003007816 */ /* 0x000fe20000000000 */
[----:B------:R-:W-:Y:S01]  /*77a60*/  BAR.SYNC.DEFER_BLOCKING 0x0 ;  /* 0x0000000000007b1d */ /* 0x000fe20000010000 */
[----:B--2---:R-:W-:-:S05]  /*77a70*/  PRMT R25, R25, 0x5210, R27 ;  /* 0x0000521019197816 */ /* 0x004fca000000001b */
[----:B------:R-:W3:Y:S02]  /*77a80*/  LDL.LU R27, [R1+0x3dbc] ;  /* 0x003dbc00011b7983 */ /* 0x000ee40000300800 */
[----:B---3--:R-:W-:Y:S02]  /*77a90*/  PRMT R10, R10, 0x5210, R27 ;  /* 0x000052100a0a7816 */ /* 0x008fe4000000001b */
[----:B------:R-:W2:Y:S02]  /*77aa0*/  LDL.LU R27, [R1+0x3db8] ;  /* 0x003db800011b7983 */ /* 0x000ea40000300800 */
[----:B--2---:R-:W-:Y:S02]  /*77ab0*/  PRMT R27, R27, 0x5210, R23 ;  /* 0x000052101b1b7816 */ /* 0x004fe40000000017 */
[----:B------:R-:W2:Y:S02]  /*77ac0*/  LDL.LU R23, [R1+0x3db4] ;  /* 0x003db40001177983 */ /* 0x000ea40000300800 */
[----:B--2---:R-:W-:-:S02]  /*77ad0*/  PRMT R12, R12, 0x5210, R23 ;  /* 0x000052100c0c7816 */ /* 0x004fc40000000017 */
[----:B------:R-:W2:Y:S02]  /*77ae0*/  LDL.LU R23, [R1+0x3db0] ;  /* 0x003db00001177983 */ /* 0x000ea40000300800 */
[----:B--2---:R-:W-:Y:S02]  /*77af0*/  PRMT R29, R23, 0x5210, R29 ;  /* 0x00005210171d7816 */ /* 0x004fe4000000001d */
[----:B------:R-:W2:Y:S04]  /*77b00*/  LDL.LU R23, [R1+0xc2c] ;  /* 0x000c2c0001177983 */ /* 0x000ea80000300800 */
[----:B------:R-:W3:Y:S04]  /*77b10*/  LDL.LU R2, [R1+0xc28] ;  /* 0x000c280001027983 */ /* 0x000ee80000300800 */
[----:B------:R-:W4:Y:S04]  /*77b20*/  LDL.LU R3, [R1+0xba8] ;  /* 0x000ba80001037983 */ /* 0x000f280000300800 */
[----:B------:R0:W-:Y:S02]  /*77b30*/  STL [R1+0x3d80], R26 ;  /* 0x003d801a01007387 */ /* 0x0001e40000100800 */
[----:B0-----:R-:W-:-:S02]  /*77b40*/  IMAD.MOV.U32 R26, RZ, RZ, R10 ;  /* 0x000000ffff1a7224 */ /* 0x001fc400078e000a */
[----:B------:R-:W2:Y:S04]  /*77b50*/  LDL.LU R10, [R1+0x3dac] ;  /* 0x003dac00010a7983 */ /* 0x000ea80000300800 */
[----:B------:R-:W-:Y:S04]  /*77b60*/  STL.64 [R1+0x3d90], R26 ;  /* 0x003d901a01007387 */ /* 0x000fe80000100a00 */
[----:B------:R0:W-:Y:S02]  /*77b70*/  STL.64 [R1+0x3d88], R24 ;  /* 0x003d881801007387 */ /* 0x0001e40000100a00 */
[----:B0-----:R-:W-:-:S02]  /*77b80*/  IMAD.MOV.U32 R24, RZ, RZ, R12 ;  /* 0x000000ffff187224 */ /* 0x001fc400078e000c */
[----:B------:R-:W2:Y:S01]  /*77b90*/  LDL.LU R12, [R1+0x3da8] ;  /* 0x003da800010c7983 */ /* 0x000ea20000300800 */
[----:B------:R-:W-:Y:S02]  /*77ba0*/  IMAD.MOV.U32 R26, RZ, RZ, R28 ;  /* 0x000000ffff1a7224 */ /* 0x000fe400078e001c */
[----:B------:R-:W-:Y:S02]  /*77bb0*/  IMAD.MOV.U32 R27, RZ, RZ, R0 ;  /* 0x000000ffff1b7224 */ /* 0x000fe400078e0000 */
[----:B------:R-:W-:-:S03]  /*77bc0*/  IMAD.MOV.U32 R25, RZ, RZ, R29 ;  /* 0x000000ffff197224 */ /* 0x000fc600078e001d */
[----:B------:R-:W-:Y:S04]  /*77bd0*/  STL.64 [R1+0x3da0], R26 ;  /* 0x003da01a01007387 */ /* 0x000fe80000100a00 */
[----:B------:R-:W-:Y:S04]  /*77be0*/  STL.64 [R1+0x3d98], R24 ;  /* 0x003d981801007387 */ /* 0x000fe80000100a00 */
        /* <DEDUP_REMOVED lines=14> */
[----:B----4-:R-:W-:Y:S01]  /*77cd0*/  LOP3.LUT R23, R3, 0xffff, RZ, 0xc0, !PT ;  /* 0x0000ffff03177812 */ /* 0x010fe200078ec0ff */
[----:B--2---:R3:W-:Y:S02]  /*77ce0*/  STSM.16.M88.4 [R10+0x200], R24 ;  /* 0x000200180a007844 */ /* 0x0047e40000000200 */
[----:B---3--:R-:W-:Y:S02]  /*77cf0*/  LOP3.LUT R25, R2, 0xffff, RZ, 0xc0, !PT ;  /* 0x0000ffff02197812 */ /* 0x008fe400078ec0ff */
[----:B------:R-:W2:Y:S04]  /*77d00*/  LDL.LU R26, [R1+0x3d80] ;  /* 0x003d8000011a7983 */ /* 0x000ea80000300800 */
[----:B------:R-:W-:Y:S04]  /*77d10*/  STL [R1+0x3d50], R10 ;  /* 0x003d500a01007387 */ /* 0x000fe80000100800 */
[----:B------:R0:W-:Y:S04]  /*77d20*/  STL [R1+0x3d6c], R29 ;  /* 0x003d6c1d01007387 */ /* 0x0001e80000100800 */
[----:B------:R-:W-:Y:S04]  /*77d30*/  STL [R1+0x3d70], R25 ;  /* 0x003d701901007387 */ /* 0x000fe80000100800 */
[----:B------:R-:W3:Y:S04]  /*77d40*/  LDL.LU R0, [R1+0xb9c] ;  /* 0x000b9c0001007983 */ /* 0x000ee80000300800 */
[----:B0-----:R-:W4:Y:S04]  /*77d50*/  LDL.LU R29, [R1+0xb0c] ;  /* 0x000b0c00011d7983 */ /* 0x001f280000300800 */
[----:B------:R-:W2:Y:S04]  /*77d60*/  LDL.LU R10, [R1+0xb08] ;  /* 0x000b0800010a7983 */ /* 0x000ea80000300800 */
[----:B------:R0:W-:Y:S04]  /*77d70*/  STL [R1+0x3d74], R23 ;  /* 0x003d741701007387 */ /* 0x0001e80000100800 */
[----:B0-----:R-:W2:Y:S04]  /*77d80*/  LDL.LU R23, [R1+0xb34] ;  /* 0x000b340001177983 */ /* 0x001ea80000300800 */
[----:B------:R-:W2:Y:S01]  /*77d90*/  LDL.LU R25, [R1+0xd68] ;  /* 0x000d680001197983 */ /* 0x000ea20000300800 */
[----:B------:R-:W-:Y:S06]  /*77da0*/  BAR.SYNC.DEFER_BLOCKING 0x0 ;  /* 0x0000000000007b1d */ /* 0x000fec0000010000 */
[----:B--2---:R0:W-:Y:S04]  /*77db0*/  STL [R1+0x3d78], R25 ;  /* 0x003d781901007387 */ /* 0x0041e80000100800 */
[----:B0-----:R-:W2:Y:S04]  /*77dc0*/  LDL.LU R25, [R1+0xd6c] ;  /* 0x000d6c0001197983 */ /* 0x001ea80000300800 */
[----:B------:R-:W2:Y:S04]  /*77dd0*/  LDL.LU R12, [R1+0xd58] ;  /* 0x000d5800010c7983 */ /* 0x000ea80000300800 */
[----:B--2---:R0:W-:Y:S04]  /*77de0*/  STL [R1+0x3d7c], R12 ;  /* 0x003d7c0c01007387 */ /* 0x0041e80000100800 */
[----:B0-----:R-:W2:Y:S04]  /*77df0*/  LDL.LU R12, [R1+0xb38] ;  /* 0x000b3800010c7983 */ /* 0x001ea80000300800 */
[----:B------:R-:W3:Y:S04]  /*77e00*/  LDL.LU R28, [R1+0xd4c] ;  /* 0x000d4c00011c7983 */ /* 0x000ee80000300800 */
[----:B------:R-:W3:Y:S04]  /*77e10*/  LDL.LU R27, [R1+0xd3c] ;  /* 0x000d3c00011b7983 */ /* 0x000ee80000300800 */
[----:B------:R-:W3:Y:S04]  /*77e20*/  LDL.LU R24, [R1+0xd38] ;  /* 0x000d380001187983 */ /* 0x000ee80000300800 */
[----:B------:R-:W3:Y:S04]  /*77e30*/  LDL.LU R2, [R1+0x9f0] ;  /* 0x0009f00001027983 */ /* 0x000ee80000300800 */
[----:B------:R-:W3:Y:S01]  /*77e40*/  LDL.LU R3, [R1+0x9e4] ;  /* 0x0009e40001037983 */ /* 0x000ee20000300800 */
[----:B--2---:R-:W-:-:S04]  /*77e50*/  LOP3.LUT R12, R12, 0xffff, RZ, 0xc0, !PT ;  /* 0x0000ffff0c0c7812 */ /* 0x004fc800078ec0ff */
[----:B------:R-:W-:Y:S01]  /*77e60*/  PRMT R25, R25, 0x4210, R12 ;  /* 0x0000421019197816 */ /* 0x000fe2000000000c */
[----:B------:R0:W-:Y:S04]  /*77e70*/  STL [R1+0x38], R12 ;  /* 0x0000380c01007387 */ /* 0x0001e80000100800 */
[----:B0-----:R-:W2:Y:S04]  /*77e80*/  LDL.LU R12, [R1+0x3d7c] ;  /* 0x003d7c00010c7983 */ /* 0x001ea80000300800 */
[----:B------:R0:W-:Y:S04]  /*77e90*/  STL [R1+0x2b0], R25 ;  /* 0x0002b01901007387 */ /* 0x0001e80000100800 */
[----:B0-----:R-:W3:Y:S01]  /*77ea0*/  LDL.LU R25, [R1+0x3d78] ;  /* 0x003d780001197983 */ /* 0x001ee20000300800 */
[----:B------:R-:W-:-:S02]  /*77eb0*/  LOP3.LUT R23, R23, 0xffff, RZ, 0xc0, !PT ;  /* 0x0000ffff17177812 */ /* 0x000fc400078ec0ff */
[----:B----4-:R-:W-:-:S03]  /*77ec0*/  LOP3.LUT R29, R29, 0xffff, RZ, 0xc0, !PT ;  /* 0x0000ffff1d1d7812 */ /* 0x010fc600078ec0ff */
[----:B------:R0:W-:Y:S01]  /*77ed0*/  STL [R1+0x3c], R23 ;  /* 0x00003c1701007387 */ /* 0x0001e20000100800 */
[----:B--2---:R-:W-:Y:S02]  /*77ee0*/  PRMT R12, R12, 0x4210, R29 ;  /* 0x000042100c0c7816 */ /* 0x004fe4000000001d */
[----:B---3--:R-:W-:Y:S02]  /*77ef0*/  PRMT R25, R25, 0x4210, R23 ;  /* 0x0000421019197816 */ /* 0x008fe40000000017 */
[----:B0-----:R-:W2:Y:S04]  /*77f00*/  LDL.LU R23, [R1+0x3d74] ;  /* 0x003d740001177983 */ /* 0x001ea80000300800 */
[----:B------:R0:W-:Y:S04]  /*77f10*/  STL [R1+0x2b4], R25 ;  /* 0x0002b41901007387 */ /* 0x0001e80000100800 */
[----:B0-----:R-:W3:Y:S04]  /*77f20*/  LDL.LU R25, [R1+0x3d70] ;  /* 0x003d700001197983 */ /* 0x001ee80000300800 */
[----:B------:R0:W-:Y:S04]  /*77f30*/  STL [R1+0x2c0], R29 ;  /* 0x0002c01d01007387 */ /* 0x0001e80000100800 */
[----:B0-----:R-:W4:Y:S01]  /*77f40*/  LDL.LU R29, [R1+0x3d6c] ;  /* 0x003d6c00011d7983 */ /* 0x001f220000300800 */
[----:B------:R-:W-:-:S02]  /*77f50*/  LOP3.LUT R10, R10, 0xffff, RZ, 0xc0, !PT ;  /* 0x0000ffff0a0a7812 */ /* 0x000fc400078ec0ff */
[----:B------:R-:W-:Y:S01]  /*77f60*/  LOP3.LUT R0, R0, 0xffff, RZ, 0xc0, !PT ;  /* 0x0000ffff00007812 */ /* 0x000fe200078ec0ff */
[----:B------:R0:W-:Y:S01]  /*77f70*/  STL [R1+0x2b8], R12 ;  /* 0x0002b80c01007387 */ /* 0x0001e20000100800 */
[----:B------:R-:W-:-:S03]  /*77f80*/  PRMT R28, R28, 0x4210, R10 ;  /* 0x000042101c1c7816 */ /* 0x000fc6000000000a */
[----:B0-----:R-:W4:Y:S04]  /*77f90*/  LDL.LU R12, [R1+0x3d68] ;  /* 0x003d6800010c7983 */ /* 0x001f280000300800 */
[----:B------:R3:W-:Y:S04]  /*77fa0*/  STL [R1+0x2c4], R10 ;  /* 0x0002c40a01007387 */ /* 0x0007e80000100800 */
[----:B------:R-:W-:Y:S01]  /*77fb0*/  STL [R1+0x2bc], R28 ;  /* 0x0002bc1c01007387 */ /* 0x000fe20000100800 */
[----:B---3--:R-:W-:Y:S02]  /*77fc0*/  PRMT R10, R24, 0x4210, R25 ;  /* 0x00004210180a7816 */ /* 0x008fe40000000019 */
[----:B--2---:R-:W-:-:S02]  /*77fd0*/  PRMT R24, R2, 0x4210, R23 ;  /* 0x0000421002187816 */ /* 0x004fc40000000017 */
[----:B------:R-:W-:Y:S02]  /*77fe0*/  PRMT R2, R3, 0x4210, R0 ;  /* 0x0000421003027816 */ /* 0x000fe40000000000 */
[----:B----4-:R-:W-:-:S05]  /*77ff0*/  PRMT R27, R27, 0x4210, R29 ;  /* 0x000042101b1b7816 */ /* 0x010fca000000001d */
[----:B------:R-:W-:Y:S04]  /*78000*/  STL [R1+0x200], R27 ;  /* 0x0002001b01007387 */ /* 0x000fe80000100800 */
[----:B------:R-:W-:Y:S04]  /*78010*/  STL [R1+0x208], R24 ;  /* 0x0002081801007387 */ /* 0x000fe80000100800 */
[----:B------:R-:W-:Y:S04]  /*78020*/  STL [R1+0x20c], R2 ;  /* 0x00020c0201007387 */ /* 0x000fe80000100800 */
[----:B------:R0:W-:Y:S04]  /*78030*/  STL [R1+0x3d10], R26 ;  /* 0x003d101a01007387 */ /* 0x0001e80000100800 */
        /* <DEDUP_REMOVED lines=13> */
[----:B0-----:R-:W2:Y:S04]  /*78110*/  LDL.LU R27, [R1+0x38] ;  /* 0x00003800011b7983 */ /* 0x001ea80000300800 */
[----:B------:R-:W-:Y:S04]  /*78120*/  STL.64 [R1+0x3d60], R10 ;  /* 0x003d600a01007387 */ /* 0x000fe80000100a00 */
[----:B------:R-:W-:Y:S04]  /*78130*/  STL.64 [R1+0x3d58], R8 ;  /* 0x003d580801007387 */ /* 0x000fe80000100a00 */
[----:B------:R-:W0:Y:S04]  /*78140*/  LDS.128 R8, [R12] ;  /* 0x000000000c087984 */ /* 0x000e280000000c00 */
[----:B------:R-:W3:Y:S04]  /*78150*/  LDL.LU R28, [R1+0x310] ;  /* 0x00031000011c7983 */ /* 0x000ee80000300800 */
[----:B------:R-:W4:Y:S04]  /*78160*/  LDL.LU R24, [R1+0x304] ;  /* 0x0003040001187983 */ /* 0x000f280000300800 */
[----:B------:R-:W2:Y:S04]  /*78170*/  LDL.LU R2, [R1+0x2fc] ;  /* 0x0002fc0001027983 */ /* 0x000ea80000300800 */
[----:B0-----:R-:W-:Y:S04]  /*78180*/  STL.64 [R1+0x210], R8 ;  /* 0x0002100801007387 */ /* 0x001fe80000100a00 */
[----:B------:R-:W-:Y:S04]  /*78190*/  STL.64 [R1+0x218], R10 ;  /* 0x0002180a01007387 */ /* 0x000fe80000100a00 */
[----:B------:R-:W0:Y:S04]  /*781a0*/  LDS.128 R8, [R12+0x400] ;  /* 0x000400000c087984 */ /* 0x000e280000000c00 */
[----:B0-----:R-:W-:Y:S04]  /*781b0*/  STL.64 [R1+0x2d0], R8 ;  /* 0x0002d00801007387 */ /* 0x001fe80000100a00 */
[----:B------:R0:W-:Y:S04]  /*781c0*/  STL.64 [R1+0x2d8], R10 ;  /* 0x0002d80a01007387 */ /* 0x0001e80000100a00 */
[----:B0-----:R-:W2:Y:S04]  /*781d0*/  LDL.LU.64 R10, [R1+0x3d60] ;  /* 0x003d6000010a7983 */ /* 0x001ea80000300a00 */
[----:B------:R-:W2:Y:S04]  /*781e0*/  LDL.LU.64 R8, [R1+0x3d58] ;  /* 0x003d580001087983 */ /* 0x000ea80000300a00 */
[----:B------:R-:W2:Y:S04]  /*781f0*/  LDL.LU R3, [R1+0x2f8] ;  /* 0x0002f80001037983 */ /* 0x000ea80000300800 */
[----:B------:R-:W-:Y:S04]  /*78200*/  STL.64 [R1+0x3d38], R6 ;  /* 0x003d380601007387 */ /* 0x000fe80000100a00 */
[----:B------:R0:W-:Y:S04]  /*78210*/  STL.64 [R1+0x3d30], R4 ;  /* 0x003d300401007387 */ /* 0x0001e80000100a00 */
[----:B0-----:R-:W2:Y:S04]  /*78220*/  LDL.LU R4, [R1+0x2b0] ;  /* 0x0002b00001047983 */ /* 0x001ea80000300800 */
[----:B------:R-:W2:Y:S04]  /*78230*/  LDL.LU R5, [R1+0x2b4] ;  /* 0x0002b40001057983 */ /* 0x000ea80000300800 */
[----:B------:R-:W2:Y:S04]  /*78240*/  LDL.LU R6, [R1+0x2b8] ;  /* 0x0002b80001067983 */ /* 0x000ea80000300800 */
[----:B------:R-:W2:Y:S01]  /*78250*/  LDL.LU R7, [R1+0x2bc] ;  /* 0x0002bc0001077983 */ /* 0x000ea20000300800 */
[----:B------:R-:W-:Y:S06]  /*78260*/  BAR.SYNC.DEFER_BLOCKING 0x0 ;  /* 0x0000000000007b1d */ /* 0x000fec0000010000 */
[----:B--2---:R-:W-:Y:S04]  /*78270*/  STL.64 [R1+0x3d48], R6 ;  /* 0x003d480601007387 */ /* 0x004fe80000100a00 */
[----:B------:R0:W-:Y:S04]  /*78280*/  STL.64 [R1+0x3d40], R4 ;  /* 0x003d400401007387 */ /* 0x0001e80000100a00 */
[----:B0-----:R-:W2:Y:S01]  /*78290*/  LDL.LU R4, [R1+0x200] ;  /* 0x0002000001047983 */ /* 0x001ea20000300800 */
[----:B------:R-:W-:-:S03]  /*782a0*/  IMAD.MOV.U32 R5, RZ, RZ, R10 ;  /* 0x000000ffff057224 */ /* 0x000fc600078e000a */
[----:B------:R-:W2:Y:S04]  /*782b0*/  LDL.LU R10, [R1+0x3d50] ;  /* 0x003d5000010a7983 */ /* 0x000ea80000300800 */
[----:B------:R-:W2:Y:S04]  /*782c0*/  LDL.LU R6, [R1+0x208] ;  /* 0x0002080001067983 */ /* 0x000ea80000300800 */
[----:B------:R-:W2:Y:S04]  /*782d0*/  LDL.LU R7, [R1+0x20c] ;  /* 0x00020c0001077983 */ /* 0x000ea80000300800 */
[----:B--2---:R0:W-:Y:S04]  /*782e0*/  STSM.16.M88.4 [R10], R4 ;  /* 0x000000040a007844 */ /* 0x0041e80000000200 */
[----:B0-----:R-:W2:Y:S04]  /*782f0*/  LDL.LU.64 R6, [R1+0x3d48] ;  /* 0x003d480001067983 */ /* 0x001ea80000300a00 */
[----:B------:R-:W2:Y:S01]  /*78300*/  LDL.LU.64 R4, [R1+0x3d40] ;  /* 0x003d400001047983 */ /* 0x000ea20000300a00 */
[----:B------:R-:W-:-:S03]  /*78310*/  PRMT R26, R26, 0x5210, R27 ;  /* 0x000052101a1a7816 */ /* 0x000fc6000000001b */
[----:B--2---:R0:W-:Y:S04]  /*78320*/  STSM.16.M88.4 [R10+0x200], R4 ;  /* 0x000200040a007844 */ /* 0x0041e80000000200 */
[----:B0-----:R-:W2:Y:S04]  /*78330*/  LDL.LU.64 R6, [R1+0x3d38] ;  /* 0x003d380001067983 */ /* 0x001ea80000300a00 */
[----:B------:R-:W2:Y:S04]  /*78340*/  LDL.LU.64 R4, [R1+0x3d30] ;  /* 0x003d300001047983 */ /* 0x000ea80000300a00 */
[----:B------:R-:W2:Y:S04]  /*78350*/  LDL.LU R27, [R1+0x3d28] ;  /* 0x003d2800011b7983 */ /* 0x000ea80000300800 */
[----:B------:R0:W-:Y:S04]  /*78360*/  STL [R1+0x2b0], R26 ;  /* 0x0002b01a01007387 */ /* 0x0001e80000100800 */
[----:B0-----:R-:W2:Y:S01]  /*78370*/  LDL.LU R26, [R1+0x3d24] ;  /* 0x003d2400011a7983 */ /* 0x001ea20000300800 */
[----:B---3--:R-:W-:-:S02]  /*78380*/  PRMT R28, R28, 0x5210, R29 ;  /* 0x000052101c1c7816 */ /* 0x008fc4000000001d */
[----:B------:R-:W-:Y:S01]  /*78390*/  PRMT R0, R3, 0x5210, R0 ;  /* 0x0000521003007816 */ /* 0x000fe20000000000 */
[----:B------:R-:W-:Y:S01]  /*783a0*/  BAR.SYNC.DEFER_BLOCKING 0x0 ;  /* 0x0000000000007b1d */ /* 0x000fe20000010000 */
[----:B--2---:R-:W-:-:S05]  /*783b0*/  PRMT R26, R26, 0x5210, R27 ;  /* 0x000052101a1a7816 */ /* 0x004fca000000001b */
        /* <DEDUP_REMOVED lines=11> */
[----:B------:R-:W3:Y:S04]  /*78470*/  LDL.LU R25, [R1+0xc68] ;  /* 0x000c680001197983 */ /* 0x000ee80000300800 */
[----:B------:R-:W3:Y:S01]  /*78480*/  LDL.LU R24, [R1+0xc5c] ;  /* 0x000c5c0001187983 */ /* 0x000ee20000300800 */
[----:B0-----:R-:W-:-:S03]  /*78490*/  PRMT R28, R2, 0x5210, R23 ;  /* 0x00005210021c7816 */ /* 0x001fc60000000017 */
[----:B------:R-:W4:Y:S04]  /*784a0*/  LDL.LU R23, [R1+0xbf8] ;  /* 0x000bf80001177983 */ /* 0x000f280000300800 */
[----:B------:R-:W4:Y:S04]  /*784b0*/  LDL.LU R2, [R1+0xbec] ;  /* 0x000bec0001027983 */ /* 0x000f280000300800 */
[----:B------:R-:W-:Y:S04]  /*784c0*/  STL.64 [R1+0x3d08], R10 ;  /* 0x003d080a01007387 */ /* 0x000fe80000100a00 */
[----:B------:R-:W-:Y:S04]  /*784d0*/  STL.64 [R1+0x3d00], R8 ;  /* 0x003d000801007387 */ /* 0x000fe80000100a00 */
[----:B------:R-:W0:Y:S04]  /*784e0*/  LDS.128 R8, [R12] ;  /* 0x000000000c087984 */ /* 0x000e280000000c00 */
[----:B------:R-:W4:Y:S04]  /*784f0*/  LDL.LU R3, [R1+0xb78] ;  /* 0x000b780001037983 */ /* 0x000f280000300800 */
[----:B0-----:R-:W-:Y:S04]  /*78500*/  STL.64 [R1+0x2f0], R8 ;  /* 0x0002f00801007387 */ /* 0x001fe80000100a00 */
[----:B------:R-:W-:Y:S04]  /*78510*/  STL.64 [R1+0x2f8], R10 ;  /* 0x0002f80a01007387 */ /* 0x000fe80000100a00 */
[----:B------:R-:W0:Y:S01]  /*78520*/  LDS.128 R8, [R12+0x400] ;  /* 0x000400000c087984 */ /* 0x000e220000000c00 */
[----:B------:R-:W-:Y:S06]  /*78530*/  BAR.SYNC.DEFER_BLOCKING 0x0 ;  /* 0x0000000000007b1d */ /* 0x000fec0000010000 */
[----:B--2---:R-:W-:Y:S04]  /*78540*/  STL [R1+0x3ce8], R26 ;  /* 0x003ce81a01007387 */ /* 0x004fe80000100800 */
[----:B---3--:R2:W-:Y:S04]  /*78550*/  STL.64 [R1+0x3ce0], R24 ;  /* 0x003ce01801007387 */ /* 0x0085e80000100a00 */
[----:B--2---:R-:W2:Y:S04]  /*78560*/  LDL.LU R24, [R1+0x2b0] ;  /* 0x0002b00001187983 */ /* 0x004ea80000300800 */
[----:B------:R-:W2:Y:S04]  /*78570*/  LDL.LU R25, [R1+0x2b4] ;  /* 0x0002b40001197983 */ /* 0x000ea80000300800 */
[----:B------:R-:W3:Y:S04]  /*78580*/  LDL.LU R26, [R1+0x2b8] ;  /* 0x0002b800011a7983 */ /* 0x000ee80000300800 */
[----:B---3--:R-:W-:Y:S04]  /*78590*/  STL.64 [R1+0x3cf8], R26 ;  /* 0x003cf81a01007387 */ /* 0x008fe80000100a00 */
[----:B--2---:R2:W-:Y:S04]  /*785a0*/  STL.64 [R1+0x3cf0], R24 ;  /* 0x003cf01801007387 */ /* 0x0045e80000100a00 */
[----:B--2---:R-:W2:Y:S04]  /*785b0*/  LDL.LU R24, [R1+0x200] ;  /* 0x0002000001187983 */ /* 0x004ea80000300800 */
[----:B0-----:R-:W-:Y:S04]  /*785c0*/  STL.64 [R1+0x330], R8 ;  /* 0x0003300801007387 */ /* 0x001fe80000100a00 */
[----:B------:R0:W-:Y:S04]  /*785d0*/  STL.64 [R1+0x338], R10 ;  /* 0x0003380a01007387 */ /* 0x0001e80000100a00 */
[----:B0-----:R-:W2:Y:S01]  /*785e0*/  LDL.LU.64 R10, [R1+0x3d08] ;  /* 0x003d0800010a7983 */ /* 0x001ea20000300a00 */
[----:B------:R-:W-:-:S02]  /*785f0*/  IMAD.MOV.U32 R25, RZ, RZ, R29 ;  /* 0x000000ffff197224 */ /* 0x000fc400078e001d */
[----:B------:R-:W-:Y:S01]  /*78600*/  IMAD.MOV.U32 R26, RZ, RZ, R28 ;  /* 0x000000ffff1a7224 */ /* 0x000fe200078e001c */
[----:B------:R-:W3:Y:S01]  /*78610*/  LDL.LU.64 R8, [R1+0x3d00] ;  /* 0x003d000001087983 */ /* 0x000ee20000300a00 */
[----:B------:R-:W-:-:S03]  /*78620*/  IMAD.MOV.U32 R27, RZ, RZ, R0 ;  /* 0x000000ffff1b7224 */ /* 0x000fc600078e0000 */
[----:B------:R-:W-:Y:S04]  /*78630*/  STL [R1+0x3cd0], R12 ;  /* 0x003cd00c01007387 */ /* 0x000fe80000100800 */
[----:B--2---:R0:W-:Y:S04]  /*78640*/  STSM.16.M88.4 [R10], R24 ;  /* 0x000000180a007844 */ /* 0x0041e80000000200 */
[----:B0-----:R-:W2:Y:S04]  /*78650*/  LDL.LU.64 R26, [R1+0x3cf8] ;  /* 0x003cf800011a7983 */ /* 0x001ea80000300a00 */
[----:B------:R-:W2:Y:S04]  /*78660*/  LDL.LU.64 R24, [R1+0x3cf0] ;  /* 0x003cf00001187983 */ /* 0x000ea80000300a00 */
[----:B--2---:R0:W-:Y:S04]  /*78670*/  STSM.16.M88.4 [R10+0x200], R24 ;  /* 0x000200180a007844 */ /* 0x0041e80000000200 */
[----:B0-----:R-:W2:Y:S04]  /*78680*/  LDL.LU R26, [R1+0x3ce8] ;  /* 0x003ce800011a7983 */ /* 0x001ea80000300800 */
[----:B------:R-:W2:Y:S01]  /*78690*/  LDL.LU.64 R24, [R1+0x3ce0] ;  /* 0x003ce00001187983 */ /* 0x000ea20000300a00 */
[----:B----4-:R-:W-:Y:S01]  /*786a0*/  LOP3.LUT R29, R23, 0xffff, RZ, 0xc0, !PT ;  /* 0x0000ffff171d7812 */ /* 0x010fe200078ec0ff */
[----:B------:R-:W-:Y:S01]  /*786b0*/  BAR.SYNC.DEFER_BLOCKING 0x0 ;  /* 0x0000000000007b1d */ /* 0x000fe20000010000 */
[----:B--2---:R-:W-:-:S05]  /*786c0*/  LOP3.LUT R12, R25, 0xffff, RZ, 0xc0, !PT ;  /* 0x0000ffff190c7812 */ /* 0x004fca00078ec0ff */
[----:B------:R0:W-:Y:S04]  /*786d0*/  STL [R1+0x2c4], R12 ;  /* 0x0002c40c01007387 */ /* 0x0001e80000100800 */
[----:B0-----:R-:W2:Y:S01]  /*786e0*/  LDL.LU R12, [R1+0xb6c] ;  /* 0x000b6c00010c7983 */ /* 0x001ea20000300800 */
[----:B------:R-:W-:-:S03]  /*786f0*/  LOP3.LUT R25, R2, 0xffff, RZ, 0xc0, !PT ;  /* 0x0000ffff02197812 */ /* 0x000fc600078ec0ff */
[----:B------:R0:W-:Y:S01]  /*78700*/  STL [R1+0x3cd4], R29 ;  /* 0x003cd41d01007387 */ /* 0x0001e20000100800 */
[----:B------:R-:W-:-:S03]  /*78710*/  LOP3.LUT R0, R24, 0xffff, RZ, 0xc0, !PT ;  /* 0x0000ffff18007812 */ /* 0x000fc600078ec0ff */
[----:B------:R4:W-:Y:S04]  /*78720*/  STL [R1+0x3cd8], R25 ;  /* 0x003cd81901007387 */ /* 0x0009e80000100800 */
[----:B------:R-:W3:Y:S04]  /*78730*/  LDL.LU R2, [R1+0xb1c] ;  /* 0x000b1c0001027983 */ /* 0x000ee80000300800 */
[----:B0-----:R-:W3:Y:S01]  /*78740*/  LDL.LU R29, [R1+0xdb8] ;  /* 0x000db800011d7983 */ /* 0x001ee20000300800 */
[----:B----4-:R-:W-:-:S03]  /*78750*/  LOP3.LUT R25, R3, 0xffff, RZ, 0xc0, !PT ;  /* 0x0000ffff03197812 */ /* 0x010fc600078ec0ff */
[----:B------:R-:W4:Y:S04]  /*78760*/  LDL.LU R28, [R1+0xda8] ;  /* 0x000da800011c7983 */ /* 0x000f280000300800 */
[----:B------:R-:W3:Y:S04]  /*78770*/  LDL.LU R27, [R1+0xd98] ;  /* 0x000d9800011b7983 */ /* 0x000ee80000300800 */
[----:B------:R-:W-:Y:S04]  /*78780*/  STL [R1+0x38], R25 ;  /* 0x0000381901007387 */ /* 0x000fe80000100800 */
[----:B------:R-:W-:Y:S04]  /*78790*/  STL [R1+0x2c8], R0 ;  /* 0x0002c80001007387 */ /* 0x000fe80000100800 */
[----:B------:R-:W4:Y:S04]  /*787a0*/  LDL.LU R24, [R1+0xd8c] ;  /* 0x000d8c0001187983 */ /* 0x000f280000300800 */
[----:B------:R-:W4:Y:S04]  /*787b0*/  LDL.LU R23, [R1+0xd7c] ;  /* 0x000d7c0001177983 */ /* 0x000f280000300800 */
[----:B------:R-:W4:Y:S01]  /*787c0*/  LDL.LU R3, [R1+0x9f4] ;  /* 0x0009f40001037983 */ /* 0x000f220000300800 */
[----:B--2---:R-:W-:-:S05]  /*787d0*/  LOP3.LUT R12, R12, 0xffff, RZ, 0xc0, !PT ;  /* 0x0000ffff0c0c7812 */ /* 0x004fca00078ec0ff */
[----:B------:R-:W-:Y:S04]  /*787e0*/  STL [R1+0x3c], R12 ;  /* 0x00003c0c01007387 */ /* 0x000fe80000100800 */
[----:B------:R0:W-:Y:S04]  /*787f0*/  STL.64 [R1+0x3cc8], R10 ;  /* 0x003cc80a01007387 */ /* 0x0001e80000100a00 */
[----:B0-----:R-:W2:Y:S04]  /*78800*/  LDL.LU R10, [R1+0xd9c] ;  /* 0x000d9c00010a7983 */ /* 0x001ea80000300800 */
[----:B------:R-:W2:Y:S04]  /*78810*/  LDL R11, [R1+0x2c4] ;  /* 0x0002c400010b7983 */ /* 0x000ea80000100800 */
[----:B---3--:R0:W-:Y:S04]  /*78820*/  STL.64 [R1+0x3cc0], R8 ;  /* 0x003cc00801007387 */ /* 0x0081e80000100a00 */
[----:B0-----:R-:W3:Y:S04]  /*78830*/  LDL.LU R8, [R1+0xb24] ;  /* 0x000b240001087983 */ /* 0x001ee80000300800 */
[----:B------:R-:W2:Y:S01]  /*78840*/  LDL.LU R9, [R1+0xdac] ;  /* 0x000dac0001097983 */ /* 0x000ea20000300800 */
[----:B------:R-:W-:-:S02]  /*78850*/  PRMT R29, R29, 0x4210, R25 ;  /* 0x000042101d1d7816 */ /* 0x000fc40000000019 */
[----:B---3--:R-:W-:-:S05]  /*78860*/  LOP3.LUT R8, R8, 0xffff, RZ, 0xc0, !PT ;  /* 0x0000ffff08087812 */ /* 0x008fca00078ec0ff */
[----:B------:R-:W-:Y:S01]  /*78870*/  STL [R1+0x2c0], R8 ;  /* 0x0002c00801007387 */ /* 0x000fe20000100800 */
[----:B--2---:R-:W-:-:S03]  /*78880*/  PRMT R9, R9, 0x4210, R12 ;  /* 0x0000421009097816 */ /* 0x004fc6000000000c */
[----:B------:R-:W2:Y:S04]  /*78890*/  LDL.LU R25, [R1+0x3cd8] ;  /* 0x003cd80001197983 */ /* 0x000ea80000300800 */
[----:B------:R0:W-:Y:S04]  /*788a0*/  STL [R1+0x2b0], R29 ;  /* 0x0002b01d01007387 */ /* 0x0001e80000100800 */
[----:B0-----:R-:W3:Y:S04]  /*788b0*/  LDL.LU R29, [R1+0x3cd4] ;  /* 0x003cd400011d7983 */ /* 0x001ee80000300800 */
[----:B------:R-:W2:Y:S01]  /*788c0*/  LDL.LU R12, [R1+0x3cd0] ;  /* 0x003cd000010c7983 */ /* 0x000ea20000300800 */
[----:B------:R-:W-:-:S02]  /*788d0*/  PRMT R8, R10, 0x4210, R8 ;  /* 0x000042100a087816 */ /* 0x000fc40000000008 */
[----:B------:R-:W-:Y:S01]  /*788e0*/  PRMT R27, R27, 0x4210, R11 ;  /* 0x000042101b1b7816 */ /* 0x000fe2000000000b */
[----:B------:R-:W-:Y:S04]  /*788f0*/  STL [R1+0x2b4], R9 ;  /* 0x0002b40901007387 */ /* 0x000fe80000100800 */
[----:B------:R-:W-:Y:S01]  /*78900*/  STL [R1+0x2b8], R8 ;  /* 0x0002b80801007387 */ /* 0x000fe20000100800 */
[----:B----4-:R-:W-:-:S03]  /*78910*/  PRMT R24, R24, 0x4210, R0 ;  /* 0x0000421018187816 */ /* 0x010fc60000000000 */
[----:B--2---:R-:W0:Y:S04]  /*78920*/  LDS.128 R8, [R12] ;  /* 0x000000000c087984 */ /* 0x004e280000000c00 */
[----:B0-----:R-:W-:Y:S01]  /*78930*/  STL.64 [R1+0x310], R8 ;  /* 0x0003100801007387 */ /* 0x001fe20000100a00 */
[----:B------:R-:W-:-:S03]  /*78940*/  IMAD.MOV.U32 R0, RZ, RZ, R11 ;  /* 0x000000ffff007224 */ /* 0x000fc600078e000b */
[----:B------:R0:W-:Y:S04]  /*78950*/  STL [R1+0x318], R10 ;  /* 0x0003180a01007387 */ /* 0x0001e80000100800 */
[----:B0-----:R-:W2:Y:S04]  /*78960*/  LDL.LU.64 R10, [R1+0x3cc8] ;  /* 0x003cc800010a7983 */ /* 0x001ea80000300a00 */
[----:B------:R-:W4:Y:S04]  /*78970*/  LDL.LU.64 R8, [R1+0x3cc0] ;  /* 0x003cc00001087983 */ /* 0x000f280000300a00 */
[----:B--2---:R-:W-:Y:S04]  /*78980*/  STL.64 [R1+0x3cb8], R10 ;  /* 0x003cb80a01007387 */ /* 0x004fe80000100a00 */
[----:B----4-:R-:W-:Y:S04]  /*78990*/  STL.64 [R1+0x3cb0], R8 ;  /* 0x003cb00801007387 */ /* 0x010fe80000100a00 */
[----:B------:R0:W-:Y:S04]  /*789a0*/  STL [R1+0x3c88], R7 ;  /* 0x003c880701007387 */ /* 0x0001e80000100800 */
[----:B------:R-:W2:Y:S04]  /*789b0*/  LDS.128 R8, [R12+0x400] ;  /* 0x000400000c087984 */ /* 0x000ea80000000c00 */
[----:B0-----:R-:W4:Y:S01]  /*789c0*/  LDL.LU R7, [R1+0x34c] ;  /* 0x00034c0001077983 */ /* 0x001f220000300800 */
[----:B------:R-:W-:-:S04]  /*789d0*/  LOP3.LUT R2, R2, 0xffff, RZ, 0xc0, !PT ;  /* 0x0000ffff02027812 */ /* 0x000fc800078ec0ff */
[----:B------:R-:W-:Y:S02]  /*789e0*/  PRMT R28, R28, 0x4210, R2 ;  /* 0x000042101c1c7816 */ /* 0x000fe40000000002 */
[----:B---3--:R-:W-:Y:S02]  /*789f0*/  PRMT R23, R23, 0x4210, R29 ;  /* 0x0000421017177816 */ /* 0x008fe4000000001d */
[----:B------:R-:W-:Y:S01]  /*78a00*/  PRMT R3, R3, 0x4210, R25 ;  /* 0x0000421003037816 */ /* 0x000fe20000000019 */
[----:B------:R-:W-:Y:S06]  /*78a10*/  BAR.SYNC.DEFER_BLOCKING 0x0 ;  /* 0x0000000000007b1d */ /* 0x000fec0000010000 */
[----:B----4-:R-:W-:Y:S04]  /*78a20*/  STL.64 [R1+0x3c98], R6 ;  /* 0x003c980601007387 */ /* 0x010fe80000100a00 */
[----:B------:R0:W-:Y:S04]  /*78a30*/  STL.64 [R1+0x3c90], R4 ;  /* 0x003c900401007387 */ /* 0x0001e80000100a00 */
[----:B0-----:R-:W3:Y:S04]  /*78a40*/  LDL.LU R4, [R1+0x2b0] ;  /* 0x0002b00001047983 */ /* 0x001ee80000300800 */
[----:B------:R-:W3:Y:S04]  /*78a50*/  LDL.LU R5, [R1+0x2b4] ;  /* 0x0002b40001057983 */ /* 0x000ee80000300800 */
[----:B------:R-:W4:Y:S01]  /*78a60*/  LDL.LU R6, [R1+0x2b8] ;  /* 0x0002b80001067983 */ /* 0x000f220000300800 */
[----:B------:R-:W-:-:S05]  /*78a70*/  IMAD.MOV.U32 R7, RZ, RZ, R28 ;  /* 0x000000ffff077224 */ /* 0x000fca00078e001c */
[----:B----4-:R-:W-:Y:S04]  /*78a80*/  STL.64 [R1+0x3ca8], R6 ;  /* 0x003ca80601007387 */ /* 0x010fe80000100a00 */
[----:B---3--:R-:W-:Y:S04]  /*78a90*/  STL.64 [R1+0x3ca0], R4 ;  /* 0x003ca00401007387 */ /* 0x008fe80000100a00 */
[----:B------:R0:W-:Y:S04]  /*78aa0*/  STL [R1+0x3c8c], R15 ;  /* 0x003c8c0f01007387 */ /* 0x0001e80000100800 */
[----:B0-----:R-:W3:Y:S04]  /*78ab0*/  LDL.LU R15, [R1+0x38] ;  /* 0x00003800010f7983 */ /* 0x001ee80000300800 */
[----:B------:R-:W-:Y:S04]  /*78ac0*/  STL [R1+0x26ec], R0 ;  /* 0x0026ec0001007387 */ /* 0x000fe80000100800 */
[----:B--2---:R-:W-:Y:S04]  /*78ad0*/  STL.64 [R1+0x320], R8 ;  /* 0x0003200801007387 */ /* 0x004fe80000100a00 */
[----:B------:R0:W-:Y:S04]  /*78ae0*/  STL.64 [R1+0x328], R10 ;  /* 0x0003280a01007387 */ /* 0x0001e80000100a00 */
[----:B0-----:R-:W2:Y:S01]  /*78af0*/  LDL.LU.64 R10, [R1+0x3cb8] ;  /* 0x003cb800010a7983 */ /* 0x001ea20000300a00 */
[----:B------:R-:W-:-:S02]  /*78b00*/  IMAD.MOV.U32 R4, RZ, RZ, R27 ;  /* 0x000000ffff047224 */ /* 0x000fc400078e001b */
[----:B------:R-:W-:Y:S01]  /*78b10*/  IMAD.MOV.U32 R5, RZ, RZ, R24 ;  /* 0x000000ffff057224 */ /* 0x000fe200078e0018 */
[----:B------:R-:W4:Y:S01]  /*78b20*/  LDL.LU.64 R8, [R1+0x3cb0] ;  /* 0x003cb00001087983 */ /* 0x000f220000300a00 */
[----:B------:R-:W-:Y:S02]  /*78b30*/  IMAD.MOV.U32 R6, RZ, RZ, R23 ;  /* 0x000000ffff067224 */ /* 0x000fe400078e0017 */
[----:B------:R-:W-:Y:S01]  /*78b40*/  IMAD.MOV.U32 R7, RZ, RZ, R3 ;  /* 0x000000ffff077224 */ /* 0x000fe200078e0003 */
[----:B------:R-:W3:Y:S01]  /*78b50*/  LDL.LU R28, [R1+0x344] ;  /* 0x00034400011c7983 */ /* 0x000ee20000300800 */
[----:B------:R-:W-:-:S03]  /*78b60*/  IMAD.MOV.U32 R3, RZ, RZ, R20 ;  /* 0x000000ffff037224 */ /* 0x000fc600078e0014 */
[----:B------:R-:W3:Y:S04]  /*78b70*/  LDL.LU R0, [R1+0x2c8] ;  /* 0x0002c80001007983 */ /* 0x000ee80000300800 */
[----:B------:R-:W3:Y:S04]  /*78b80*/  LDL.LU R27, [R1+0x354] ;  /* 0x00035400011b7983 */ /* 0x000ee80000300800 */
[----:B------:R-:W3:Y:S04]  /*78b90*/  LDL.LU R23, [R1+0x340] ;  /* 0x0003400001177983 */ /* 0x000ee80000300800 */
[----:B------:R-:W3:Y:S04]  /*78ba0*/  LDL.LU R24, [R1+0x350] ;  /* 0x0003500001187983 */ /* 0x000ee80000300800 */
[----:B------:R-:W3:Y:S04]  /*78bb0*/  LDL.LU R20, [R1+0x308] ;  /* 0x0003080001147983 */ /* 0x000ee80000300800 */
[----:B--2---:R0:W-:Y:S04]  /*78bc0*/  STSM.16.M88.4 [R10], R4 ;  /* 0x000000040a007844 */ /* 0x0041e80000000200 */
[----:B0-----:R-:W2:Y:S04]  /*78bd0*/  LDL.LU.64 R6, [R1+0x3ca8] ;  /* 0x003ca80001067983 */ /* 0x001ea80000300a00 */
[----:B------:R-:W2:Y:S04]  /*78be0*/  LDL.LU.64 R4, [R1+0x3ca0] ;  /* 0x003ca00001047983 */ /* 0x000ea80000300a00 */
[----:B--2---:R0:W-:Y:S04]  /*78bf0*/  STSM.16.M88.4 [R10+0x200], R4 ;  /* 0x000200040a007844 */ /* 0x0041e80000000200 */
[----:B0-----:R-:W2:Y:S04]  /*78c00*/  LDL.LU.64 R6, [R1+0x3c98] ;  /* 0x003c980001067983 */ /* 0x001ea80000300a00 */
[----:B------:R-:W4:Y:S04]  /*78c10*/  LDL.LU.64 R4, [R1+0x3c90] ;  /* 0x003c900001047983 */ /* 0x000f280000300a00 */
[----:B------:R0:W-:Y:S04]  /*78c20*/  STL [R1+0x3c74], R10 ;  /* 0x003c740a01007387 */ /* 0x0001e80000100800 */
[----:B0-----:R-:W4:Y:S01]  /*78c30*/  LDL.LU R10, [R1+0x358] ;  /* 0x00035800010a7983 */ /* 0x001f220000300800 */
[----:B---3--:R-:W-:-:S02]  /*78c40*/  PRMT R23, R23, 0x5210, R29 ;  /* 0x0000521017177816 */ /* 0x008fc4000000001d */
[----:B------:R-:W-:Y:S01]  /*78c50*/  PRMT R27, R27, 0x5210, R0 ;  /* 0x000052101b1b7816 */ /* 0x000fe20000000000 */
[----:B------:R-:W-:Y:S01]  /*78c60*/  BAR.SYNC.DEFER_BLOCKING 0x0 ;  /* 0x0000000000007b1d */ /* 0x000fe20000010000 */
[----:B--2---:R-:W-:-:S05]  /*78c70*/  PRMT R7, R7, 0x5210, R15 ;  /* 0x0000521007077816 */ /* 0x004fca000000000f */
[----:B------:R-:W2:Y:S04]  /*78c80*/  LDL.LU R15, [R1+0x3c8c] ;  /* 0x003c8c00010f7983 */ /* 0x000ea80000300800 */
[----:B------:R0:W-:Y:S04]  /*78c90*/  STL [R1+0x2b0], R7 ;  /* 0x0002b00701007387 */ /* 0x0001e80000100800 */
[----:B0-----:R-:W3:Y:S04]  /*78ca0*/  LDL.LU R7, [R1+0x3c88] ;  /* 0x003c880001077983 */ /* 0x001ee80000300800 */
[----:B---3--:R0:W-:Y:S04]  /*78cb0*/  STL.64 [R1+0x3c80], R6 ;  /* 0x003c800601007387 */ /* 0x0081e80000100a00 */
[----:B0-----:R-:W3:Y:S04]  /*78cc0*/  LDL.LU R6, [R1+0x2c0] ;  /* 0x0002c00001067983 */ /* 0x001ee80000300800 */
[----:B------:R-:W2:Y:S04]  /*78cd0*/  LDL.LU R7, [R1+0x2c4] ;  /* 0x0002c40001077983 */ /* 0x000ea80000300800 */
[----:B----4-:R0:W-:Y:S04]  /*78ce0*/  STL.64 [R1+0x3c78], R4 ;  /* 0x003c780401007387 */ /* 0x0101e80000100a00 */
[----:B0-----:R-:W4:Y:S04]  /*78cf0*/  LDL.LU R4, [R1+0x3c] ;  /* 0x00003c0001047983 */ /* 0x001f280000300800 */
[----:B------:R-:W4:Y:S01]  /*78d00*/  LDL.LU R5, [R1+0x348] ;  /* 0x0003480001057983 */ /* 0x000f220000300800 */
[----:B------:R-:W-:Y:S01]  /*78d10*/  PRMT R29, R20, 0x5210, R2 ;  /* 0x00005210141d7816 */ /* 0x000fe20000000002 */
[----:B------:R-:W-:Y:S01]  /*78d20*/  IMAD.MOV.U32 R20, RZ, RZ, R22 ;  /* 0x000000ffff147224 */ /* 0x000fe200078e0016 */
[----:B----4-:R-:W-:-:S05]  /*78d30*/  PRMT R4, R5, 0x5210, R4 ;  /* 0x0000521005047816 */ /* 0x010fca0000000004 */
[----:B------:R-:W-:Y:S04]  /*78d40*/  STL [R1+0x2b4], R4 ;  /* 0x0002b40401007387 */ /* 0x000fe80000100800 */
[----:B------:R-:W4:Y:S01]  /*78d50*/  LDL.LU R22, [R1+0xc9c] ;  /* 0x000c9c0001167983 */ /* 0x000f220000300800 */
[----:B---3--:R-:W-:Y:S02]  /*78d60*/  PRMT R10, R10, 0x5210, R6 ;  /* 0x000052100a0a7816 */ /* 0x008fe40000000006 */
[----:B--2---:R-:W-:Y:S02]  /*78d70*/  PRMT R28, R28, 0x5210, R7 ;  /* 0x000052101c1c7816 */ /* 0x004fe40000000007 */
[----:B------:R-:W0:Y:S01]  /*78d80*/  LDS.128 R4, [R12] ;  /* 0x000000000c047984 */ /* 0x000e220000000c00 */
[----:B------:R-:W-:-:S03]  /*78d90*/  PRMT R0, R24, 0x5210, R25 ;  /* 0x0000521018007816 */ /* 0x000fc60000000019 */
[----:B------:R-:W2:Y:S04]  /*78da0*/  LDL.LU R25, [R1+0xc98] ;  /* 0x000c980001197983 */ /* 0x000ea80000300800 */
[----:B0-----:R-:W-:Y:S04]  /*78db0*/  STL.64 [R1+0x350], R4 ;  /* 0x0003500401007387 */ /* 0x001fe80000100a00 */
[----:B------:R0:W-:Y:S04]  /*78dc0*/  STL.64 [R1+0x358], R6 ;  /* 0x0003580601007387 */ /* 0x0001e80000100a00 */
[----:B0-----:R-:W3:Y:S04]  /*78dd0*/  LDL.LU.64 R6, [R1+0x3c80] ;  /* 0x003c800001067983 */ /* 0x001ee80000300a00 */
[----:B------:R-:W2:Y:S04]  /*78de0*/  LDL.LU.64 R4, [R1+0x3c78] ;  /* 0x003c780001047983 */ /* 0x000ea80000300a00 */
[----:B------:R-:W2:Y:S04]  /*78df0*/  LDL.LU R24, [R1+0xc3c] ;  /* 0x000c3c0001187983 */ /* 0x000ea80000300800 */
[----:B------:R-:W2:Y:S04]  /*78e00*/  LDL.LU R2, [R1+0xc38] ;  /* 0x000c380001027983 */ /* 0x000ea80000300800 */
[----:B----4-:R-:W-:Y:S04]  /*78e10*/  STL [R1+0x3c70], R22 ;  /* 0x003c701601007387 */ /* 0x010fe80000100800 */
[----:B------:R-:W-:Y:S04]  /*78e20*/  STL.64 [R1+0x3c68], R20 ;  /* 0x003c681401007387 */ /* 0x000fe80000100a00 */
[----:B------:R-:W-:Y:S04]  /*78e30*/  STL.64 [R1+0x3c50], R18 ;  /* 0x003c501201007387 */ /* 0x000fe80000100a00 */
[----:B------:R0:W-:Y:S04]  /*78e40*/  STL.64 [R1+0x3c48], R16 ;  /* 0x003c481001007387 */ /* 0x0001e80000100a00 */
[----:B0-----:R-:W4:Y:S04]  /*78e50*/  LDL.LU R16, [R1+0x2b0] ;  /* 0x0002b00001107983 */ /* 0x001f280000300800 */
[----:B------:R-:W4:Y:S01]  /*78e60*/  LDL.LU R17, [R1+0x2b4] ;  /* 0x0002b40001117983 */ /* 0x000f220000300800 */
[----:B------:R-:W-:-:S03]  /*78e70*/  IMAD.MOV.U32 R18, RZ, RZ, R10 ;  /* 0x000000ffff127224 */ /* 0x000fc600078e000a */
[----:B------:R-:W2:Y:S01]  /*78e80*/  LDL.LU R10, [R1+0x3c74] ;  /* 0x003c7400010a7983 */ /* 0x000ea20000300800 */
[----:B------:R-:W-:-:S05]  /*78e90*/  IMAD.MOV.U32 R19, RZ, RZ, R29 ;  /* 0x000000ffff137224 */ /* 0x000fca00078e001d */
[----:B------:R0:W-:Y:S02]  /*78ea0*/  STL.64 [R1+0x3c60], R18 ;  /* 0x003c601201007387 */ /* 0x0001e40000100a00 */
[----:B0-----:R-:W-:Y:S02]  /*78eb0*/  IMAD.MOV.U32 R18, RZ, RZ, R23 ;  /* 0x000000ffff127224 */ /* 0x001fe400078e0017 */
[----:B------:R-:W0:Y:S01]  /*78ec0*/  LDS.128 R20, [R12+0x400] ;  /* 0x000400000c147984 */ /* 0x000e220000000c00 */
[----:B------:R-:W-:Y:S01]  /*78ed0*/  IMAD.MOV.U32 R19, RZ, RZ, R0 ;  /* 0x000000ffff137224 */ /* 0x000fe200078e0000 */
[----:B------:R-:W-:Y:S06]  /*78ee0*/  BAR.SYNC.DEFER_BLOCKING 0x0 ;  /* 0x0000000000007b1d */ /* 0x000fec0000010000 */
[----:B----4-:R4:W-:Y:S04]  /*78ef0*/  STL.64 [R1+0x3c58], R16 ;  /* 0x003c581001007387 */ /* 0x0109e80000100a00 */
[----:B0-----:R-:W-:Y:S04]  /*78f00*/  STL [R1+0x374], R21 ;  /* 0x0003741501007387 */ /* 0x001fe80000100800 */
[----:B------:R0:W-:Y:S01]  /*78f10*/  STL.64 [R1+0x378], R22 ;  /* 0x0003781601007387 */ /* 0x0001e20000100a00 */
[----:B----4-:R-:W-:-:S02]  /*78f20*/  IMAD.MOV.U32 R16, RZ, RZ, R28 ;  /* 0x000000ffff107224 */ /* 0x010fc400078e001c */
[----:B------:R-:W-:Y:S02]  /*78f30*/  IMAD.MOV.U32 R17, RZ, RZ, R27 ;  /* 0x000000ffff117224 */ /* 0x000fe400078e001b */
[----:B0-----:R-:W-:Y:S01]  /*78f40*/  IMAD.MOV.U32 R23, RZ, RZ, R20 ;  /* 0x000000ffff177224 */ /* 0x001fe200078e0014 */
[----:B------:R-:W4:Y:S04]  /*78f50*/  LDL.LU R22, [R1+0x3c70] ;  /* 0x003c700001167983 */ /* 0x000f280000300800 */
[----:B------:R-:W3:Y:S04]  /*78f60*/  LDL.LU.64 R20, [R1+0x3c68] ;  /* 0x003c680001147983 */ /* 0x000ee80000300a00 */
[----:B------:R-:W-:Y:S04]  /*78f70*/  STL [R1+0x3c2c], R12 ;  /* 0x003c2c0c01007387 */ /* 0x000fe80000100800 */
[----:B------:R-:W-:Y:S04]  /*78f80*/  STL [R1+0x24c0], R23 ;  /* 0x0024c01701007387 */ /* 0x000fe80000100800 */
[----:B--2---:R0:W-:Y:S04]  /*78f90*/  STSM.16.M88.4 [R10], R16 ;  /* 0x000000100a007844 */ /* 0x0041e80000000200 */
[----:B0-----:R-:W2:Y:S04]  /*78fa0*/  LDL.LU.64 R18, [R1+0x3c60] ;  /* 0x003c600001127983 */ /* 0x001ea80000300a00 */
[----:B------:R-:W2:Y:S01]  /*78fb0*/  LDL.LU.64 R16, [R1+0x3c58] ;  /* 0x003c580001107983 */ /* 0x000ea20000300a00 */
[----:B------:R-:W-:-:S02]  /*78fc0*/  LOP3.LUT R29, R25, 0xffff, RZ, 0xc0, !PT ;  /* 0x0000ffff191d7812 */ /* 0x000fc400078ec0ff */
[----:B------:R-:W-:Y:S02]  /*78fd0*/  LOP3.LUT R27, R24, 0xffff, RZ, 0xc0, !PT ;  /* 0x0000ffff181b7812 */ /* 0x000fe400078ec0ff */
[----:B------:R-:W-:Y:S01]  /*78fe0*/  LOP3.LUT R0, R2, 0xffff, RZ, 0xc0, !PT ;  /* 0x0000ffff02007812 */ /* 0x000fe200078ec0ff */
[----:B--2---:R0:W-:Y:S04]  /*78ff0*/  STSM.16.M88.4 [R10+0x200], R16 ;  /* 0x000200100a007844 */ /* 0x0041e80000000200 */
[----:B0-----:R-:W2:Y:S04]  /*79000*/  LDL.LU.64 R18, [R1+0x3c50] ;  /* 0x003c500001127983 */ /* 0x001ea80000300a00 */
[----:B------:R-:W2:Y:S04]  /*79010*/  LDL.LU.64 R16, [R1+0x3c48] ;  /* 0x003c480001107983 */ /* 0x000ea80000300a00 */
[----:B------:R-:W-:Y:S04]  /*79020*/  STL [R1+0x3c10], R10 ;  /* 0x003c100a01007387 */ /* 0x000fe80000100800 */
[----:B------:R0:W-:Y:S04]  /*79030*/  STL [R1+0x3c30], R29 ;  /* 0x003c301d01007387 */ /* 0x0001e80000100800 */
[----:B------:R-:W-:Y:S04]  /*79040*/  STL [R1+0x3c34], R27 ;  /* 0x003c341b01007387 */ /* 0x000fe80000100800 */
[----:B0-----:R-:W2:Y:S04]  /*79050*/  LDL.LU R29, [R1+0xb4c] ;  /* 0x000b4c00011d7983 */ /* 0x001ea80000300800 */
[----:B------:R-:W2:Y:S04]  /*79060*/  LDL.LU R23, [R1+0xb48] ;  /* 0x000b480001177983 */ /* 0x000ea80000300800 */
[----:B------:R0:W-:Y:S04]  /*79070*/  STL [R1+0x3c38], R0 ;  /* 0x003c380001007387 */ /* 0x0001e80000100800 */
[----:B0-----:R-:W2:Y:S04]  /*79080*/  LDL.LU R0, [R1+0xbac] ;  /* 0x000bac0001007983 */ /* 0x001ea80000300800 */
[----:B------:R-:W2:Y:S01]  /*79090*/  LDL.LU R27, [R1+0xddc] ;  /* 0x000ddc00011b7983 */ /* 0x000ea20000300800 */
[----:B----4-:R-:W-:Y:S01]  /*790a0*/  LOP3.LUT R22, R22, 0xffff, RZ, 0xc0, !PT ;  /* 0x0000ffff16167812 */ /* 0x010fe200078ec0ff */
[----:B------:R-:W-:Y:S06]  /*790b0*/  BAR.SYNC.DEFER_BLOCKING 0x0 ;  /* 0x0000000000007b1d */ /* 0x000fec0000010000 */
[----:B--2---:R0:W-:Y:S04]  /*790c0*/  STL [R1+0x3c3c], R27 ;  /* 0x003c3c1b01007387 */ /* 0x0041e80000100800 */
[----:B0-----:R-:W2:Y:S04]  /*790d0*/  LDL.LU R27, [R1+0xde0] ;  /* 0x000de000011b7983 */ /* 0x001ea80000300800 */
[----:B------:R-:W4:Y:S04]  /*790e0*/  LDL.LU R12, [R1+0xdd8] ;  /* 0x000dd800010c7983 */ /* 0x000f280000300800 */
[----:B----4-:R0:W-:Y:S04]  /*790f0*/  STL [R1+0x3c40], R12 ;  /* 0x003c400c01007387 */ /* 0x0101e80000100800 */
[----:B0-----:R-:W4:Y:S01]  /*79100*/  LDL.LU R12, [R1+0xbb8] ;  /* 0x000bb800010c7983 */ /* 0x001f220000300800 */
[----:B------:R-:W-:-:S03]  /*79110*/  LOP3.LUT R0, R0, 0xffff, RZ, 0xc0, !PT ;  /* 0x0000ffff00007812 */ /* 0x000fc600078ec0ff */
[----:B------:R-:W-:Y:S04]  /*79120*/  STL [R1+0x2c8], R22 ;  /* 0x0002c81601007387 */ /* 0x000fe80000100800 */
[----:B------:R-:W3:Y:S04]  /*79130*/  LDL.LU R10, [R1+0xdd4] ;  /* 0x000dd400010a7983 */ /* 0x000ee80000300800 */
[----:B------:R-:W3:Y:S04]  /*79140*/  LDL.LU R28, [R1+0xdd0] ;  /* 0x000dd000011c7983 */ /* 0x000ee80000300800 */
[----:B------:R-:W3:Y:S04]  /*79150*/  LDL.LU R25, [R1+0xdcc] ;  /* 0x000dcc0001197983 */ /* 0x000ee80000300800 */
[----:B------:R-:W3:Y:S04]  /*79160*/  LDL.LU R2, [R1+0xdbc] ;  /* 0x000dbc0001027983 */ /* 0x000ee80000300800 */
[----:B------:R-:W3:Y:S01]  /*79170*/  LDL.LU R24, [R1+0xa00] ;  /* 0x000a000001187983 */ /* 0x000ee20000300800 */
[----:B----4-:R-:W-:-:S04]  /*79180*/  LOP3.LUT R12, R12, 0xffff, RZ, 0xc0, !PT ;  /* 0x0000ffff0c0c7812 */ /* 0x010fc800078ec0ff */
[----:B--2---:R-:W-:Y:S01]  /*79190*/  PRMT R27, R27, 0x4210, R12 ;  /* 0x000042101b1b7816 */ /* 0x004fe2000000000c */
[----:B------:R0:W-:Y:S04]  /*791a0*/  STL [R1+0x38], R12 ;  /* 0x0000380c01007387 */ /* 0x0001e80000100800 */
[----:B------:R-:W-:Y:S04]  /*791b0*/  STL [R1+0x3c], R0 ;  /* 0x00003c0001007387 */ /* 0x000fe80000100800 */
[----:B0-----:R-:W2:Y:S04]  /*791c0*/  LDL.LU R12, [R1+0x3c40] ;  /* 0x003c4000010c7983 */ /* 0x001ea80000300800 */
[----:B------:R0:W-:Y:S04]  /*791d0*/  STL [R1+0x2b0], R27 ;  /* 0x0002b01b01007387 */ /* 0x0001e80000100800 */
[----:B0-----:R-:W4:Y:S01]  /*791e0*/  LDL.LU R27, [R1+0x3c3c] ;  /* 0x003c3c00011b7983 */ /* 0x001f220000300800 */
[----:B------:R-:W-:-:S02]  /*791f0*/  LOP3.LUT R29, R29, 0xffff, RZ, 0xc0, !PT ;  /* 0x0000ffff1d1d7812 */ /* 0x000fc400078ec0ff */
[----:B------:R-:W-:Y:S02]  /*79200*/  LOP3.LUT R23, R23, 0xffff, RZ, 0xc0, !PT ;  /* 0x0000ffff17177812 */ /* 0x000fe400078ec0ff */
[----:B---3--:R-:W-:Y:S02]  /*79210*/  PRMT R10, R10, 0x4210, R22 ;  /* 0x000042100a0a7816 */ /* 0x008fe40000000016 */
[----:B--2---:R-:W-:Y:S02]  /*79220*/  PRMT R12, R12, 0x4210, R29 ;  /* 0x000042100c0c7816 */ /* 0x004fe4000000001d */
[----:B----4-:R-:W-:Y:S02]  /*79230*/  PRMT R27, R27, 0x4210, R0 ;  /* 0x000042101b1b7816 */ /* 0x010fe40000000000 */
[----:B------:R-:W2:Y:S04]  /*79240*/  LDL.LU R0, [R1+0x3c38] ;  /* 0x003c380001007983 */ /* 0x000ea80000300800 */
[----:B------:R0:W-:Y:S04]  /*79250*/  STL [R1+0x2b4], R27 ;  /* 0x0002b41b01007387 */ /* 0x0001e80000100800 */
[----:B0-----:R-:W3:Y:S04]  /*79260*/  LDL.LU R27, [R1+0x3c34] ;  /* 0x003c3400011b7983 */ /* 0x001ee80000300800 */
[----:B------:R0:W-:Y:S04]  /*79270*/  STL [R1+0x2c0], R29 ;  /* 0x0002c01d01007387 */ /* 0x0001e80000100800 */
[----:B0-----:R-:W4:Y:S04]  /*79280*/  LDL.LU R29, [R1+0x3c30] ;  /* 0x003c3000011d7983 */ /* 0x001f280000300800 */
[----:B------:R0:W-:Y:S04]  /*79290*/  STL [R1+0x2b8], R12 ;  /* 0x0002b80c01007387 */ /* 0x0001e80000100800 */
[----:B0-----:R-:W2:Y:S04]  /*792a0*/  LDL.LU R12, [R1+0x3c2c] ;  /* 0x003c2c00010c7983 */ /* 0x001ea80000300800 */
[----:B------:R-:W-:Y:S04]  /*792b0*/  STL [R1+0x2c4], R23 ;  /* 0x0002c41701007387 */ /* 0x000fe80000100800 */
[----:B------:R-:W2:Y:S01]  /*792c0*/  LDL.LU R22, [R1+0x3c28] ;  /* 0x003c280001167983 */ /* 0x000ea20000300800 */
[----:B---3--:R-:W-:-:S03]  /*792d0*/  PRMT R25, R25, 0x4210, R27 ;  /* 0x0000421019197816 */ /* 0x008fc6000000001b */
[----:B----4-:R0:W-:Y:S01]  /*792e0*/  STL [R1+0x3c14], R29 ;  /* 0x003c141d01007387 */ /* 0x0101e20000100800 */
[----:B------:R-:W-:-:S03]  /*792f0*/  PRMT R28, R28, 0x4210, R29 ;  /* 0x000042101c1c7816 */ /* 0x000fc6000000001d */
[----:B------:R-:W-:Y:S04]  /*79300*/  STL.64 [R1+0x3c20], R26 ;  /* 0x003c201a01007387 */ /* 0x000fe80000100a00 */
[----:B------:R-:W-:Y:S01]  /*79310*/  STL [R1+0x3c18], R25 ;  /* 0x003c181901007387 */ /* 0x000fe20000100800 */
[----:B0-----:R-:W-:-:S03]  /*79320*/  PRMT R29, R24, 0x4210, R23 ;  /* 0x00004210181d7816 */ /* 0x001fc60000000017 */
[----:B--2---:R-:W0:Y:S04]  /*79330*/  LDS.128 R24, [R12] ;  /* 0x000000000c187984 */ /* 0x004e280000000c00 */
[----:B0-----:R-:W-:Y:S01]  /*79340*/  STL.64 [R1+0x340], R24 ;  /* 0x0003401801007387 */ /* 0x001fe20000100a00 */
[----:B------:R-:W-:-:S03]  /*79350*/  IMAD.MOV.U32 R23, RZ, RZ, R26 ;  /* 0x000000ffff177224 */ /* 0x000fc600078e001a */
[----:B------:R-:W-:Y:S04]  /*79360*/  STL [R1+0x34c], R27 ;  /* 0x00034c1b01007387 */ /* 0x000fe80000100800 */
[----:B------:R-:W0:Y:S04]  /*79370*/  LDS.128 R24, [R12+0x400] ;  /* 0x000400000c187984 */ /* 0x000e280000000c00 */
[----:B------:R-:W-:Y:S04]  /*79380*/  STL.64 [R1+0x24e0], R22 ;  /* 0x0024e01601007387 */ /* 0x000fe80000100a00 */
[----:B0-----:R0:W-:Y:S04]  /*79390*/  STL.64 [R1+0x380], R24 ;  /* 0x0003801801007387 */ /* 0x0011e80000100a00 */
[----:B------:R2:W-:Y:S01]  /*793a0*/  STL [R1+0x38c], R27 ;  /* 0x00038c1b01007387 */ /* 0x0005e20000100800 */
[----:B0-----:R-:W-:-:S03]  /*793b0*/  IMAD.MOV.U32 R24, RZ, RZ, R26 ;  /* 0x000000ffff187224 */ /* 0x001fc600078e001a */
[----:B--2---:R-:W2:Y:S04]  /*793c0*/  LDL.LU.64 R26, [R1+0x3c20] ;  /* 0x003c2000011a7983 */ /* 0x004ea80000300a00 */
[----:B------:R-:W3:Y:S04]  /*793d0*/  LDL.LU R25, [R1+0x3c18] ;  /* 0x003c180001197983 */ /* 0x000ee80000300800 */
[----:B------:R-:W-:Y:S04]  /*793e0*/  STL [R1+0x3bd8], R12 ;  /* 0x003bd80c01007387 */ /* 0x000fe80000100800 */
[----:B------:R-:W-:Y:S04]  /*793f0*/  STL [R1+0x3be0], R20 ;  /* 0x003be01401007387 */ /* 0x000fe80000100800 */
[----:B------:R-:W-:Y:S04]  /*79400*/  STL [R1+0x3be4], R11 ;  /* 0x003be40b01007387 */ /* 0x000fe80000100800 */
[----:B------:R0:W-:Y:S04]  /*79410*/  STL [R1+0x3be8], R15 ;  /* 0x003be80f01007387 */ /* 0x0001e80000100800 */
[----:B0-----:R-:W4:Y:S04]  /*79420*/  LDL.LU R15, [R1+0x3a0] ;  /* 0x0003a000010f7983 */ /* 0x001f280000300800 */
[----:B------:R-:W2:Y:S01]  /*79430*/  LDL.LU R11, [R1+0x3c] ;  /* 0x00003c00010b7983 */ /* 0x000ea20000300800 */
[----:B------:R-:W-:Y:S01]  /*79440*/  PRMT R2, R2, 0x4210, R0 ;  /* 0x0000421002027816 */ /* 0x000fe20000000000 */
[----:B------:R-:W-:Y:S06]  /*79450*/  BAR.SYNC.DEFER_BLOCKING 0x0 ;  /* 0x0000000000007b1d */ /* 0x000fec0000010000 */
[----:B--2---:R0:W-:Y:S04]  /*79460*/  STL [R1+0x3bec], R11 ;  /* 0x003bec0b01007387 */ /* 0x0041e80000100800 */
[----:B0-----:R-:W4:Y:S04]  /*79470*/  LDL.LU R11, [R1+0x38] ;  /* 0x00003800010b7983 */ /* 0x001f280000300800 */
[----:B------:R-:W2:Y:S04]  /*79480*/  LDL.LU R20, [R1+0x39c] ;  /* 0x00039c0001147983 */ /* 0x000ea80000300800 */
[----:B------:R0:W-:Y:S04]  /*79490*/  STL [R1+0x3bdc], R13 ;  /* 0x003bdc0d01007387 */ /* 0x0001e80000100800 */
        /* <DEDUP_REMOVED lines=8> */
[----:B------:R-:W2:Y:S01]  /*79520*/  LDL.LU R22, [R1+0x2b8] ;  /* 0x0002b80001167983 */ /* 0x000ea20000300800 */
[----:B------:R-:W-:-:S03]  /*79530*/  IMAD.MOV.U32 R23, RZ, RZ, R29 ;  /* 0x000000ffff177224 */ /* 0x000fc600078e001d */
[----:B------:R-:W3:Y:S04]  /*79540*/  LDL.LU R29, [R1+0x3c14] ;  /* 0x003c1400011d7983 */ /* 0x000ee80000300800 */
[----:B--2---:R-:W-:Y:S04]  /*79550*/  STL.64 [R1+0x3c08], R22 ;  /* 0x003c081601007387 */ /* 0x004fe80000100a00 */
[----:B------:R0:W-:Y:S02]  /*79560*/  STL.64 [R1+0x3c00], R20 ;  /* 0x003c001401007387 */ /* 0x0001e40000100a00 */
[----:B0-----:R-:W-:-:S02]  /*79570*/  IMAD.MOV.U32 R20, RZ, RZ, R10 ;  /* 0x000000ffff147224 */ /* 0x001fc400078e000a */
[----:B------:R-:W2:Y:S01]  /*79580*/  LDL.LU R10, [R1+0x3c10] ;  /* 0x003c1000010a7983 */ /* 0x000ea20000300800 */
[----:B------:R-:W-:Y:S02]  /*79590*/  IMAD.MOV.U32 R21, RZ, RZ, R28 ;  /* 0x000000ffff157224 */ /* 0x000fe400078e001c */
[----:B---3--:R-:W-:Y:S01]  /*795a0*/  IMAD.MOV.U32 R22, RZ, RZ, R25 ;  /* 0x000000ffff167224 */ /* 0x008fe200078e0019 */
[----:B------:R-:W3:Y:S01]  /*795b0*/  LDL.LU R28, [R1+0x394] ;  /* 0x00039400011c7983 */ /* 0x000ee20000300800 */
[----:B------:R-:W-:-:S03]  /*795c0*/  IMAD.MOV.U32 R23, RZ, RZ, R2 ;  /* 0x000000ffff177224 */ /* 0x000fc600078e0002 */
[----:B------:R-:W3:Y:S04]  /*795d0*/  LDL.LU R25, [R1+0x390] ;  /* 0x0003900001197983 */ /* 0x000ee80000300800 */
[----:B------:R-:W3:Y:S04]  /*795e0*/  LDL.LU R2, [R1+0x30c] ;  /* 0x00030c0001027983 */ /* 0x000ee80000300800 */
[----:B------:R0:W-:Y:S04]  /*795f0*/  STL [R1+0x3b78], R24 ;  /* 0x003b781801007387 */ /* 0x0001e80000100800 */
[----:B0-----:R-:W3:Y:S04]  /*79600*/  LDL.LU R24, [R1+0x398] ;  /* 0x0003980001187983 */ /* 0x001ee80000300800 */
        /* <DEDUP_REMOVED lines=8> */
[----:B0-----:R-:W4:Y:S04]  /*79690*/  LDL.LU R10, [R1+0x2c8] ;  /* 0x0002c800010a7983 */ /* 0x001f280000300800 */
[----:B------:R-:W4:Y:S04]  /*796a0*/  LDL.LU R11, [R1+0x3bec] ;  /* 0x003bec00010b7983 */ /* 0x000f280000300800 */
[----:B------:R0:W-:Y:S04]  /*796b0*/  STL [R1+0x2b0], R15 ;  /* 0x0002b00f01007387 */ /* 0x0001e80000100800 */
[----:B0-----:R-:W4:Y:S01]  /*796c0*/  LDL.LU R15, [R1+0x3be8] ;  /* 0x003be800010f7983 */ /* 0x001f220000300800 */
[----:B---3--:R-:W-:Y:S01]  /*796d0*/  PRMT R2, R2, 0x5210, R0 ;  /* 0x0000521002027816 */ /* 0x008fe20000000000 */
[----:B------:R-:W-:Y:S01]  /*796e0*/  BAR.SYNC.DEFER_BLOCKING 0x0 ;  /* 0x0000000000007b1d */ /* 0x000fe20000010000 */
[----:B--2---:R-:W-:-:S02]  /*796f0*/  PRMT R22, R22, 0x5210, R13 ;  /* 0x0000521016167816 */ /* 0x004fc4000000000d */
[----:B------:R-:W-:Y:S02]  /*79700*/  PRMT R23, R23, 0x5210, R12 ;  /* 0x0000521017177816 */ /* 0x000fe4000000000c */
[----:B----4-:R-:W-:Y:S02]  /*79710*/  PRMT R20, R20, 0x5210, R11 ;  /* 0x0000521014147816 */ /* 0x010fe4000000000b */
[----:B------:R-:W2:Y:S04]  /*79720*/  LDL.LU R11, [R1+0x3be4] ;  /* 0x003be400010b7983 */ /* 0x000ea80000300800 */
[----:B------:R0:W-:Y:S04]  /*79730*/  STL [R1+0x2b4], R20 ;  /* 0x0002b41401007387 */ /* 0x0001e80000100800 */
[----:B0-----:R-:W3:Y:S04]  /*79740*/  LDL.LU R20, [R1+0x3be0] ;  /* 0x003be00001147983 */ /* 0x001ee80000300800 */
[----:B------:R-:W4:Y:S04]  /*79750*/  LDL.LU R13, [R1+0x3bdc] ;  /* 0x003bdc00010d7983 */ /* 0x000f280000300800 */
[----:B------:R-:W2:Y:S04]  /*79760*/  LDL.LU R12, [R1+0x3bd8] ;  /* 0x003bd800010c7983 */ /* 0x000ea80000300800 */
[----:B------:R-:W-:Y:S04]  /*79770*/  STL.64 [R1+0x3bd0], R22 ;  /* 0x003bd01601007387 */ /* 0x000fe80000100a00 */
[----:B---3--:R0:W-:Y:S02]  /*79780*/  STL.64 [R1+0x3bc8], R20 ;  /* 0x003bc81401007387 */ /* 0x0081e40000100a00 */
[----:B0-----:R-:W-:-:S05]  /*79790*/  PRMT R20, R24, 0x5210, R10 ;  /* 0x0000521018147816 */ /* 0x001fca000000000a */
[----:B------:R-:W-:Y:S04]  /*797a0*/  STL [R1+0x200], R20 ;  /* 0x0002001401007387 */ /* 0x000fe80000100800 */
[----:B--2---:R-:W0:Y:S01]  /*797b0*/  LDS.128 R20, [R12] ;  /* 0x000000000c147984 */ /* 0x004e220000000c00 */
[----:B------:R-:W-:-:S03]  /*797c0*/  PRMT R10, R28, 0x5210, R29 ;  /* 0x000052101c0a7816 */ /* 0x000fc6000000001d */
[----:B------:R-:W2:Y:S01]  /*797d0*/  LDL.LU R0, [R1+0xccc] ;  /* 0x000ccc0001007983 */ /* 0x000ea20000300800 */
[----:B------:R-:W-:-:S03]  /*797e0*/  PRMT R24, R25, 0x5210, R27 ;  /* 0x0000521019187816 */ /* 0x000fc6000000001b */
[----:B------:R-:W3:Y:S04]  /*797f0*/  LDL.LU R29, [R1+0xcc8] ;  /* 0x000cc800011d7983 */ /* 0x000ee80000300800 */
[----:B------:R-:W2:Y:S04]  /*79800*/  LDL.LU R28, [R1+0xc78] ;  /* 0x000c7800011c7983 */ /* 0x000ea80000300800 */
[----:B0-----:R-:W-:Y:S01]  /*79810*/  STL.64 [R1+0x3a0], R20 ;  /* 0x0003a01401007387 */ /* 0x001fe20000100a00 */
[----:B------:R-:W-:-:S03]  /*79820*/  IMAD.MOV.U32 R25, RZ, RZ, R23 ;  /* 0x000000ffff197224 */ /* 0x000fc600078e0017 */
[----:B------:R0:W-:Y:S04]  /*79830*/  STL [R1+0x3a8], R22 ;  /* 0x0003a81601007387 */ /* 0x0001e80000100800 */
[----:B0-----:R-:W2:Y:S04]  /*79840*/  LDL.LU.64 R22, [R1+0x3bd0] ;  /* 0x003bd00001167983 */ /* 0x001ea80000300a00 */
[----:B------:R-:W2:Y:S04]  /*79850*/  LDL.LU.64 R20, [R1+0x3bc8] ;  /* 0x003bc80001147983 */ /* 0x000ea80000300a00 */
[----:B------:R-:W3:Y:S04]  /*79860*/  LDL.LU R27, [R1+0xc6c] ;  /* 0x000c6c00011b7983 */ /* 0x000ee80000300800 */
[----:B--2---:R0:W-:Y:S04]  /*79870*/  STL.64 [R1+0x3b98], R20 ;  /* 0x003b981401007387 */ /* 0x0041e80000100a00 */
[----:B0-----:R-:W2:Y:S04]  /*79880*/  LDL.LU R20, [R1+0x2b0] ;  /* 0x0002b00001147983 */ /* 0x001ea80000300800 */
[----:B------:R-:W2:Y:S04]  /*79890*/  LDL.LU R21, [R1+0x2b4] ;  /* 0x0002b40001157983 */ /* 0x000ea80000300800 */
[----:B------:R-:W-:Y:S04]  /*798a0*/  STL.64 [R1+0x3ba8], R22 ;  /* 0x003ba81601007387 */ /* 0x000fe80000100a00 */
[----:B--2---:R0:W-:Y:S04]  /*798b0*/  STL.64 [R1+0x3ba0], R20 ;  /* 0x003ba01401007387 */ /* 0x0041e80000100a00 */
[----:B0-----:R-:W2:Y:S01]  /*798c0*/  LDL.LU R20, [R1+0x200] ;  /* 0x0002000001147983 */ /* 0x001ea20000300800 */
[----:B------:R-:W-:-:S02]  /*798d0*/  IMAD.MOV.U32 R22, RZ, RZ, R24 ;  /* 0x000000ffff167224 */ /* 0x000fc400078e0018 */
[----:B------:R-:W-:Y:S02]  /*798e0*/  IMAD.MOV.U32 R23, RZ, RZ, R2 ;  /* 0x000000ffff177224 */ /* 0x000fe400078e0002 */
[----:B------:R-:W-:Y:S02]  /*798f0*/  IMAD.MOV.U32 R21, RZ, RZ, R10 ;  /* 0x000000ffff157224 */ /* 0x000fe400078e000a */
[----:B------:R-:W3:Y:S04]  /*79900*/  LDL.LU R10, [R1+0x3bc0] ;  /* 0x003bc000010a7983 */ /* 0x000ee80000300800 */
[----:B------:R-:W-:Y:S04]  /*79910*/  STL.64 [R1+0x3bb8], R22 ;  /* 0x003bb81601007387 */ /* 0x000fe80000100a00 */
[----:B--2---:R-:W-:Y:S04]  /*79920*/  STL.64 [R1+0x3bb0], R20 ;  /* 0x003bb01401007387 */ /* 0x004fe80000100a00 */
[----:B------:R-:W0:Y:S04]  /*79930*/  LDS.128 R20, [R12+0x400] ;  /* 0x000400000c147984 */ /* 0x000e280000000c00 */
[----:B------:R-:W-:Y:S04]  /*79940*/  STL [R1+0x2490], R25 ;  /* 0x0024901901007387 */ /* 0x000fe80000100800 */
[----:B0-----:R-:W-:Y:S04]  /*79950*/  STL.64 [R1+0x3c0], R20 ;  /* 0x0003c01401007387 */ /* 0x001fe80000100a00 */
[----:B------:R0:W-:Y:S04]  /*79960*/  STL.64 [R1+0x3c8], R22 ;  /* 0x0003c81601007387 */ /* 0x0001e80000100a00 */
[----:B0-----:R-:W3:Y:S04]  /*79970*/  LDL.LU.64 R22, [R1+0x3bb8] ;  /* 0x003bb80001167983 */ /* 0x001ee80000300a00 */
[----:B------:R-:W3:Y:S01]  /*79980*/  LDL.LU.64 R20, [R1+0x3bb0] ;  /* 0x003bb00001147983 */ /* 0x000ee20000300a00 */
[----:B------:R-:W-:Y:S06]  /*79990*/  BAR.SYNC.DEFER_BLOCKING 0x0 ;  /* 0x0000000000007b1d */ /* 0x000fec0000010000 */
[----:B------:R-:W2:Y:S04]  /*799a0*/  LDL.LU R2, [R1+0xc0c] ;  /* 0x000c0c0001027983 */ /* 0x000ea80000300800 */
[----:B------:R-:W-:Y:S04]  /*799b0*/  STL [R1+0x3b7c], R12 ;  /* 0x003b7c0c01007387 */ /* 0x000fe80000100800 */
[----:B---3--:R0:W-:Y:S04]  /*799c0*/  STSM.16.M88.4 [R10], R20 ;  /* 0x000000140a007844 */ /* 0x0081e80000000200 */
[----:B0-----:R-:W3:Y:S04]  /*799d0*/  LDL.LU.64 R22, [R1+0x3ba8] ;  /* 0x003ba80001167983 */ /* 0x001ee80000300a00 */
[----:B------:R-:W3:Y:S01]  /*799e0*/  LDL.LU.64 R20, [R1+0x3ba0] ;  /* 0x003ba00001147983 */ /* 0x000ee20000300a00 */
[----:B------:R-:W-:-:S02]  /*799f0*/  LOP3.LUT R25, R0, 0xffff, RZ, 0xc0, !PT ;  /* 0x0000ffff00197812 */ /* 0x000fc400078ec0ff */
[----:B------:R-:W-:Y:S01]  /*79a00*/  LOP3.LUT R0, R27, 0xffff, RZ, 0xc0, !PT ;  /* 0x0000ffff1b007812 */ /* 0x000fe200078ec0ff */
[----:B---3--:R0:W-:Y:S02]  /*79a10*/  STSM.16.M88.4 [R10+0x200], R20 ;  /* 0x000200140a007844 */ /* 0x0081e40000000200 */
[----:B0-----:R-:W-:Y:S02]  /*79a20*/  LOP3.LUT R22, R28, 0xffff, RZ, 0xc0, !PT ;  /* 0x0000ffff1c167812 */ /* 0x001fe400078ec0ff */
[----:B------:R-:W3:Y:S04]  /*79a30*/  LDL.LU.64 R20, [R1+0x3b98] ;  /* 0x003b980001147983 */ /* 0x000ee80000300a00 */
[----:B------:R-:W-:Y:S04]  /*79a40*/  STL [R1+0x3b60], R10 ;  /* 0x003b600a01007387 */ /* 0x000fe80000100800 */
[----:B------:R-:W-:Y:S04]  /*79a50*/  STL [R1+0x3b80], R22 ;  /* 0x003b801601007387 */ /* 0x000fe80000100800 */
[----:B------:R2:W-:Y:S04]  /*79a60*/  STL [R1+0x3b84], R0 ;  /* 0x003b840001007387 */ /* 0x0005e80000100800 */
[----:B------:R-:W-:Y:S01]  /*79a70*/  STL [R1+0x2c8], R25 ;  /* 0x0002c81901007387 */ /* 0x000fe20000100800 */
[----:B--2---:R-:W-:-:S03]  /*79a80*/  LOP3.LUT R0, R2, 0xffff, RZ, 0xc0, !PT ;  /* 0x0000ffff02007812 */ /* 0x004fc600078ec0ff */
[----:B------:R0:W-:Y:S04]  /*79a90*/  STL [R1+0x3b88], R25 ;  /* 0x003b881901007387 */ /* 0x0001e80000100800 */
[----:B0-----:R-:W2:Y:S04]  /*79aa0*/  LDL.LU R25, [R1+0xbfc] ;  /* 0x000bfc0001197983 */ /* 0x001ea80000300800 */
[----:B------:R-:W-:Y:S04]  /*79ab0*/  STL [R1+0x38], R0 ;  /* 0x0000380001007387 */ /* 0x000fe80000100800 */
[----:B------:R-:W3:Y:S04]  /*79ac0*/  LDL.LU R22, [R1+0xb88] ;  /* 0x000b880001167983 */ /* 0x000ee80000300800 */
[----:B------:R-:W4:Y:S04]  /*79ad0*/  LDL.LU R24, [R1+0xb7c] ;  /* 0x000b7c0001187983 */ /* 0x000f280000300800 */
[----:B------:R0:W-:Y:S04]  /*79ae0*/  STL [R1+0x3b8c], R4 ;  /* 0x003b8c0401007387 */ /* 0x0001e80000100800 */
[----:B0-----:R-:W4:Y:S04]  /*79af0*/  LDL.LU R4, [R1+0xe5c] ;  /* 0x000e5c0001047983 */ /* 0x001f280000300800 */
[----:B------:R0:W-:Y:S04]  /*79b00*/  STL [R1+0x3b90], R26 ;  /* 0x003b901a01007387 */ /* 0x0001e80000100800 */
[----:B0-----:R-:W4:Y:S04]  /*79b10*/  LDL R26, [R1+0x38] ;  /* 0x00003800011a7983 */ /* 0x001f280000100800 */
[----:B------:R-:W4:Y:S04]  /*79b20*/  LDL.LU R0, [R1+0xe58] ;  /* 0x000e580001007983 */ /* 0x000f280000300800 */
[----:B------:R-:W4:Y:S04]  /*79b30*/  LDL.LU R12, [R1+0xe2c] ;  /* 0x000e2c00010c7983 */ /* 0x000f280000300800 */
[----:B------:R-:W4:Y:S01]  /*79b40*/  LDL.LU R10, [R1+0xe28] ;  /* 0x000e2800010a7983 */ /* 0x000f220000300800 */
[----:B------:R-:W-:-:S03]  /*79b50*/  LOP3.LUT R23, R29, 0xffff, RZ, 0xc0, !PT ;  /* 0x0000ffff1d177812 */ /* 0x000fc600078ec0ff */
[----:B------:R-:W4:Y:S04]  /*79b60*/  LDL.LU R29, [R1+0xdf0] ;  /* 0x000df000011d7983 */ /* 0x000f280000300800 */
[----:B------:R-:W-:Y:S04]  /*79b70*/  STL [R1+0x2cc], R23 ;  /* 0x0002cc1701007387 */ /* 0x000fe80000100800 */
[----:B------:R-:W4:Y:S04]  /*79b80*/  LDL.LU R28, [R1+0xde4] ;  /* 0x000de400011c7983 */ /* 0x000f280000300800 */
[----:B------:R-:W4:Y:S04]  /*79b90*/  LDL.LU R27, [R1+0xa30] ;  /* 0x000a3000011b7983 */ /* 0x000f280000300800 */
[----:B------:R-:W4:Y:S01]  /*79ba0*/  LDL.LU R2, [R1+0xa04] ;  /* 0x000a040001027983 */ /* 0x000f220000300800 */
[----:B------:R-:W-:Y:S01]  /*79bb0*/  BAR.SYNC.DEFER_BLOCKING 0x0 ;  /* 0x0000000000007b1d */ /* 0x000fe20000010000 */
[----:B--2---:R-:W-:-:S02]  /*79bc0*/  LOP3.LUT R25, R25, 0xffff, RZ, 0xc0, !PT ;  /* 0x0000ffff19197812 */ /* 0x004fc400078ec0ff */
[----:B---3--:R-:W-:Y:S02]  /*79bd0*/  LOP3.LUT R22, R22, 0xffff, RZ, 0xc0, !PT ;  /* 0x0000ffff16167812 */ /* 0x008fe400078ec0ff */
[----:B----4-:R-:W-:Y:S02]  /*79be0*/  LOP3.LUT R24, R24, 0xffff, RZ, 0xc0, !PT ;  /* 0x0000ffff18187812 */ /* 0x010fe400078ec0ff */
[----:B------:R-:W-:Y:S02]  /*79bf0*/  PRMT R4, R4, 0x4210, R26 ;  /* 0x0000421004047816 */ /* 0x000fe4000000001a */
[----:B------:R-:W2:Y:S01]  /*79c00*/  LDL.LU R26, [R1+0x3b90] ;  /* 0x003b9000011a7983 */ /* 0x000ea20000300800 */
[----:B------:R-:W-:-:S03]  /*79c10*/  PRMT R0, R0, 0x4210, R25 ;  /* 0x0000421000007816 */ /* 0x000fc60000000019 */
[----:B------:R0:W-:Y:S01]  /*79c20*/  STL [R1+0x2b0], R4 ;  /* 0x0002b00401007387 */ /* 0x0001e20000100800 */
[----:B------:R-:W-:-:S03]  /*79c30*/  PRMT R12, R12, 0x4210, R22 ;  /* 0x000042100c0c7816 */ /* 0x000fc60000000016 */
[----:B0-----:R-:W3:Y:S04]  /*79c40*/  LDL.LU R4, [R1+0x3b8c] ;  /* 0x003b8c0001047983 */ /* 0x001ee80000300800 */
[----:B------:R0:W-:Y:S04]  /*79c50*/  STL [R1+0x3c], R25 ;  /* 0x00003c1901007387 */ /* 0x0001e80000100800 */
[----:B------:R-:W-:Y:S04]  /*79c60*/  STL [R1+0x2c0], R22 ;  /* 0x0002c01601007387 */ /* 0x000fe80000100800 */
[----:B------:R-:W-:Y:S04]  /*79c70*/  STL [R1+0x2c4], R24 ;  /* 0x0002c41801007387 */ /* 0x000fe80000100800 */
[----:B0-----:R-:W4:Y:S04]  /*79c80*/  LDL.LU R25, [R1+0x3b88] ;  /* 0x003b880001197983 */ /* 0x001f280000300800 */
[----:B------:R0:W-:Y:S04]  /*79c90*/  STL [R1+0x2b4], R0 ;  /* 0x0002b40001007387 */ /* 0x0001e80000100800 */
[----:B0-----:R-:W2:Y:S04]  /*79ca0*/  LDL.LU R0, [R1+0x3b84] ;  /* 0x003b840001007983 */ /* 0x001ea80000300800 */
[----:B------:R-:W2:Y:S04]  /*79cb0*/  LDL.LU R22, [R1+0x3b80] ;  /* 0x003b800001167983 */ /* 0x000ea80000300800 */
[----:B------:R0:W-:Y:S04]  /*79cc0*/  STL [R1+0x2b8], R12 ;  /* 0x0002b80c01007387 */ /* 0x0001e80000100800 */
[----:B0-----:R-:W2:Y:S04]  /*79cd0*/  LDL.LU R12, [R1+0x3b7c] ;  /* 0x003b7c00010c7983 */ /* 0x001ea80000300800 */
[----:B------:R-:W-:Y:S04]  /*79ce0*/  STL.64 [R1+0x3b70], R18 ;  /* 0x003b701201007387 */ /* 0x000fe80000100a00 */
[----:B------:R0:W-:Y:S02]  /*79cf0*/  STL.64 [R1+0x3b68], R16 ;  /* 0x003b681001007387 */ /* 0x0001e40000100a00 */
[----:B0-----:R-:W-:-:S02]  /*79d00*/  PRMT R16, R10, 0x4210, R24 ;  /* 0x000042100a107816 */ /* 0x001fc40000000018 */
[----:B------:R-:W3:Y:S04]  /*79d10*/  LDL.LU R24, [R1+0x3b78] ;  /* 0x003b780001187983 */ /* 0x000ee80000300800 */
[----:B------:R-:W-:Y:S04]  /*79d20*/  STL [R1+0x2bc], R16 ;  /* 0x0002bc1001007387 */ /* 0x000fe80000100800 */
[----:B--2---:R-:W0:Y:S01]  /*79d30*/  LDS.128 R16, [R12] ;  /* 0x000000000c107984 */ /* 0x004e220000000c00 */
[----:B----4-:R-:W-:-:S03]  /*79d40*/  PRMT R10, R29, 0x4210, R25 ;  /* 0x000042101d0a7816 */ /* 0x010fc60000000019 */
[----:B0-----:R-:W-:Y:S01]  /*79d50*/  STL [R1+0x390], R16 ;  /* 0x0003901001007387 */ /* 0x001fe20000100800 */
[----:B------:R-:W-:-:S03]  /*79d60*/  IMAD.MOV.U32 R25, RZ, RZ, R17 ;  /* 0x000000ffff197224 */ /* 0x000fc600078e0011 */
[----:B------:R-:W-:Y:S04]  /*79d70*/  STL.64 [R1+0x398], R18 ;  /* 0x0003981201007387 */ /* 0x000fe80000100a00 */
[----:B------:R-:W0:Y:S04]  /*79d80*/  LDS.128 R16, [R12+0x400] ;  /* 0x000400000c107984 */ /* 0x000e280000000c00 */
[----:B------:R-:W-:Y:S04]  /*79d90*/  STL [R1+0x24a0], R25 ;  /* 0x0024a01901007387 */ /* 0x000fe80000100800 */
[----:B---3--:R-:W-:Y:S01]  /*79da0*/  STL [R1+0x24c4], R24 ;  /* 0x0024c41801007387 */ /* 0x008fe20000100800 */
[----:B------:R-:W-:-:S02]  /*79db0*/  PRMT R29, R28, 0x4210, R23 ;  /* 0x000042101c1d7816 */ /* 0x000fc40000000017 */
[----:B------:R-:W-:Y:S01]  /*79dc0*/  PRMT R23, R27, 0x4210, R22 ;  /* 0x000042101b177816 */ /* 0x000fe20000000016 */
[----:B0-----:R-:W-:Y:S04]  /*79dd0*/  STL.64 [R1+0x3b0], R16 ;  /* 0x0003b01001007387 */ /* 0x001fe80000100a00 */
[----:B------:R0:W-:Y:S04]  /*79de0*/  STL.64 [R1+0x3b8], R18 ;  /* 0x0003b81201007387 */ /* 0x0001e80000100a00 */
[----:B0-----:R-:W2:Y:S04]  /*79df0*/  LDL.LU.64 R18, [R1+0x3b70] ;  /* 0x003b700001127983 */ /* 0x001ea80000300a00 */
[----:B------:R-:W3:Y:S04]  /*79e00*/  LDL.LU.64 R16, [R1+0x3b68] ;  /* 0x003b680001107983 */ /* 0x000ee80000300a00 */
[----:B------:R-:W-:Y:S04]  /*79e10*/  STL [R1+0x3b38], R12 ;  /* 0x003b380c01007387 */ /* 0x000fe80000100800 */
[----:B------:R0:W-:Y:S04]  /*79e20*/  STL [R1+0x3b3c], R26 ;  /* 0x003b3c1a01007387 */ /* 0x0001e80000100800 */
[----:B0-----:R-:W4:Y:S04]  /*79e30*/  LDL.LU R26, [R1+0x38] ;  /* 0x00003800011a7983 */ /* 0x001f280000300800 */
[----:B------:R-:W2:Y:S04]  /*79e40*/  LDL.LU R12, [R1+0x3d4] ;  /* 0x0003d400010c7983 */ /* 0x000ea80000300800 */
[----:B------:R-:W2:Y:S04]  /*79e50*/  LDL.LU R28, [R1+0x3d8] ;  /* 0x0003d800011c7983 */ /* 0x000ea80000300800 */
[----:B------:R-:W2:Y:S04]  /*79e60*/  LDL.LU R24, [R1+0x2c8] ;  /* 0x0002c80001187983 */ /* 0x000ea80000300800 */
[----:B------:R-:W4:Y:S04]  /*79e70*/  LDL.LU R27, [R1+0x3d0] ;  /* 0x0003d000011b7983 */ /* 0x000f280000300800 */
[----:B------:R-:W2:Y:S01]  /*79e80*/  LDL.LU R25, [R1+0x2cc] ;  /* 0x0002cc0001197983 */ /* 0x000ea20000300800 */
[----:B------:R-:W-:Y:S01]  /*79e90*/  PRMT R2, R2, 0x4210, R0 ;  /* 0x0000421002027816 */ /* 0x000fe20000000000 */
[----:B------:R-:W-:Y:S06]  /*79ea0*/  BAR.SYNC.DEFER_BLOCKING 0x0 ;  /* 0x0000000000007b1d */ /* 0x000fec0000010000 */
[----:B----4-:R-:W-:Y:S04]  /*79eb0*/  STL.64 [R1+0x3b48], R26 ;  /* 0x003b481a01007387 */ /* 0x010fe80000100a00 */
[----:B--2---:R0:W-:Y:S04]  /*79ec0*/  STL.64 [R1+0x3b40], R24 ;  /* 0x003b401801007387 */ /* 0x0041e80000100a00 */
[----:B0-----:R-:W2:Y:S04]  /*79ed0*/  LDL.LU R24, [R1+0x2b0] ;  /* 0x0002b00001187983 */ /* 0x001ea80000300800 */
[----:B------:R-:W2:Y:S04]  /*79ee0*/  LDL.LU R25, [R1+0x2b4] ;  /* 0x0002b40001197983 */ /* 0x000ea80000300800 */
[----:B------:R-:W4:Y:S04]  /*79ef0*/  LDL.LU R26, [R1+0x2b8] ;  /* 0x0002b800011a7983 */ /* 0x000f280000300800 */
[----:B------:R-:W4:Y:S04]  /*79f00*/  LDL.LU R27, [R1+0x2bc] ;  /* 0x0002bc00011b7983 */ /* 0x000f280000300800 */
[----:B----4-:R-:W-:Y:S04]  /*79f10*/  STL.64 [R1+0x3b58], R26 ;  /* 0x003b581a01007387 */ /* 0x010fe80000100a00 */
[----:B--2---:R0:W-:Y:S02]  /*79f20*/  STL.64 [R1+0x3b50], R24 ;  /* 0x003b501801007387 */ /* 0x0041e40000100a00 */
[----:B0-----:R-:W-:-:S02]  /*79f30*/  IMAD.MOV.U32 R24, RZ, RZ, R10 ;  /* 0x000000ffff187224 */ /* 0x001fc400078e000a */
[----:B------:R-:W2:Y:S01]  /*79f40*/  LDL.LU R10, [R1+0x3b60] ;  /* 0x003b6000010a7983 */ /* 0x000ea20000300800 */
[----:B------:R-:W-:Y:S02]  /*79f50*/  IMAD.MOV.U32 R26, RZ, RZ, R23 ;  /* 0x000000ffff1a7224 */ /* 0x000fe400078e0017 */
[----:B------:R-:W-:Y:S01]  /*79f60*/  IMAD.MOV.U32 R25, RZ, RZ, R29 ;  /* 0x000000ffff197224 */ /* 0x000fe200078e001d */
[----:B------:R-:W4:Y:S01]  /*79f70*/  LDL.LU R23, [R1+0x3e4] ;  /* 0x0003e40001177983 */ /* 0x000f220000300800 */
[----:B------:R-:W-:-:S03]  /*79f80*/  IMAD.MOV.U32 R27, RZ, RZ, R2 ;  /* 0x000000ffff1b7224 */ /* 0x000fc600078e0002 */
[----:B------:R-:W4:Y:S04]  /*79f90*/  LDL.LU R29, [R1+0x364] ;  /* 0x00036400011d7983 */ /* 0x000f280000300800 */
[----:B------:R-:W4:Y:S04]  /*79fa0*/  LDL.LU R2, [R1+0x360] ;  /* 0x0003600001027983 */ /* 0x000f280000300800 */
[----:B------:R0:W-:Y:S04]  /*79fb0*/  STL.64 [R1+0x3b30], R18 ;  /* 0x003b301201007387 */ /* 0x0001e80000100a00 */
[----:B0-----:R-:W4:Y:S04]  /*79fc0*/  LDL.LU R18, [R1+0x3dc] ;  /* 0x0003dc0001127983 */ /* 0x001f280000300800 */
[----:B------:R-:W4:Y:S04]  /*79fd0*/  LDL.LU R19, [R1+0x2c4] ;  /* 0x0002c40001137983 */ /* 0x000f280000300800 */
[----:B---3--:R0:W-:Y:S04]  /*79fe0*/  STL.64 [R1+0x3b28], R16 ;  /* 0x003b281001007387 */ /* 0x0081e80000100a00 */
[----:B0-----:R-:W3:Y:S04]  /*79ff0*/  LDL.LU R16, [R1+0x3e0] ;  /* 0x0003e00001107983 */ /* 0x001ee80000300800 */
[----:B------:R-:W3:Y:S04]  /*7a000*/  LDL.LU R17, [R1+0x2c0] ;  /* 0x0002c00001117983 */ /* 0x000ee80000300800 */
[----:B--2---:R0:W-:Y:S04]  /*7a010*/  STSM.16.M88.4 [R10], R24 ;  /* 0x000000180a007844 */ /* 0x0041e80000000200 */
[----:B0-----:R-:W2:Y:S04]  /*7a020*/  LDL.LU.64 R26, [R1+0x3b58] ;  /* 0x003b5800011a7983 */ /* 0x001ea80000300a00 */
[----:B------:R-:W2:Y:S04]  /*7a030*/  LDL.LU.64 R24, [R1+0x3b50] ;  /* 0x003b500001187983 */ /* 0x000ea80000300a00 */
[----:B--2---:R0:W-:Y:S04]  /*7a040*/  STSM.16.M88.4 [R10+0x200], R24 ;  /* 0x000200180a007844 */ /* 0x0041e80000000200 */
[----:B0-----:R-:W2:Y:S04]  /*7a050*/  LDL.LU.64 R26, [R1+0x3b48] ;  /* 0x003b4800011a7983 */ /* 0x001ea80000300a00 */
[----:B------:R-:W3:Y:S04]  /*7a060*/  LDL.LU.64 R24, [R1+0x3b40] ;  /* 0x003b400001187983 */ /* 0x000ee80000300a00 */
[----:B------:R0:W-:Y:S04]  /*7a070*/  STL [R1+0x3b20], R10 ;  /* 0x003b200a01007387 */ /* 0x0001e80000100800 */
[----:B0-----:R-:W3:Y:S01]  /*7a080*/  LDL.LU R10, [R1+0x3c] ;  /* 0x00003c00010a7983 */ /* 0x001ee20000300800 */
[----:B----4-:R-:W-:Y:S01]  /*7a090*/  PRMT R28, R28, 0x5210, R19 ;  /* 0x000052101c1c7816 */ /* 0x010fe20000000013 */
[----:B------:R-:W-:Y:S01]  /*7a0a0*/  BAR.SYNC.DEFER_BLOCKING 0x0 ;  /* 0x0000000000007b1d */ /* 0x000fe20000010000 */
[----:B--2---:R-:W-:-:S05]  /*7a0b0*/  PRMT R12, R12, 0x5210, R26 ;  /* 0x000052100c0c7816 */ /* 0x004fca000000001a */
[----:B------:R-:W2:Y:S04]  /*7a0c0*/  LDL.LU R26, [R1+0x3b3c] ;  /* 0x003b3c00011a7983 */ /* 0x000ea80000300800 */
[----:B------:R0:W-:Y:S04]  /*7a0d0*/  STL [R1+0x2b0], R12 ;  /* 0x0002b00c01007387 */ /* 0x0001e80000100800 */
[----:B0-----:R-:W4:Y:S01]  /*7a0e0*/  LDL.LU R12, [R1+0x3b38] ;  /* 0x003b3800010c7983 */ /* 0x001f220000300800 */
[----:B---3--:R-:W-:Y:S02]  /*7a0f0*/  PRMT R16, R16, 0x5210, R10 ;  /* 0x0000521010107816 */ /* 0x008fe4000000000a */
[----:B------:R-:W-:-:S03]  /*7a100*/  PRMT R10, R18, 0x5210, R17 ;  /* 0x00005210120a7816 */ /* 0x000fc60000000011 */
[----:B------:R-:W-:Y:S01]  /*7a110*/  STL [R1+0x2b4], R16 ;  /* 0x0002b41001007387 */ /* 0x000fe20000100800 */
[----:B------:R-:W-:Y:S02]  /*7a120*/  PRMT R27, R27, 0x5210, R24 ;  /* 0x000052101b1b7816 */ /* 0x000fe40000000018 */
[----:B------:R-:W-:Y:S01]  /*7a130*/  PRMT R24, R29, 0x5210, R22 ;  /* 0x000052101d187816 */ /* 0x000fe20000000016 */
[----:B------:R-:W-:Y:S02]  /*7a140*/  IMAD.MOV.U32 R29, RZ, RZ, R3 ;  /* 0x000000ffff1d7224 */ /* 0x000fe400078e0003 */
[----:B------:R-:W-:Y:S01]  /*7a150*/  IMAD.MOV.U32 R3, RZ, RZ, R5 ;  /* 0x000000ffff037224 */ /* 0x000fe200078e0005 */
[----:B------:R-:W-:Y:S01]  /*7a160*/  PRMT R25, R23, 0x5210, R25 ;  /* 0x0000521017197816 */ /* 0x000fe20000000019 */
[----:B----4-:R-:W0:Y:S01]  /*7a170*/  LDS.128 R16, [R12] ;  /* 0x000000000c107984 */ /* 0x010e220000000c00 */
[----:B--2---:R-:W-:-:S03]  /*7a180*/  IMAD.MOV.U32 R5, RZ, RZ, R26 ;  /* 0x000000ffff057224 */ /* 0x004fc600078e001a */
[----:B0-----:R-:W-:Y:S04]  /*7a190*/  STL.64 [R1+0x3f0], R16 ;  /* 0x0003f01001007387 */ /* 0x001fe80000100a00 */
[----:B------:R0:W-:Y:S04]  /*7a1a0*/  STL.64 [R1+0x3f8], R18 ;  /* 0x0003f81201007387 */ /* 0x0001e80000100a00 */
[----:B0-----:R-:W2:Y:S04]  /*7a1b0*/  LDL.LU.64 R18, [R1+0x3b30] ;  /* 0x003b300001127983 */ /* 0x001ea80000300a00 */
[----:B------:R-:W3:Y:S04]  /*7a1c0*/  LDL.LU.64 R16, [R1+0x3b28] ;  /* 0x003b280001107983 */ /* 0x000ee80000300a00 */
[----:B------:R-:W-:Y:S04]  /*7a1d0*/  STL.64 [R1+0x3b18], R6 ;  /* 0x003b180601007387 */ /* 0x000fe80000100a00 */
[----:B------:R-:W-:Y:S04]  /*7a1e0*/  STL.64 [R1+0x3b10], R4 ;  /* 0x003b100401007387 */ /* 0x000fe80000100a00 */
[----:B------:R-:W4:Y:S04]  /*7a1f0*/  LDL.LU R26, [R1+0xcf8] ;  /* 0x000cf800011a7983 */ /* 0x000f280000300800 */
[----:B------:R-:W2:Y:S04]  /*7a200*/  LDL.LU R22, [R1+0xcec] ;  /* 0x000cec0001167983 */ /* 0x000ea80000300800 */
[----:B------:R-:W2:Y:S01]  /*7a210*/  LDL.LU R23, [R1+0xcb8] ;  /* 0x000cb80001177983 */ /* 0x000ea20000300800 */
[----:B------:R-:W-:-:S03]  /*7a220*/  PRMT R0, R2, 0x5210, R0 ;  /* 0x0000521002007816 */ /* 0x000fc60000000000 */
[----:B------:R-:W3:Y:S04]  /*7a230*/  LDL.LU R2, [R1+0xcac] ;  /* 0x000cac0001027983 */ /* 0x000ee80000300800 */
[----:B------:R-:W0:Y:S01]  /*7a240*/  LDS.128 R4, [R12+0x400] ;  /* 0x000400000c047984 */ /* 0x000e220000000c00 */
[----:B------:R-:W-:Y:S06]  /*7a250*/  BAR.SYNC.DEFER_BLOCKING 0x0 ;  /* 0x0000000000007b1d */ /* 0x000fec0000010000 */
[----:B--2---:R-:W-:Y:S04]  /*7a260*/  STL.64 [R1+0x3af8], R22 ;  /* 0x003af81601007387 */ /* 0x004fe80000100a00 */
[----:B------:R2:W-:Y:S04]  /*7a270*/  STL.64 [R1+0x3af0], R20 ;  /* 0x003af01401007387 */ /* 0x0005e80000100a00 */
[----:B--2---:R-:W2:Y:S04]  /*7a280*/  LDL.LU R20, [R1+0x2b0] ;  /* 0x0002b00001147983 */ /* 0x004ea80000300800 */
[----:B------:R-:W2:Y:S01]  /*7a290*/  LDL.LU R21, [R1+0x2b4] ;  /* 0x0002b40001157983 */ /* 0x000ea20000300800 */
[----:B------:R-:W-:-:S03]  /*7a2a0*/  IMAD.MOV.U32 R22, RZ, RZ, R10 ;  /* 0x000000ffff167224 */ /* 0x000fc600078e000a */
[----:B------:R-:W3:Y:S01]  /*7a2b0*/  LDL.LU R10, [R1+0x3b20] ;  /* 0x003b2000010a7983 */ /* 0x000ee20000300800 */
[----:B------:R-:W-:Y:S02]  /*7a2c0*/  IMAD.MOV.U32 R23, RZ, RZ, R28 ;  /* 0x000000ffff177224 */ /* 0x000fe400078e001c */
[----:B0-----:R-:W-:-:S03]  /*7a2d0*/  IMAD.MOV.U32 R28, RZ, RZ, R7 ;  /* 0x000000ffff1c7224 */ /* 0x001fc600078e0007 */
[----:B------:R0:W-:Y:S02]  /*7a2e0*/  STL.64 [R1+0x3b08], R22 ;  /* 0x003b081601007387 */ /* 0x0001e40000100a00 */
[----:B0-----:R-:W-:Y:S02]  /*7a2f0*/  IMAD.MOV.U32 R22, RZ, RZ, R24 ;  /* 0x000000ffff167224 */ /* 0x001fe400078e0018 */
[----:B------:R-:W-:Y:S01]  /*7a300*/  IMAD.MOV.U32 R23, RZ, RZ, R0 ;  /* 0x000000ffff177224 */ /* 0x000fe200078e0000 */
[----:B--2---:R0:W-:Y:S04]  /*7a310*/  STL.64 [R1+0x3b00], R20 ;  /* 0x003b001401007387 */ /* 0x0041e80000100a00 */
[----:B------:R-:W-:Y:S04]  /*7a320*/  STL [R1+0x414], R5 ;  /* 0x0004140501007387 */ /* 0x000fe80000100800 */
[----:B------:R2:W-:Y:S01]  /*7a330*/  STL [R1+0x418], R6 ;  /* 0x0004180601007387 */ /* 0x0005e20000100800 */
[----:B0-----:R-:W-:-:S02]  /*7a340*/  IMAD.MOV.U32 R20, RZ, RZ, R27 ;  /* 0x000000ffff147224 */ /* 0x001fc400078e001b */
[----:B------:R-:W-:Y:S02]  /*7a350*/  IMAD.MOV.U32 R21, RZ, RZ, R25 ;  /* 0x000000ffff157224 */ /* 0x000fe400078e0019 */
[----:B------:R-:W-:Y:S01]  /*7a360*/  IMAD.MOV.U32 R27, RZ, RZ, R4 ;  /* 0x000000ffff1b7224 */ /* 0x000fe200078e0004 */
[----:B--2---:R-:W2:Y:S04]  /*7a370*/  LDL.LU.64 R6, [R1+0x3b18] ;  /* 0x003b180001067983 */ /* 0x004ea80000300a00 */
[----:B------:R-:W2:Y:S04]  /*7a380*/  LDL.LU.64 R4, [R1+0x3b10] ;  /* 0x003b100001047983 */ /* 0x000ea80000300a00 */
[----:B------:R-:W-:Y:S04]  /*7a390*/  STL [R1+0x3adc], R12 ;  /* 0x003adc0c01007387 */ /* 0x000fe80000100800 */
[----:B------:R-:W-:Y:S04]  /*7a3a0*/  STL [R1+0x39f4], R28 ;  /* 0x0039f41c01007387 */ /* 0x000fe80000100800 */
[----:B------:R-:W-:Y:S04]  /*7a3b0*/  STL [R1+0x2438], R27 ;  /* 0x0024381b01007387 */ /* 0x000fe80000100800 */
[----:B---3--:R0:W-:Y:S04]  /*7a3c0*/  STSM.16.M88.4 [R10], R20 ;  /* 0x000000140a007844 */ /* 0x0081e80000000200 */
[----:B0-----:R-:W3:Y:S04]  /*7a3d0*/  LDL.LU.64 R22, [R1+0x3b08] ;  /* 0x003b080001167983 */ /* 0x001ee80000300a00 */
[----:B------:R-:W3:Y:S01]  /*7a3e0*/  LDL.LU.64 R20, [R1+0x3b00] ;  /* 0x003b000001147983 */ /* 0x000ee20000300a00 */
[----:B------:R-:W-:-:S03]  /*7a3f0*/  LOP3.LUT R25, R2, 0xffff, RZ, 0xc0, !PT ;  /* 0x0000ffff02197812 */ /* 0x000fc600078ec0ff */
[----:B---3--:R0:W-:Y:S04]  /*7a400*/  STSM.16.M88.4 [R10+0x200], R20 ;  /* 0x000200140a007844 */ /* 0x0081e80000000200 */
[----:B0-----:R-:W3:Y:S04]  /*7a410*/  LDL.LU.64 R22, [R1+0x3af8] ;  /* 0x003af80001167983 */ /* 0x001ee80000300a00 */
[----:B------:R-:W3:Y:S04]  /*7a420*/  LDL.LU.64 R20, [R1+0x3af0] ;  /* 0x003af00001147983 */ /* 0x000ee80000300a00 */
[----:B------:R-:W3:Y:S04]  /*7a430*/  LDL.LU R0, [R1+0xc58] ;  /* 0x000c580001007983 */ /* 0x000ee80000300800 */
[----:B------:R0:W-:Y:S04]  /*7a440*/  STL [R1+0x3ae0], R10 ;  /* 0x003ae00a01007387 */ /* 0x0001e80000100800 */
[----:B0-----:R-:W3:Y:S04]  /*7a450*/  LDL.LU R10, [R1+0xc4c] ;  /* 0x000c4c00010a7983 */ /* 0x001ee80000300800 */
[----:B------:R-:W3:Y:S04]  /*7a460*/  LDL.LU R12, [R1+0xbcc] ;  /* 0x000bcc00010c7983 */ /* 0x000ee80000300800 */
[----:B------:R-:W3:Y:S04]  /*7a470*/  LDL.LU R2, [R1+0xbbc] ;  /* 0x000bbc0001027983 */ /* 0x000ee80000300800 */
[----:B------:R0:W-:Y:S04]  /*7a480*/  STL [R1+0x3ae4], R25 ;  /* 0x003ae41901007387 */ /* 0x0001e80000100800 */
[----:B0-----:R-:W3:Y:S01]  /*7a490*/  LDL.LU R25, [R1+0xe9c] ;  /* 0x000e9c0001197983 */ /* 0x001ee20000300800 */
[----:B----4-:R-:W-:-:S03]  /*7a4a0*/  LOP3.LUT R26, R26, 0xffff, RZ, 0xc0, !PT ;  /* 0x0000ffff1a1a7812 */ /* 0x010fc600078ec0ff */
[----:B--2---:R0:W-:Y:S04]  /*7a4b0*/  STL [R1+0x3ae8], R6 ;  /* 0x003ae80601007387 */ /* 0x0041e80000100800 */
[----:B------:R-:W-:Y:S04]  /*7a4c0*/  STL [R1+0x2c4], R26 ;  /* 0x0002c41a01007387 */ /* 0x000fe80000100800 */
[----:B------:R-:W2:Y:S01]  /*7a4d0*/  LDL.LU R24, [R1+0xe7c] ;  /* 0x000e7c0001187983 */ /* 0x000ea20000300800 */
[----:B------:R-:W-:Y:S01]  /*7a4e0*/  BAR.SYNC.DEFER_BLOCKING 0x0 ;  /* 0x0000000000007b1d */ /* 0x000fe20000010000 */
[----:B---3--:R-:W-:-:S02]  /*7a4f0*/  LOP3.LUT R28, R22, 0xffff, RZ, 0xc0, !PT ;  /* 0x0000ffff161c7812 */ /* 0x008fc400078ec0ff */
[----:B------:R-:W-:-:S03]  /*7a500*/  LOP3.LUT R27, R23, 0xffff, RZ, 0xc0, !PT ;  /* 0x0000ffff171b7812 */ /* 0x000fc600078ec0ff */
[----:B------:R-:W-:Y:S01]  /*7a510*/  STL [R1+0x2c8], R28 ;  /* 0x0002c81c01007387 */ /* 0x000fe20000100800 */
[----:B0-----:R-:W-:-:S03]  /*7a520*/  LOP3.LUT R6, R0, 0xffff, RZ, 0xc0, !PT ;  /* 0x0000ffff00067812 */ /* 0x001fc600078ec0ff */
[----:B------:R-:W3:Y:S04]  /*7a530*/  LDL.LU R23, [R1+0xe78] ;  /* 0x000e780001177983 */ /* 0x000ee80000300800 */
[----:B------:R0:W-:Y:S04]  /*7a540*/  STL [R1+0x38], R6 ;  /* 0x0000380601007387 */ /* 0x0001e80000100800 */
[----:B------:R-:W4:Y:S01]  /*7a550*/  LDL.LU R22, [R1+0xe6c] ;  /* 0x000e6c0001167983 */ /* 0x000f220000300800 */
[----:B------:R-:W-:-:S03]  /*7a560*/  LOP3.LUT R10, R10, 0xffff, RZ, 0xc0, !PT ;  /* 0x0000ffff0a0a7812 */ /* 0x000fc600078ec0ff */
[----:B------:R-:W-:Y:S04]  /*7a570*/  STL [R1+0x2cc], R27 ;  /* 0x0002cc1b01007387 */ /* 0x000fe80000100800 */
[----:B------:R-:W2:Y:S04]  /*7a580*/  LDL.LU R0, [R1+0xa60] ;  /* 0x000a600001007983 */ /* 0x000ea80000300800 */
[----:B------:R-:W-:Y:S01]  /*7a590*/  STL [R1+0x3c], R10 ;  /* 0x00003c0a01007387 */ /* 0x000fe20000100800 */
[----:B------:R-:W-:-:S03]  /*7a5a0*/  PRMT R25, R25, 0x4210, R6 ;  /* 0x0000421019197816 */ /* 0x000fc60000000006 */
[----:B0-----:R-:W2:Y:S01]  /*7a5b0*/  LDL.LU R6, [R1+0x3ae8] ;  /* 0x003ae80001067983 */ /* 0x001ea20000300800 */
[----:B------:R-:W-:-:S03]  /*7a5c0*/  LOP3.LUT R12, R12, 0xffff, RZ, 0xc0, !PT ;  /* 0x0000ffff0c0c7812 */ /* 0x000fc600078ec0ff */
[----:B------:R0:W-:Y:S04]  /*7a5d0*/  STL [R1+0x2b0], R25 ;  /* 0x0002b01901007387 */ /* 0x0001e80000100800 */
[----:B0-----:R-:W3:Y:S04]  /*7a5e0*/  LDL.LU R25, [R1+0x3ae4] ;  /* 0x003ae40001197983 */ /* 0x001ee80000300800 */
[----:B------:R-:W-:Y:S04]  /*7a5f0*/  STL [R1+0x2c0], R12 ;  /* 0x0002c00c01007387 */ /* 0x000fe80000100800 */
[----:B--2---:R0:W-:Y:S04]  /*7a600*/  STL.64 [R1+0x3ad0], R6 ;  /* 0x003ad00601007387 */ /* 0x0041e80000100a00 */
[----:B0-----:R-:W2:Y:S04]  /*7a610*/  LDL.LU R6, [R1+0xe8c] ;  /* 0x000e8c0001067983 */ /* 0x001ea80000300800 */
[----:B------:R-:W2:Y:S04]  /*7a620*/  LDL.LU R7, [R1+0xe88] ;  /* 0x000e880001077983 */ /* 0x000ea80000300800 */
[----:B------:R0:W-:Y:S04]  /*7a630*/  STL.64 [R1+0x3ac8], R4 ;  /* 0x003ac80401007387 */ /* 0x0001e80000100a00 */
[----:B0-----:R-:W2:Y:S01]  /*7a640*/  LDL.LU R5, [R1+0xe98] ;  /* 0x000e980001057983 */ /* 0x001ea20000300800 */
[----:B------:R-:W-:-:S02]  /*7a650*/  PRMT R24, R24, 0x4210, R26 ;  /* 0x0000421018187816 */ /* 0x000fc4000000001a */
[----:B------:R-:W-:Y:S02]  /*7a660*/  LOP3.LUT R2, R2, 0xffff, RZ, 0xc0, !PT ;  /* 0x0000ffff02027812 */ /* 0x000fe400078ec0ff */
[----:B--2---:R-:W-:Y:S02]  /*7a670*/  PRMT R4, R5, 0x4210, R10 ;  /* 0x0000421005047816 */ /* 0x004fe4000000000a */
[----:B------:R-:W2:Y:S01]  /*7a680*/  LDL.LU R10, [R1+0x3ae0] ;  /* 0x003ae000010a7983 */ /* 0x000ea20000300800 */
[----:B------:R-:W-:-:S03]  /*7a690*/  PRMT R5, R6, 0x4210, R12 ;  /* 0x0000421006057816 */ /* 0x000fc6000000000c */
[----:B------:R-:W2:Y:S04]  /*7a6a0*/  LDL.LU R12, [R1+0x3adc] ;  /* 0x003adc00010c7983 */ /* 0x000ea80000300800 */
[----:B------:R0:W-:Y:S04]  /*7a6b0*/  STL [R1+0x2b4], R4 ;  /* 0x0002b40401007387 */ /* 0x0001e80000100800 */
[----:B------:R-:W-:Y:S04]  /*7a6c0*/  STL [R1+0x2b8], R5 ;  /* 0x0002b80501007387 */ /* 0x000fe80000100800 */
[----:B------:R-:W3:Y:S01]  /*7a6d0*/  LDL.LU R26, [R1+0x3ad8] ;  /* 0x003ad800011a7983 */ /* 0x000ee20000300800 */
[----:B0-----:R-:W-:-:S05]  /*7a6e0*/  PRMT R4, R7, 0x4210, R2 ;  /* 0x0000421007047816 */ /* 0x001fca0000000002 */
[----:B------:R-:W-:Y:S01]  /*7a6f0*/  STL [R1+0x2bc], R4 ;  /* 0x0002bc0401007387 */ /* 0x000fe20000100800 */
[----:B----4-:R-:W-:-:S03]  /*7a700*/  PRMT R22, R22, 0x4210, R27 ;  /* 0x0000421016167816 */ /* 0x010fc6000000001b */
[----:B--2---:R-:W0:Y:S04]  /*7a710*/  LDS.128 R4, [R12] ;  /* 0x000000000c047984 */ /* 0x004e280000000c00 */
[----:B0-----:R-:W-:Y:S01]  /*7a720*/  STL.64 [R1+0x3e0], R4 ;  /* 0x0003e00401007387 */ /* 0x001fe20000100a00 */
[----:B------:R-:W-:-:S03]  /*7a730*/  IMAD.MOV.U32 R27, RZ, RZ, R6 ;  /* 0x000000ffff1b7224 */ /* 0x000fc600078e0006 */
[----:B------:R-:W-:Y:S04]  /*7a740*/  STL [R1+0x3ec], R7 ;  /* 0x0003ec0701007387 */ /* 0x000fe80000100800 */
[----:B------:R-:W0:Y:S04]  /*7a750*/  LDS.128 R4, [R12+0x400] ;  /* 0x000400000c047984 */ /* 0x000e280000000c00 */
[----:B---3--:R-:W-:Y:S04]  /*7a760*/  STL.64 [R1+0x2450], R26 ;  /* 0x0024501a01007387 */ /* 0x008fe80000100a00 */
[----:B0-----:R-:W-:Y:S04]  /*7a770*/  STL.64 [R1+0x400], R4 ;  /* 0x0004000401007387 */ /* 0x001fe80000100a00 */
[----:B------:R0:W-:Y:S04]  /*7a780*/  STL.64 [R1+0x408], R6 ;  /* 0x0004080601007387 */ /* 0x0001e80000100a00 */
[----:B0-----:R-:W2:Y:S04]  /*7a790*/  LDL.LU.64 R6, [R1+0x3ad0] ;  /* 0x003ad00001067983 */ /* 0x001ea80000300a00 */
[----:B------:R-:W3:Y:S04]  /*7a7a0*/  LDL.LU.64 R4, [R1+0x3ac8] ;  /* 0x003ac80001047983 */ /* 0x000ee80000300a00 */
[----:B------:R0:W-:Y:S01]  /*7a7b0*/  STL [R1+0x3aa0], R21 ;  /* 0x003aa01501007387 */ /* 0x0001e20000100800 */
[----:B------:R-:W-:-:S02]  /*7a7c0*/  PRMT R23, R23, 0x4210, R28 ;  /* 0x0000421017177816 */ /* 0x000fc4000000001c */
[----:B------:R-:W-:Y:S01]  /*7a7d0*/  PRMT R0, R0, 0x4210, R25 ;  /* 0x0000421000007816 */ /* 0x000fe20000000019 */
[----:B------:R-:W-:Y:S06]  /*7a7e0*/  BAR.SYNC.DEFER_BLOCKING 0x0 ;  /* 0x0000000000007b1d */ /* 0x000fec0000010000 */
[----:B--2---:R-:W-:Y:S04]  /*7a7f0*/  STL.64 [R1+0x3ac0], R6 ;  /* 0x003ac00601007387 */ /* 0x004fe80000100a00 */
[----:B---3--:R2:W-:Y:S04]  /*7a800*/  STL.64 [R1+0x3ab8], R4 ;  /* 0x003ab80401007387 */ /* 0x0085e80000100a00 */
[----:B0-----:R-:W3:Y:S01]  /*7a810*/  LDL.LU R21, [R1+0x38] ;  /* 0x0000380001157983 */ /* 0x001ee20000300800 */
[----:B--2---:R-:W-:-:S03]  /*7a820*/  IMAD.MOV.U32 R4, RZ, RZ, R24 ;  /* 0x000000ffff047224 */ /* 0x004fc600078e0018 */
[----:B------:R-:W2:Y:S04]  /*7a830*/  LDL.LU R24, [R1+0x420] ;  /* 0x0004200001187983 */ /* 0x000ea80000300800 */
[----:B------:R0:W-:Y:S04]  /*7a840*/  STL [R1+0x3a98], R12 ;  /* 0x003a980c01007387 */ /* 0x0001e80000100800 */
[----:B0-----:R-:W4:Y:S04]  /*7a850*/  LDL.LU R12, [R1+0x424] ;  /* 0x00042400010c7983 */ /* 0x001f280000300800 */
[----:B------:R-:W2:Y:S01]  /*7a860*/  LDL.LU R26, [R1+0x428] ;  /* 0x00042800011a7983 */ /* 0x000ea20000300800 */
[----:B------:R-:W-:-:S02]  /*7a870*/  IMAD.MOV.U32 R5, RZ, RZ, R23 ;  /* 0x000000ffff057224 */ /* 0x000fc400078e0017 */
[----:B------:R-:W-:Y:S02]  /*7a880*/  IMAD.MOV.U32 R6, RZ, RZ, R22 ;  /* 0x000000ffff067224 */ /* 0x000fe400078e0016 */
[----:B------:R-:W-:Y:S02]  /*7a890*/  IMAD.MOV.U32 R7, RZ, RZ, R0 ;  /* 0x000000ffff077224 */ /* 0x000fe400078e0000 */
[----:B------:R-:W-:Y:S01]  /*7a8a0*/  IMAD.MOV.U32 R0, RZ, RZ, R20 ;  /* 0x000000ffff007224 */ /* 0x000fe200078e0014 */
[----:B--2---:R0:W-:Y:S04]  /*7a8b0*/  STL [R1+0x3a9c], R26 ;  /* 0x003a9c1a01007387 */ /* 0x0041e80000100800 */
[----:B0-----:R-:W4:Y:S04]  /*7a8c0*/  LDL.LU R26, [R1+0x3c] ;  /* 0x00003c00011a7983 */ /* 0x001f280000300800 */
[----:B------:R-:W2:Y:S04]  /*7a8d0*/  LDL.LU R28, [R1+0x438] ;  /* 0x00043800011c7983 */ /* 0x000ea80000300800 */
[----:B------:R-:W2:Y:S04]  /*7a8e0*/  LDL.LU R27, [R1+0x2cc] ;  /* 0x0002cc00011b7983 */ /* 0x000ea80000300800 */
[----:B------:R-:W2:Y:S04]  /*7a8f0*/  LDL.LU R23, [R1+0x434] ;  /* 0x0004340001177983 */ /* 0x000ea80000300800 */
[----:B------:R-:W2:Y:S04]  /*7a900*/  LDL.LU R22, [R1+0x430] ;  /* 0x0004300001167983 */ /* 0x000ea80000300800 */
[----:B------:R-:W3:Y:S04]  /*7a910*/  LDL.LU R20, [R1+0x368] ;  /* 0x0003680001147983 */ /* 0x000ee80000300800 */
[----:B--2---:R-:W-:Y:S04]  /*7a920*/  STL.64 [R1+0x3ab0], R22 ;  /* 0x003ab01601007387 */ /* 0x004fe80000100a00 */
[----:B---3--:R0:W-:Y:S04]  /*7a930*/  STL.64 [R1+0x3aa8], R20 ;  /* 0x003aa81401007387 */ /* 0x0081e80000100a00 */
[----:B0-----:R-:W2:Y:S04]  /*7a940*/  LDL.LU R20, [R1+0x2b0] ;  /* 0x0002b00001147983 */ /* 0x001ea80000300800 */
[----:B------:R-:W2:Y:S04]  /*7a950*/  LDL.LU R21, [R1+0x2b4] ;  /* 0x0002b40001157983 */ /* 0x000ea80000300800 */
[----:B------:R-:W2:Y:S04]  /*7a960*/  LDL.LU R22, [R1+0x2b8] ;  /* 0x0002b80001167983 */ /* 0x000ea80000300800 */
[----:B------:R-:W2:Y:S04]  /*7a970*/  LDL.LU R23, [R1+0x2bc] ;  /* 0x0002bc0001177983 */ /* 0x000ea80000300800 */
[----:B------:R0:W-:Y:S04]  /*7a980*/  STSM.16.M88.4 [R10], R4 ;  /* 0x000000040a007844 */ /* 0x0001e80000000200 */
[----:B0-----:R-:W3:Y:S04]  /*7a990*/  LDL.LU.64 R6, [R1+0x3ac0] ;  /* 0x003ac00001067983 */ /* 0x001ee80000300a00 */
[----:B------:R-:W3:Y:S04]  /*7a9a0*/  LDL.LU.64 R4, [R1+0x3ab8] ;  /* 0x003ab80001047983 */ /* 0x000ee80000300a00 */
[----:B--2---:R0:W-:Y:S04]  /*7a9b0*/  STSM.16.M88.4 [R10+0x200], R20 ;  /* 0x000200140a007844 */ /* 0x0041e80000000200 */
[----:B0-----:R-:W2:Y:S04]  /*7a9c0*/  LDL.LU.64 R22, [R1+0x3ab0] ;  /* 0x003ab00001167983 */ /* 0x001ea80000300a00 */
[----:B------:R-:W2:Y:S04]  /*7a9d0*/  LDL.LU.64 R20, [R1+0x3aa8] ;  /* 0x003aa80001147983 */ /* 0x000ea80000300a00 */
[----:B------:R0:W-:Y:S01]  /*7a9e0*/  STL.64 [R1+0x3a90], R10 ;  /* 0x003a900a01007387 */ /* 0x0001e20000100a00 */
[----:B----4-:R-:W-:-:S03]  /*7a9f0*/  PRMT R12, R12, 0x5210, R26 ;  /* 0x000052100c0c7816 */ /* 0x010fc6000000001a */
[----:B0-----:R-:W4:Y:S04]  /*7aa00*/  LDL.LU R10, [R1+0x42c] ;  /* 0x00042c00010a7983 */ /* 0x001f280000300800 */
[----:B------:R-:W3:Y:S04]  /*7aa10*/  LDL.LU R11, [R1+0x2c8] ;  /* 0x0002c800010b7983 */ /* 0x000ee80000300800 */
[----:B------:R0:W-:Y:S04]  /*7aa20*/  STL.64 [R1+0x3a88], R8 ;  /* 0x003a880801007387 */ /* 0x0001e80000100a00 */
[----:B0-----:R-:W4:Y:S04]  /*7aa30*/  LDL.LU R8, [R1+0x2c0] ;  /* 0x0002c00001087983 */ /* 0x001f280000300800 */
[----:B------:R-:W4:Y:S01]  /*7aa40*/  LDL.LU R9, [R1+0x2c4] ;  /* 0x0002c40001097983 */ /* 0x000f220000300800 */
[----:B------:R-:W-:Y:S01]  /*7aa50*/  BAR.SYNC.DEFER_BLOCKING 0x0 ;  /* 0x0000000000007b1d */ /* 0x000fe20000010000 */
[----:B--2---:R-:W-:-:S05]  /*7aa60*/  PRMT R24, R24, 0x5210, R21 ;  /* 0x0000521018187816 */ /* 0x004fca0000000015 */
[----:B------:R-:W2:Y:S04]  /*7aa70*/  LDL.LU R21, [R1+0x3aa0] ;  /* 0x003aa00001157983 */ /* 0x000ea80000300800 */
[----:B------:R-:W4:Y:S04]  /*7aa80*/  LDL.LU R26, [R1+0x3a9c] ;  /* 0x003a9c00011a7983 */ /* 0x000f280000300800 */
[----:B------:R0:W-:Y:S04]  /*7aa90*/  STL [R1+0x2b4], R12 ;  /* 0x0002b40c01007387 */ /* 0x0001e80000100800 */
[----:B0-----:R-:W2:Y:S01]  /*7aaa0*/  LDL.LU R12, [R1+0x3a98] ;  /* 0x003a9800010c7983 */ /* 0x001ea20000300800 */
[----:B---3--:R-:W-:-:S02]  /*7aab0*/  PRMT R28, R28, 0x5210, R11 ;  /* 0x000052101c1c7816 */ /* 0x008fc4000000000b */
[----:B------:R-:W-:Y:S02]  /*7aac0*/  PRMT R23, R23, 0x5210, R27 ;  /* 0x0000521017177816 */ /* 0x000fe4000000001b */
[----:B------:R-:W-:Y:S02]  /*7aad0*/  PRMT R27, R20, 0x5210, R2 ;  /* 0x00005210141b7816 */ /* 0x000fe40000000002 */
[----:B----4-:R-:W-:Y:S02]  /*7aae0*/  PRMT R26, R26, 0x5210, R8 ;  /* 0x000052101a1a7816 */ /* 0x010fe40000000008 */
[----:B------:R-:W-:-:S05]  /*7aaf0*/  PRMT R8, R10, 0x5210, R9 ;  /* 0x000052100a087816 */ /* 0x000fca0000000009 */
[----:B------:R-:W-:Y:S04]  /*7ab00*/  STL [R1+0x200], R8 ;  /* 0x0002000801007387 */ /* 0x000fe80000100800 */
[----:B------:R-:W3:Y:S04]  /*7ab10*/  LDL.LU R2, [R1+0xd0c] ;  /* 0x000d0c0001027983 */ /* 0x000ee80000300800 */
[----:B--2---:R-:W0:Y:S04]  /*7ab20*/  LDS.128 R8, [R12] ;  /* 0x000000000c087984 */ /* 0x004e280000000c00 */
[----:B------:R-:W2:Y:S04]  /*7ab30*/  LDL.LU R20, [R1+0xcfc] ;  /* 0x000cfc0001147983 */ /* 0x000ea80000300800 */
[----:B0-----:R-:W-:Y:S04]  /*7ab40*/  STL.64 [R1+0x420], R8 ;  /* 0x0004200801007387 */ /* 0x001fe80000100a00 */
[----:B------:R0:W-:Y:S04]  /*7ab50*/  STL.64 [R1+0x428], R10 ;  /* 0x0004280a01007387 */ /* 0x0001e80000100a00 */
[----:B0-----:R-:W4:Y:S04]  /*7ab60*/  LDL.LU.64 R10, [R1+0x3a90] ;  /* 0x003a9000010a7983 */ /* 0x001f280000300a00 */
[----:B------:R-:W2:Y:S01]  /*7ab70*/  LDL.LU.64 R8, [R1+0x3a88] ;  /* 0x003a880001087983 */ /* 0x000ea20000300a00 */
[----:B------:R-:W-:-:S03]  /*7ab80*/  PRMT R22, R22, 0x5210, R25 ;  /* 0x0000521016167816 */ /* 0x000fc60000000019 */
[----:B----4-:R-:W-:Y:S04]  /*7ab90*/  STL.64 [R1+0x3a80], R10 ;  /* 0x003a800a01007387 */ /* 0x010fe80000100a00 */
[----:B--2---:R-:W-:Y:S04]  /*7aba0*/  STL.64 [R1+0x3a78], R8 ;  /* 0x003a780801007387 */ /* 0x004fe80000100a00 */
[----:B------:R-:W2:Y:S04]  /*7abb0*/  LDL.LU R25, [R1+0xcdc] ;  /* 0x000cdc0001197983 */ /* 0x000ea80000300800 */
[----:B------:R-:W0:Y:S01]  /*7abc0*/  LDS.128 R8, [R12+0x400] ;  /* 0x000400000c087984 */ /* 0x000e220000000c00 */
[----:B------:R-:W-:Y:S06]  /*7abd0*/  BAR.SYNC.DEFER_BLOCKING 0x0 ;  /* 0x0000000000007b1d */ /* 0x000fec0000010000 */
[----:B--2---:R2:W-:Y:S04]  /*7abe0*/  STL [R1+0x3a64], R25 ;  /* 0x003a641901007387 */ /* 0x0045e80000100800 */
[----:B--2---:R-:W2:Y:S04]  /*7abf0*/  LDL.LU R25, [R1+0x2b4] ;  /* 0x0002b40001197983 */ /* 0x004ea80000300800 */
[----:B------:R4:W-:Y:S02]  /*7ac00*/  STL.64 [R1+0x3a70], R26 ;  /* 0x003a701a01007387 */ /* 0x0009e40000100a00 */
[----:B----4-:R-:W-:-:S02]  /*7ac10*/  IMAD.MOV.U32 R27, RZ, RZ, R22 ;  /* 0x000000ffff1b7224 */ /* 0x010fc400078e0016 */
[----:B--2---:R2:W-:Y:S04]  /*7ac20*/  STL.64 [R1+0x3a68], R24 ;  /* 0x003a681801007387 */ /* 0x0045e80000100a00 */
[----:B--2---:R-:W2:Y:S04]  /*7ac30*/  LDL.LU R24, [R1+0x200] ;  /* 0x0002000001187983 */ /* 0x004ea80000300800 */
[----:B------:R-:W4:Y:S04]  /*7ac40*/  LDL.LU R22, [R1+0xcd8] ;  /* 0x000cd80001167983 */ /* 0x000f280000300800 */
[----:B0-----:R-:W-:Y:S04]  /*7ac50*/  STL.64 [R1+0x3d0], R8 ;  /* 0x0003d00801007387 */ /* 0x001fe80000100a00 */
[----:B------:R0:W-:Y:S04]  /*7ac60*/  STL.64 [R1+0x3d8], R10 ;  /* 0x0003d80a01007387 */ /* 0x0001e80000100a00 */
[----:B0-----:R-:W2:Y:S01]  /*7ac70*/  LDL.LU.64 R10, [R1+0x3a80] ;  /* 0x003a8000010a7983 */ /* 0x001ea20000300a00 */
[----:B------:R-:W-:-:S02]  /*7ac80*/  IMAD.MOV.U32 R25, RZ, RZ, R28 ;  /* 0x000000ffff197224 */ /* 0x000fc400078e001c */
[----:B------:R-:W-:Y:S01]  /*7ac90*/  IMAD.MOV.U32 R26, RZ, RZ, R23 ;  /* 0x000000ffff1a7224 */ /* 0x000fe200078e0017 */
[----:B------:R-:W3:Y:S04]  /*7aca0*/  LDL.LU.64 R8, [R1+0x3a78] ;  /* 0x003a780001087983 */ /* 0x000ee80000300a00 */
[----:B------:R-:W3:Y:S04]  /*7acb0*/  LDL.LU R23, [R1+0xc88] ;  /* 0x000c880001177983 */ /* 0x000ee80000300800 */
[----:B------:R-:W-:Y:S04]  /*7acc0*/  STL [R1+0x3a48], R12 ;  /* 0x003a480c01007387 */ /* 0x000fe80000100800 */
[----:B--2---:R0:W-:Y:S04]  /*7acd0*/  STSM.16.M88.4 [R10], R24 ;  /* 0x000000180a007844 */ /* 0x0041e80000000200 */
[----:B0-----:R-:W2:Y:S04]  /*7ace0*/  LDL.LU.64 R26, [R1+0x3a70] ;  /* 0x003a7000011a7983 */ /* 0x001ea80000300a00 */
[----:B------:R-:W2:Y:S01]  /*7acf0*/  LDL.LU.64 R24, [R1+0x3a68] ;  /* 0x003a680001187983 */ /* 0x000ea20000300a00 */
[----:B---3--:R-:W-:-:S03]  /*7ad00*/  LOP3.LUT R2, R2, 0xffff, RZ, 0xc0, !PT ;  /* 0x0000ffff02027812 */ /* 0x008fc600078ec0ff */
[----:B--2---:R0:W-:Y:S04]  /*7ad10*/  STSM.16.M88.4 [R10+0x200], R24 ;  /* 0x000200180a007844 */ /* 0x0041e80000000200 */
[----:B0-----:R-:W2:Y:S01]  /*7ad20*/  LDL.LU R25, [R1+0x3a64] ;  /* 0x003a640001197983 */ /* 0x001ea20000300800 */
[----:B------:R-:W-:Y:S02]  /*7ad30*/  LOP3.LUT R20, R20, 0xffff, RZ, 0xc0, !PT ;  /* 0x0000ffff14147812 */ /* 0x000fe400078ec0ff */
[----:B----4-:R-:W-:Y:S01]  /*7ad40*/  LOP3.LUT R28, R22, 0xffff, RZ, 0xc0, !PT ;  /* 0x0000ffff161c7812 */ /* 0x010fe200078ec0ff */
[----:B------:R-:W-:Y:S04]  /*7ad50*/  STL [R1+0x3a4c], R10 ;  /* 0x003a4c0a01007387 */ /* 0x000fe80000100800 */
[----:B------:R2:W-:Y:S04]  /*7ad60*/  STL [R1+0x3a54], R2 ;  /* 0x003a540201007387 */ /* 0x0005e80000100800 */
[----:B------:R-:W-:Y:S04]  /*7ad70*/  STL [R1+0x3a58], R20 ;  /* 0x003a581401007387 */ /* 0x000fe80000100800 */
[----:B------:R-:W-:Y:S01]  /*7ad80*/  STL [R1+0x3a50], R28 ;  /* 0x003a501c01007387 */ /* 0x000fe20000100800 */
[----:B------:R-:W-:-:S02]  /*7ad90*/  IMAD.MOV.U32 R24, RZ, RZ, R0 ;  /* 0x000000ffff187224 */ /* 0x000fc400078e0000 */
[----:B------:R-:W-:Y:S01]  /*7ada0*/  IMAD.MOV.U32 R27, RZ, RZ, R5 ;  /* 0x000000ffff1b7224 */ /* 0x000fe200078e0005 */
[----:B------:R-:W-:Y:S01]  /*7adb0*/  BAR.SYNC.DEFER_BLOCKING 0x0 ;  /* 0x0000000000007b1d */ /* 0x000fe20000010000 */
[----:B--2---:R-:W-:-:S05]  /*7adc0*/  LOP3.LUT R2, R25, 0xffff, RZ, 0xc0, !PT ;  /* 0x0000ffff19027812 */ /* 0x004fca00078ec0ff */
[----:B------:R0:W-:Y:S02]  /*7add0*/  STL [R1+0x438], R2 ;  /* 0x0004380201007387 */ /* 0x0001e40000100800 */
[----:B0-----:R-:W-:-:S05]  /*7ade0*/  LOP3.LUT R2, R23, 0xffff, RZ, 0xc0, !PT ;  /* 0x0000ffff17027812 */ /* 0x001fca00078ec0ff */
[----:B------:R0:W-:Y:S04]  /*7adf0*/  STL [R1+0x38], R2 ;  /* 0x0000380201007387 */ /* 0x0001e80000100800 */
[----:B------:R-:W2:Y:S04]  /*7ae00*/  LDL.LU R20, [R1+0xc1c] ;  /* 0x000c1c0001147983 */ /* 0x000ea80000300800 */
[----:B0-----:R-:W3:Y:S04]  /*7ae10*/  LDL.LU R2, [R1+0xc18] ;  /* 0x000c180001027983 */ /* 0x001ee80000300800 */
[----:B------:R-:W4:Y:S04]  /*7ae20*/  LDL.LU R0, [R1+0xedc] ;  /* 0x000edc0001007983 */ /* 0x000f280000300800 */
[----:B------:R-:W2:Y:S01]  /*7ae30*/  LDL.LU R5, [R1+0xed8] ;  /* 0x000ed80001057983 */ /* 0x000ea20000300800 */
[----:B------:R-:W-:-:S03]  /*7ae40*/  IMAD.MOV.U32 R25, RZ, RZ, R3 ;  /* 0x000000ffff197224 */ /* 0x000fc600078e0003 */
[----:B--2---:R0:W-:Y:S04]  /*7ae50*/  STL [R1+0x3a60], R5 ;  /* 0x003a600501007387 */ /* 0x0041e80000100800 */
[----:B0-----:R-:W4:Y:S04]  /*7ae60*/  LDL R5, [R1+0x38] ;  /* 0x0000380001057983 */ /* 0x001f280000100800 */
[----:B------:R-:W2:Y:S01]  /*7ae70*/  LDL.LU R3, [R1+0xecc] ;  /* 0x000ecc0001037983 */ /* 0x000ea20000300800 */
[----:B------:R-:W-:Y:S02]  /*7ae80*/  IMAD.MOV.U32 R23, RZ, RZ, R29 ;  /* 0x000000ffff177224 */ /* 0x000fe400078e001d */
[----:B------:R-:W-:-:S02]  /*7ae90*/  IMAD.MOV.U32 R26, RZ, RZ, R27 ;  /* 0x000000ffff1a7224 */ /* 0x000fc400078e001b */
[----:B------:R-:W-:Y:S02]  /*7aea0*/  IMAD.MOV.U32 R27, RZ, RZ, R4 ;  /* 0x000000ffff1b7224 */ /* 0x000fe400078e0004 */
[----:B------:R-:W-:Y:S02]  /*7aeb0*/  IMAD.MOV.U32 R4, RZ, RZ, R6 ;  /* 0x000000ffff047224 */ /* 0x000fe400078e0006 */
[----:B------:R-:W-:Y:S01]  /*7aec0*/  IMAD.MOV.U32 R6, RZ, RZ, R13 ;  /* 0x000000ffff067224 */ /* 0x000fe200078e000d */
[----:B--2---:R0:W-:Y:S04]  /*7aed0*/  STL [R1+0x3a5c], R3 ;  /* 0x003a5c0301007387 */ /* 0x0041e80000100800 */
[----:B0-----:R-:W2:Y:S04]  /*7aee0*/  LDL.LU R3, [R1+0xc7c] ;  /* 0x000c7c0001037983 */ /* 0x001ea80000300800 */
[----:B------:R-:W2:Y:S04]  /*7aef0*/  LDL.LU R29, [R1+0xec0] ;  /* 0x000ec000011d7983 */ /* 0x000ea80000300800 */
[----:B------:R-:W2:Y:S04]  /*7af00*/  LDL.LU R10, [R1+0xebc] ;  /* 0x000ebc00010a7983 */ /* 0x000ea80000300800 */
[----:B------:R-:W2:Y:S04]  /*7af10*/  LDL.LU R12, [R1+0xeb8] ;  /* 0x000eb800010c7983 */ /* 0x000ea80000300800 */
[----:B------:R-:W2:Y:S04]  /*7af20*/  LDL R28, [R1+0x438] ;  /* 0x00043800011c7983 */ /* 0x000ea80000100800 */
[----:B------:R-:W2:Y:S04]  /*7af30*/  LDL.LU R22, [R1+0xeac] ;  /* 0x000eac0001167983 */ /* 0x000ea80000300800 */
[----:B------:R-:W2:Y:S01]  /*7af40*/  LDL.LU R13, [R1+0x80] ;  /* 0x00008000010d7983 */ /* 0x000ea20000300800 */
[----:B----4-:R-:W-:-:S03]  /*7af50*/  PRMT R0, R0, 0x4210, R5 ;  /* 0x0000421000007816 */ /* 0x010fc60000000005 */
[----:B--2---:R0:W-:Y:S04]  /*7af60*/  STL [R1+0x39f8], R13 ;  /* 0x0039f80d01007387 */ /* 0x0041e80000100800 */
[----:B0-----:R-:W2:Y:S04]  /*7af70*/  LDL.LU R13, [R1+0xea8] ;  /* 0x000ea800010d7983 */ /* 0x001ea80000300800 */
[----:B------:R-:W4:Y:S01]  /*7af80*/  LDL.LU R5, [R1+0x3a60] ;  /* 0x003a600001057983 */ /* 0x000f220000300800 */
[----:B------:R-:W-:-:S05]  /*7af90*/  LOP3.LUT R3, R3, 0xffff, RZ, 0xc0, !PT ;  /* 0x0000ffff03037812 */ /* 0x000fca00078ec0ff */
[----:B------:R0:W-:Y:S01]  /*7afa0*/  STL [R1+0x3c], R3 ;  /* 0x00003c0301007387 */ /* 0x0001e20000100800 */
[----:B----4-:R-:W-:-:S03]  /*7afb0*/  PRMT R5, R5, 0x4210, R3 ;  /* 0x0000421005057816 */ /* 0x010fc60000000003 */
[----:B0-----:R-:W4:Y:S01]  /*7afc0*/  LDL.LU R3, [R1+0x3a5c] ;  /* 0x003a5c0001037983 */ /* 0x001f220000300800 */
[----:B------:R-:W-:Y:S02]  /*7afd0*/  LOP3.LUT R20, R20, 0xffff, RZ, 0xc0, !PT ;  /* 0x0000ffff14147812 */ /* 0x000fe400078ec0ff */
[----:B---3--:R-:W-:-:S03]  /*7afe0*/  LOP3.LUT R2, R2, 0xffff, RZ, 0xc0, !PT ;  /* 0x0000ffff02027812 */ /* 0x008fc600078ec0ff */
[----:B------:R0:W-:Y:S01]  /*7aff0*/  STL [R1+0x2c8], R20 ;  /* 0x0002c81401007387 */ /* 0x0001e20000100800 */
[----:B------:R-:W-:Y:S02]  /*7b000*/  PRMT R29, R29, 0x4210, R2 ;  /* 0x000042101d1d7816 */ /* 0x000fe40000000002 */
[----:B------:R-:W-:Y:S02]  /*7b010*/  PRMT R22, R22, 0x4210, R28 ;  /* 0x0000421016167816 */ /* 0x000fe4000000001c */
[----:B----4-:R-:W-:Y:S02]  /*7b020*/  PRMT R3, R3, 0x4210, R20 ;  /* 0x0000421003037816 */ /* 0x010fe40000000014 */
[----:B0-----:R-:W3:Y:S04]  /*7b030*/  LDL.LU R20, [R1+0x3a58] ;  /* 0x003a580001147983 */ /* 0x001ee80000300800 */
[----:B------:R0:W-:Y:S04]  /*7b040*/  STL [R1+0x2cc], R2 ;  /* 0x0002cc0201007387 */ /* 0x0001e80000100800 */
[----:B0-----:R-:W4:Y:S04]  /*7b050*/  LDL.LU R2, [R1+0x3a54] ;  /* 0x003a540001027983 */ /* 0x001f280000300800 */
[----:B------:R-:W2:Y:S04]  /*7b060*/  LDL.LU R28, [R1+0x3a50] ;  /* 0x003a5000011c7983 */ /* 0x000ea80000300800 */
[----:B------:R-:W-:Y:S04]  /*7b070*/  STL [R1+0x3a04], R17 ;  /* 0x003a041101007387 */ /* 0x000fe80000100800 */
[----:B------:R0:W-:Y:S04]  /*7b080*/  STL.64 [R1+0x3a30], R26 ;  /* 0x003a301a01007387 */ /* 0x0001e80000100a00 */
[----:B------:R1:W-:Y:S01]  /*7b090*/  STL.64 [R1+0x3a28], R24 ;  /* 0x003a281801007387 */ /* 0x0003e20000100a00 */
[----:B0-----:R-:W-:Y:S01]  /*7b0a0*/  IMAD.MOV.U32 R26, RZ, RZ, R22 ;  /* 0x000000ffff1a7224 */ /* 0x001fe200078e0016 */
[----:B---3--:R-:W-:-:S05]  /*7b0b0*/  PRMT R12, R12, 0x4210, R20 ;  /* 0x000042100c0c7816 */ /* 0x008fca0000000014 */
[----:B-1----:R-:W-:Y:S01]  /*7b0c0*/  IMAD.MOV.U32 R25, RZ, RZ, R12 ;  /* 0x000000ffff197224 */ /* 0x002fe200078e000c */
[----:B----4-:R-:W-:Y:S02]  /*7b0d0*/  PRMT R10, R10, 0x4210, R2 ;  /* 0x000042100a0a7816 */ /* 0x010fe40000000002 */
[----:B--2---:R-:W-:-:S03]  /*7b0e0*/  PRMT R13, R13, 0x4210, R28 ;  /* 0x000042100d0d7816 */ /* 0x004fc6000000001c */
[----:B------:R-:W-:Y:S02]  /*7b0f0*/  IMAD.MOV.U32 R24, RZ, RZ, R10 ;  /* 0x000000ffff187224 */ /* 0x000fe400078e000a */
[----:B------:R-:W2:Y:S01]  /*7b100*/  LDL.LU R10, [R1+0x3a4c] ;  /* 0x003a4c00010a7983 */ /* 0x000ea20000300800 */
[----:B------:R-:W-:-:S03]  /*7b110*/  IMAD.MOV.U32 R27, RZ, RZ, R13 ;  /* 0x000000ffff1b7224 */ /* 0x000fc600078e000d */
[----:B------:R-:W3:Y:S04]  /*7b120*/  LDL.LU R12, [R1+0x3a48] ;  /* 0x003a4800010c7983 */ /* 0x000ee80000300800 */
[----:B------:R-:W-:Y:S04]  /*7b130*/  STL.64 [R1+0x3a40], R26 ;  /* 0x003a401a01007387 */ /* 0x000fe80000100a00 */
[----:B------:R-:W-:Y:S04]  /*7b140*/  STL.64 [R1+0x3a38], R24 ;  /* 0x003a381801007387 */ /* 0x000fe80000100a00 */
[----:B------:R-:W4:Y:S04]  /*7b150*/  LDL.LU R13, [R1+0x664] ;  /* 0x00066400010d7983 */ /* 0x000f280000300800 */
[----:B----4-:R0:W-:Y:S04]  /*7b160*/  STL [R1+0x3a10], R13 ;  /* 0x003a100d01007387 */ /* 0x0101e80000100800 */
[----:B0-----:R-:W4:Y:S04]  /*7b170*/  LDL.LU R13, [R1+0x660] ;  /* 0x00066000010d7983 */ /* 0x001f280000300800 */
[----:B------:R0:W-:Y:S04]  /*7b180*/  STL [R1+0x3a08], R16 ;  /* 0x003a081001007387 */ /* 0x0001e80000100800 */
[----:B0-----:R-:W2:Y:S04]  /*7b190*/  LDL.LU R16, [R1+0x2c8] ;  /* 0x0002c80001107983 */ /* 0x001ea80000300800 */
[----:B--2---:R0:W-:Y:S04]  /*7b1a0*/  STL [R1+0x3a0c], R16 ;  /* 0x003a0c1001007387 */ /* 0x0041e80000100800 */
[----:B0-----:R-:W2:Y:S01]  /*7b1b0*/  LDL.LU R16, [R1+0x3c] ;  /* 0x00003c0001107983 */ /* 0x001ea20000300800 */
[----:B------:R-:W-:-:S02]  /*7b1c0*/  IMAD.MOV.U32 R26, RZ, RZ, R5 ;  /* 0x000000ffff1a7224 */ /* 0x000fc400078e0005 */
[----:B------:R-:W-:Y:S02]  /*7b1d0*/  IMAD.MOV.U32 R5, RZ, RZ, R4 ;  /* 0x000000ffff057224 */ /* 0x000fe400078e0004 */
[----:B------:R-:W-:Y:S02]  /*7b1e0*/  IMAD.MOV.U32 R27, RZ, RZ, R3 ;  /* 0x000000ffff1b7224 */ /* 0x000fe400078e0003 */
[----:B------:R-:W-:Y:S02]  /*7b1f0*/  IMAD.MOV.U32 R4, RZ, RZ, R6 ;  /* 0x000000ffff047224 */ /* 0x000fe400078e0006 */
[----:B------:R-:W-:Y:S02]  /*7b200*/  IMAD.MOV.U32 R3, RZ, RZ, R11 ;  /* 0x000000ffff037224 */ /* 0x000fe400078e000b */
[----:B------:R-:W-:Y:S02]  /*7b210*/  IMAD.MOV.U32 R6, RZ, RZ, R8 ;  /* 0x000000ffff067224 */ /* 0x000fe400078e0008 */
[----:B------:R-:W-:-:S02]  /*7b220*/  IMAD.MOV.U32 R25, RZ, RZ, R0 ;  /* 0x000000ffff197224 */ /* 0x000fc400078e0000 */
[----:B------:R-:W-:Y:S02]  /*7b230*/  IMAD.MOV.U32 R11, RZ, RZ, R15 ;  /* 0x000000ffff0b7224 */ /* 0x000fe400078e000f */
[----:B------:R-:W-:Y:S02]  /*7b240*/  IMAD.MOV.U32 R8, RZ, RZ, R9 ;  /* 0x000000ffff087224 */ /* 0x000fe400078e0009 */
        /* <DEDUP_REMOVED lines=8> */
[----:B------:R-:W2:Y:S04]  /*7b2d0*/  LDL.LU R18, [R1+0x680] ;  /* 0x0006800001127983 */ /* 0x000ea80000300800 */
[----:B------:R-:W2:Y:S04]  /*7b2e0*/  LDL.LU R19, [R1+0x684] ;  /* 0x0006840001137983 */ /* 0x000ea80000300800 */
[----:B--2---:R0:W-:Y:S04]  /*7b2f0*/  STL.64 [R1+0x3a20], R18 ;  /* 0x003a201201007387 */ /* 0x0041e80000100a00 */
[----:B------:R1:W-:Y:S01]  /*7b300*/  STL.64 [R1+0x3a18], R16 ;  /* 0x003a181001007387 */ /* 0x0003e20000100a00 */
[----:B0-----:R-:W-:-:S02]  /*7b310*/  IMAD.MOV.U32 R18, RZ, RZ, R27 ;  /* 0x000000ffff127224 */ /* 0x001fc400078e001b */
[----:B-1----:R-:W-:Y:S02]  /*7b320*/  IMAD.MOV.U32 R16, RZ, RZ, R25 ;  /* 0x000000ffff107224 */ /* 0x002fe400078e0019 */
[----:B------:R-:W-:Y:S02]  /*7b330*/  IMAD.MOV.U32 R17, RZ, RZ, R26 ;  /* 0x000000ffff117224 */ /* 0x000fe400078e001a */
[----:B---3--:R-:W0:Y:S01]  /*7b340*/  LDS.128 R24, [R12] ;  /* 0x000000000c187984 */ /* 0x008e220000000c00 */
[----:B------:R-:W-:-:S03]  /*7b350*/  IMAD.MOV.U32 R19, RZ, RZ, R29 ;  /* 0x000000ffff137224 */ /* 0x000fc600078e001d */
[----:B0-----:R-:W-:Y:S01]  /*7b360*/  STL.64 [R1+0x360], R24 ;  /* 0x0003601801007387 */ /* 0x001fe20000100a00 */
[----:B------:R-:W-:-:S03]  /*7b370*/  IMAD.MOV.U32 R29, RZ, RZ, R27 ;  /* 0x000000ffff1d7224 */ /* 0x000fc600078e001b */
[----:B------:R-:W-:Y:S04]  /*7b380*/  STL [R1+0x368], R26 ;  /* 0x0003681a01007387 */ /* 0x000fe80000100800 */
[----:B------:R-:W0:Y:S04]  /*7b390*/  LDS.128 R24, [R12+0x400] ;  /* 0x000400000c187984 */ /* 0x000e280000000c00 */
[----:B------:R-:W-:Y:S04]  /*7b3a0*/  STL [R1+0x2408], R29 ;  /* 0x0024081d01007387 */ /* 0x000fe80000100800 */
[----:B0-----:R-:W-:Y:S04]  /*7b3b0*/  STL.64 [R1+0x300], R24 ;  /* 0x0003001801007387 */ /* 0x001fe80000100a00 */
[----:B------:R0:W-:Y:S04]  /*7b3c0*/  STL.64 [R1+0x308], R26 ;  /* 0x0003081a01007387 */ /* 0x0001e80000100a00 */
[----:B0-----:R-:W2:Y:S04]  /*7b3d0*/  LDL.LU.64 R26, [R1+0x3a40] ;  /* 0x003a4000011a7983 */ /* 0x001ea80000300a00 */
[----:B------:R-:W2:Y:S01]  /*7b3e0*/  LDL.LU.64 R24, [R1+0x3a38] ;  /* 0x003a380001187983 */ /* 0x000ea20000300a00 */
[----:B------:R-:W-:Y:S06]  /*7b3f0*/  BAR.SYNC.DEFER_BLOCKING 0x0 ;  /* 0x0000000000007b1d */ /* 0x000fec0000010000 */
[----:B------:R-:W3:Y:S04]  /*7b400*/  LDL.LU R29, [R1+0x624] ;  /* 0x00062400011d7983 */ /* 0x000ee80000300800 */
[----:B--2---:R0:W-:Y:S04]  /*7b410*/  STSM.16.M88.4 [R10], R24 ;  /* 0x000000180a007844 */ /* 0x0041e80000000200 */
[----:B------:R1:W-:Y:S04]  /*7b420*/  STSM.16.M88.4 [R10+0x200], R16 ;  /* 0x000200100a007844 */ /* 0x0003e80000000200 */
[----:B0-----:R-:W2:Y:S04]  /*7b430*/  LDL.LU.64 R26, [R1+0x3a30] ;  /* 0x003a3000011a7983 */ /* 0x001ea80000300a00 */
[----:B------:R-:W2:Y:S04]  /*7b440*/  LDL.LU.64 R24, [R1+0x3a28] ;  /* 0x003a280001187983 */ /* 0x000ea80000300a00 */
[----:B-1----:R-:W2:Y:S04]  /*7b450*/  LDL.LU.64 R18, [R1+0x3a20] ;  /* 0x003a200001127983 */ /* 0x002ea80000300a00 */
[----:B------:R-:W4:Y:S01]  /*7b460*/  LDL.LU.64 R16, [R1+0x3a18] ;  /* 0x003a180001107983 */ /* 0x000f220000300a00 */
[----:B------:R-:W-:Y:S01]  /*7b470*/  BAR.SYNC.DEFER_BLOCKING 0x0 ;  /* 0x0000000000007b1d */ /* 0x000fe20000010000 */
[----:B----4-:R-:W-:-:S05]  /*7b480*/  PRMT R13, R13, 0x5210, R16 ;  /* 0x000052100d0d7816 */ /* 0x010fca0000000010 */
[----:B------:R-:W4:Y:S04]  /*7b490*/  LDL.LU R16, [R1+0x3a14] ;  /* 0x003a140001107983 */ /* 0x000f280000300800 */
[----:B------:R0:W-:Y:S04]  /*7b4a0*/  STL [R1+0x2c0], R13 ;  /* 0x0002c00d01007387 */ /* 0x0001e80000100800 */
[----:B0-----:R-:W4:Y:S01]  /*7b4b0*/  LDL.LU R13, [R1+0x3a10] ;  /* 0x003a1000010d7983 */ /* 0x001f220000300800 */
[----:B--2---:R-:W-:Y:S02]  /*7b4c0*/  PRMT R18, R18, 0x5210, R2 ;  /* 0x0000521012127816 */ /* 0x004fe40000000002 */
[----:B----4-:R-:W-:-:S02]  /*7b4d0*/  PRMT R13, R13, 0x5210, R16 ;  /* 0x000052100d0d7816 */ /* 0x010fc40000000010 */
[----:B------:R-:W2:Y:S01]  /*7b4e0*/  LDL.LU R16, [R1+0x3a0c] ;  /* 0x003a0c0001107983 */ /* 0x000ea20000300800 */
[----:B------:R-:W-:Y:S01]  /*7b4f0*/  IMAD.MOV.U32 R2, RZ, RZ, R5 ;  /* 0x000000ffff027224 */ /* 0x000fe200078e0005 */
[----:B------:R-:W-:Y:S01]  /*7b500*/  PRMT R0, R0, 0x5210, R17 ;  /* 0x0000521000007816 */ /* 0x000fe20000000011 */
[----:B------:R-:W-:Y:S02]  /*7b510*/  IMAD.MOV.U32 R5, RZ, RZ, R4 ;  /* 0x000000ffff057224 */ /* 0x000fe400078e0004 */
[----:B------:R-:W-:Y:S01]  /*7b520*/  IMAD.MOV.U32 R4, RZ, RZ, R6 ;  /* 0x000000ffff047224 */ /* 0x000fe200078e0006 */
[----:B------:R-:W-:Y:S01]  /*7b530*/  PRMT R19, R19, 0x5210, R20 ;  /* 0x0000521013137816 */ /* 0x000fe20000000014 */
[----:B------:R-:W-:Y:S01]  /*7b540*/  IMAD.MOV.U32 R6, RZ, RZ, R21 ;  /* 0x000000ffff067224 */ /* 0x000fe200078e0015 */
[----:B--2---:R-:W-:Y:S02]  /*7b550*/  PRMT R22, R22, 0x5210, R16 ;  /* 0x0000521016167816 */ /* 0x004fe40000000010 */
[----:B------:R-:W2:Y:S04]  /*7b560*/  LDL.LU R16, [R1+0x3a08] ;  /* 0x003a080001107983 */ /* 0x000ea80000300800 */
[----:B------:R-:W4:Y:S04]  /*7b570*/  LDL.LU R17, [R1+0x3a04] ;  /* 0x003a040001117983 */ /* 0x000f280000300800 */
[----:B------:R-:W2:Y:S04]  /*7b580*/  LDL.LU R21, [R1+0x628] ;  /* 0x0006280001157983 */ /* 0x000ea80000300800 */
[----:B------:R-:W2:Y:S04]  /*7b590*/  LDL.LU R20, [R1+0x658] ;  /* 0x0006580001147983 */ /* 0x000ea80000300800 */
[----:B--2---:R0:W-:Y:S04]  /*7b5a0*/  STL.64 [R1+0x3998], R20 ;  /* 0x0039981401007387 */ /* 0x0041e80000100a00 */
[----:B0-----:R-:W3:Y:S04]  /*7b5b0*/  LDL.LU R20, [R1+0x438] ;  /* 0x0004380001147983 */ /* 0x001ee80000300800 */
[----:B------:R-:W2:Y:S01]  /*7b5c0*/  LDL.LU R21, [R1+0x688] ;  /* 0x0006880001157983 */ /* 0x000ea20000300800 */
[----:B---3--:R-:W-:Y:S01]  /*7b5d0*/  PRMT R29, R29, 0x5210, R20 ;  /* 0x000052101d1d7816 */ /* 0x008fe20000000014 */
[----:B------:R-:W-:-:S02]  /*7b5e0*/  IMAD.MOV.U32 R20, RZ, RZ, R3 ;  /* 0x000000ffff147224 */ /* 0x000fc400078e0003 */
[----:B------:R-:W3:Y:S04]  /*7b5f0*/  LDL.LU R3, [R1+0x620] ;  /* 0x0006200001037983 */ /* 0x000ee80000300800 */
[----:B------:R0:W-:Y:S02]  /*7b600*/  STL.64 [R1+0x39e8], R26 ;  /* 0x0039e81a01007387 */ /* 0x0001e40000100a00 */
[----:B0-----:R-:W-:Y:S02]  /*7b610*/  IMAD.MOV.U32 R26, RZ, RZ, R18 ;  /* 0x000000ffff1a7224 */ /* 0x001fe400078e0012 */
[----:B------:R-:W2:Y:S01]  /*7b620*/  LDL.LU R18, [R1+0x3a00] ;  /* 0x003a000001127983 */ /* 0x000ea20000300800 */
[----:B------:R-:W-:-:S03]  /*7b630*/  IMAD.MOV.U32 R27, RZ, RZ, R19 ;  /* 0x000000ffff1b7224 */ /* 0x000fc600078e0013 */
[----:B------:R-:W2:Y:S04]  /*7b640*/  LDL.LU R19, [R1+0x39fc] ;  /* 0x0039fc0001137983 */ /* 0x000ea80000300800 */
[----:B------:R0:W-:Y:S02]  /*7b650*/  STL.64 [R1+0x39e0], R24 ;  /* 0x0039e01801007387 */ /* 0x0001e40000100a00 */
[----:B0-----:R-:W-:Y:S02]  /*7b660*/  IMAD.MOV.U32 R24, RZ, RZ, R22 ;  /* 0x000000ffff187224 */ /* 0x001fe400078e0016 */
[----:B------:R-:W-:Y:S02]  /*7b670*/  IMAD.MOV.U32 R25, RZ, RZ, R0 ;  /* 0x000000ffff197224 */ /* 0x000fe400078e0000 */
[----:B------:R-:W-:-:S02]  /*7b680*/  IMAD.MOV.U32 R22, RZ, RZ, R2 ;  /* 0x000000ffff167224 */ /* 0x000fc400078e0002 */
[----:B------:R-:W-:Y:S02]  /*7b690*/  IMAD.MOV.U32 R0, RZ, RZ, R5 ;  /* 0x000000ffff007224 */ /* 0x000fe400078e0005 */
[----:B------:R-:W-:Y:S02]  /*7b6a0*/  IMAD.MOV.U32 R2, RZ, RZ, R6 ;  /* 0x000000ffff027224 */ /* 0x000fe400078e0006 */
[----:B------:R-:W-:Y:S02]  /*7b6b0*/  IMAD.MOV.U32 R5, RZ, RZ, R16 ;  /* 0x000000ffff057224 */ /* 0x000fe400078e0010 */
[----:B----4-:R-:W-:Y:S02]  /*7b6c0*/  IMAD.MOV.U32 R6, RZ, RZ, R17 ;  /* 0x000000ffff067224 */ /* 0x010fe400078e0011 */
[----:B------:R-:W4:Y:S04]  /*7b6d0*/  LDL.LU.64 R16, [R1+0x630] ;  /* 0x0006300001107983 */ /* 0x000f280000300a00 */
[----:B--2---:R-:W-:Y:S04]  /*7b6e0*/  STL.64 [R1+0x39c8], R18 ;  /* 0x0039c81201007387 */ /* 0x004fe80000100a00 */
[----:B----4-:R0:W-:Y:S04]  /*7b6f0*/  STL.64 [R1+0x39c0], R16 ;  /* 0x0039c01001007387 */ /* 0x0101e80000100a00 */
[----:B0-----:R-:W2:Y:S01]  /*7b700*/  LDL.LU R16, [R1+0x2c0] ;  /* 0x0002c00001107983 */ /* 0x001ea20000300800 */
[----:B------:R-:W-:-:S02]  /*7b710*/  IMAD.MOV.U32 R18, RZ, RZ, R24 ;  /* 0x000000ffff127224 */ /* 0x000fc400078e0018 */
[----:B------:R-:W-:Y:S02]  /*7b720*/  IMAD.MOV.U32 R19, RZ, RZ, R25 ;  /* 0x000000ffff137224 */ /* 0x000fe400078e0019 */
[----:B------:R-:W-:Y:S02]  /*7b730*/  IMAD.MOV.U32 R17, RZ, RZ, R13 ;  /* 0x000000ffff117224 */ /* 0x000fe400078e000d */
[----:B------:R-:W4:Y:S04]  /*7b740*/  LDL.LU R13, [R1+0x39f8] ;  /* 0x0039f800010d7983 */ /* 0x000f280000300800 */
[----:B------:R3:W-:Y:S02]  /*7b750*/  STL.64 [R1+0x39d8], R18 ;  /* 0x0039d81201007387 */ /* 0x0007e40000100a00 */
[----:B---3--:R-:W-:-:S02]  /*7b760*/  PRMT R19, R3, 0x5210, R28 ;  /* 0x0000521003137816 */ /* 0x008fc4000000001c */
[----:B--2---:R0:W-:Y:S04]  /*7b770*/  STL.64 [R1+0x39d0], R16 ;  /* 0x0039d01001007387 */ /* 0x0041e80000100a00 */
[----:B------:R-:W2:Y:S01]  /*7b780*/  LDL.LU R28, [R1+0x39f4] ;  /* 0x0039f400011c7983 */ /* 0x000ea20000300800 */
[----:B0-----:R-:W-:Y:S02]  /*7b790*/  IMAD.MOV.U32 R16, RZ, RZ, R26 ;  /* 0x000000ffff107224 */ /* 0x001fe400078e001a */
[----:B------:R-:W-:Y:S02]  /*7b7a0*/  IMAD.MOV.U32 R17, RZ, RZ, R27 ;  /* 0x000000ffff117224 */ /* 0x000fe400078e001b */
[----:B------:R-:W0:Y:S04]  /*7b7b0*/  LDS.128 R24, [R12] ;  /* 0x000000000c187984 */ /* 0x000e280000000c00 */
[----:B0-----:R-:W-:Y:S04]  /*7b7c0*/  STL.64 [R1+0x200], R24 ;  /* 0x0002001801007387 */ /* 0x001fe80000100a00 */
[----:B------:R-:W-:Y:S04]  /*7b7d0*/  STL.64 [R1+0x208], R26 ;  /* 0x0002081a01007387 */ /* 0x000fe80000100a00 */
[----:B------:R0:W1:Y:S01]  /*7b7e0*/  LDS.128 R24, [R12+0x400] ;  /* 0x000400000c187984 */ /* 0x0000620000000c00 */
[----:B------:R-:W-:Y:S01]  /*7b7f0*/  IMAD.MOV.U32 R18, RZ, RZ, R29 ;  /* 0x000000ffff127224 */ /* 0x000fe200078e001d */
[----:B------:R-:W-:Y:S06]  /*7b800*/  BAR.SYNC.DEFER_BLOCKING 0x0 ;  /* 0x0000000000007b1d */ /* 0x000fec0000010000 */
[----:B0-----:R-:W3:Y:S04]  /*7b810*/  LDL.LU R12, [R1+0x39f0] ;  /* 0x0039f000010c7983 */ /* 0x001ee80000300800 */
[----:B------:R-:W-:Y:S01]  /*7b820*/  STSM.16.M88.4 [R10], R16 ;  /* 0x000000100a007844 */ /* 0x000fe20000000200 */
[----:B-1----:R-:W-:-:S03]  /*7b830*/  IMAD.MOV.U32 R29, RZ, RZ, R26 ;  /* 0x000000ffff1d7224 */ /* 0x002fc600078e001a */
[----:B------:R-:W-:Y:S04]  /*7b840*/  STL.64 [R1+0x430], R24 ;  /* 0x0004301801007387 */ /* 0x000fe80000100a00 */
[----:B------:R0:W-:Y:S04]  /*7b850*/  STL [R1+0x43c], R27 ;  /* 0x00043c1b01007387 */ /* 0x0001e80000100800 */
[----:B0-----:R-:W3:Y:S04]  /*7b860*/  LDL.LU.64 R26, [R1+0x39e8] ;  /* 0x0039e800011a7983 */ /* 0x001ee80000300a00 */
[----:B------:R-:W3:Y:S04]  /*7b870*/  LDL.LU.64 R24, [R1+0x39e0] ;  /* 0x0039e00001187983 */ /* 0x000ee80000300a00 */
[----:B--2---:R0:W-:Y:S04]  /*7b880*/  STL.64 [R1+0x2410], R28 ;  /* 0x0024101c01007387 */ /* 0x0041e80000100a00 */
[----:B0-----:R-:W2:Y:S04]  /*7b890*/  LDL.LU R29, [R1+0x1734] ;  /* 0x00173400011d7983 */ /* 0x001ea80000300800 */
[----:B------:R-:W2:Y:S04]  /*7b8a0*/  LDL.LU.64 R18, [R1+0x39d8] ;  /* 0x0039d80001127983 */ /* 0x000ea80000300a00 */
[----:B------:R-:W2:Y:S01]  /*7b8b0*/  LDL.LU.64 R16, [R1+0x39d0] ;  /* 0x0039d00001107983 */ /* 0x000ea20000300a00 */
[----:B----4-:R-:W-:-:S03]  /*7b8c0*/  PRMT R3, R13, 0x7770, RZ ;  /* 0x000077700d037816 */ /* 0x010fc600000000ff */
[----:B--2---:R0:W-:Y:S04]  /*7b8d0*/  STSM.16.M88.4 [R10+0x200], R16 ;  /* 0x000200100a007844 */ /* 0x0041e80000000200 */
[----:B0-----:R-:W2:Y:S04]  /*7b8e0*/  LDL.LU.64 R18, [R1+0x39c8] ;  /* 0x0039c80001127983 */ /* 0x001ea80000300a00 */
[----:B------:R-:W4:Y:S01]  /*7b8f0*/  LDL.LU.64 R16, [R1+0x39c0] ;  /* 0x0039c00001107983 */ /* 0x000f220000300a00 */
[----:B------:R-:W-:Y:S01]  /*7b900*/  BAR.SYNC.DEFER_BLOCKING 0x0 ;  /* 0x0000000000007b1d */ /* 0x000fe20000010000 */
[----:B------:R-:W-:-:S05]  /*7b910*/  IMAD.MOV.U32 R10, RZ, RZ, R14 ;  /* 0x000000ffff0a7224 */ /* 0x000fca00078e000e */
[----:B----4-:R0:W-:Y:S01]  /*7b920*/  @P6 STG.E.U8 desc[UR44][R16.64], R3 ;  /* 0x0000000310006986 */ /* 0x0101e2000c10112c */
[----:B--2---:R-:W-:-:S03]  /*7b930*/  IADD3 R14, P6, PT, R21, R19, RZ ;  /* 0x00000013150e7210 */ /* 0x004fc60007fde0ff */
[----:B0-----:R-:W2:Y:S04]  /*7b940*/  LDL.LU.64 R16, [R1+0x39b8] ;  /* 0x0039b80001107983 */ /* 0x001ea80000300a00 */
[----:B------:R0:W-:Y:S04]  /*7b950*/  STL [R1+0x39a4], R19 ;  /* 0x0039a41301007387 */ /* 0x0001e80000100800 */
[----:B0-----:R-:W4:Y:S01]  /*7b960*/  LDL.LU R19, [R1+0x690] ;  /* 0x0006900001137983 */ /* 0x001f220000300800 */
[----:B------:R-:W-:Y:S01]  /*7b970*/  IMAD.MOV.U32 R3, RZ, RZ, R15 ;  /* 0x000000ffff037224 */ /* 0x000fe200078e000f */
[----:B------:R-:W-:Y:S01]  /*7b980*/  PRMT R28, R13, 0x7771, RZ ;  /* 0x000077710d1c7816 */ /* 0x000fe200000000ff */
[----:B----4-:R-:W-:-:S05]  /*7b990*/  IMAD.X R15, R19, 0x1, R18, P6 ;  /* 0x00000001130f7824 */ /* 0x010fca00030e0612 */
[----:B------:R0:W-:Y:S04]  /*7b9a0*/  @P4 STG.E.U8 desc[UR44][R14.64], R28 ;  /* 0x0000001c0e004986 */ /* 0x0001e8000c10112c */
[----:B0-----:R-:W4:Y:S04]  /*7b9b0*/  LDL.LU.64 R14, [R1+0x39b0] ;  /* 0x0039b000010e7983 */ /* 0x001f280000300a00 */
[----:B------:R2:W-:Y:S01]  /*7b9c0*/  STL.64 [R1+0x39a8], R22 ;  /* 0x0039a81601007387 */ /* 0x0005e20000100a00 */
[----:B------:R-:W-:Y:S02]  /*7b9d0*/  IMAD.MOV.U32 R28, RZ, RZ, R29 ;  /* 0x000000ffff1c7224 */ /* 0x000fe400078e001d */
[----:B------:R-:W-:Y:S01]  /*7b9e0*/  IMAD.MOV.U32 R29, RZ, RZ, R20 ;  /* 0x000000ffff1d7224 */ /* 0x000fe200078e0014 */
[----:B------:R-:W-:-:S02]  /*7b9f0*/  PRMT R20, R13, 0x7772, RZ ;  /* 0x000077720d147816 */ /* 0x000fc400000000ff */
[----:B--2---:R-:W-:-:S05]  /*7ba00*/  IADD3 R22, P6, PT, R21, R17, RZ ;  /* 0x0000001115167210 */ /* 0x004fca0007fde0ff */
[----:B------:R-:W-:Y:S01]  /*7ba10*/  IMAD.X R23, R19, 0x1, R16, P6 ;  /* 0x0000000113177824 */ /* 0x000fe200030e0610 */
[----:B------:R-:W-:Y:S04]  /*7ba20*/  STL.64 [R1+0x3980], R16 ;  /* 0x0039801001007387 */ /* 0x000fe80000100a00 */
[----:B------:R0:W-:Y:S04]  /*7ba30*/  @P3 STG.E.U8 desc[UR44][R22.64], R20 ;  /* 0x0000001416003986 */ /* 0x0001e8000c10112c */
[----:B0-----:R-:W2:Y:S01]  /*7ba40*/  LDL.LU.64 R22, [R1+0x39a8] ;  /* 0x0039a80001167983 */ /* 0x001ea20000300a00 */
[----:B------:R-:W-:-:S02]  /*7ba50*/  PRMT R16, R13, 0x7773, RZ ;  /* 0x000077730d107816 */ /* 0x000fc400000000ff */
[----:B----4-:R-:W-:-:S05]  /*7ba60*/  IADD3 R20, P6, PT, R21, R15, RZ ;  /* 0x0000000f15147210 */ /* 0x010fca0007fde0ff */
[----:B------:R-:W-:Y:S02]  /*7ba70*/  IMAD.X R21, R19, 0x1, R14, P6 ;  /* 0x0000000113157824 */ /* 0x000fe400030e060e */
[----:B------:R-:W4:Y:S04]  /*7ba80*/  LDL.LU R19, [R1+0x39a4] ;  /* 0x0039a40001137983 */ /* 0x000f280000300800 */
[----:B------:R0:W-:Y:S04]  /*7ba90*/  STL.64 [R1+0x3978], R14 ;  /* 0x0039780e01007387 */ /* 0x0001e80000100a00 */
[----:B------:R1:W-:Y:S04]  /*7baa0*/  @P2 STG.E.U8 desc[UR44][R20.64], R16 ;  /* 0x0000001014002986 */ /* 0x0003e8000c10112c */
[----:B0-----:R-:W3:Y:S04]  /*7bab0*/  LDL R15, [R1+0x60] ;  /* 0x00006000010f7983 */ /* 0x001ee80000100800 */
[----:B------:R-:W3:Y:S04]  /*7bac0*/  LDL.LU R13, [R1+0x39a0] ;  /* 0x0039a000010d7983 */ /* 0x000ee80000300800 */
[----:B-1----:R-:W4:Y:S04]  /*7bad0*/  LDL.LU.64 R20, [R1+0x3998] ;  /* 0x0039980001147983 */ /* 0x002f280000300a00 */
[----:B--2---:R0:W-:Y:S04]  /*7bae0*/  STL.64 [R1+0x3988], R22 ;  /* 0x0039881601007387 */ /* 0x0041e80000100a00 */
[----:B0-----:R-:W2:Y:S01]  /*7baf0*/  LDL R23, [R1+0x604] ;  /* 0x0006040001177983 */ /* 0x001ea20000100800 */
[----:B------:R-:W-:-:S02]  /*7bb00*/  IMAD.MOV.U32 R14, RZ, RZ, R28 ;  /* 0x000000ffff0e7224 */ /* 0x000fc400078e001c */
[----:B------:R-:W-:Y:S01]  /*7bb10*/  IMAD.MOV.U32 R28, RZ, RZ, R2 ;  /* 0x000000ffff1c7224 */ /* 0x000fe200078e0002 */
[----:B--2---:R0:W-:Y:S04]  /*7bb20*/  STL [R1+0x3990], R23 ;  /* 0x0039901701007387 */ /* 0x0041e80000100800 */
[----:B0-----:R-:W2:Y:S01]  /*7bb30*/  LDL.LU.64 R22, [R1+0x638] ;  /* 0x0006380001167983 */ /* 0x001ea20000300a00 */
[----:B---3--:R-:W-:Y:S02]  /*7bb40*/  PRMT R2, R15, 0x7770, RZ ;  /* 0x000077700f027816 */ /* 0x008fe400000000ff */
[----:B----4-:R-:W-:-:S03]  /*7bb50*/  IADD3 R16, P6, PT, R21, R19, RZ ;  /* 0x0000001315107210 */ /* 0x010fc60007fde0ff */
[----:B--2---:R0:W-:Y:S02]  /*7bb60*/  @P5 STG.E.U8 desc[UR44][R22.64], R2 ;  /* 0x0000000216005986 */ /* 0x0041e4000c10112c */
[----:B0-----:R-:W-:Y:S02]  /*7bb70*/  IMAD.MOV.U32 R2, RZ, RZ, R3 ;  /* 0x000000ffff027224 */ /* 0x001fe400078e0003 */
[----:B------:R-:W2:Y:S01]  /*7bb80*/  LDL.LU R23, [R1+0x3990] ;  /* 0x0039900001177983 */ /* 0x000ea20000300800 */
[----:B------:R-:W-:-:S03]  /*7bb90*/  IMAD.MOV.U32 R3, RZ, RZ, R10 ;  /* 0x000000ffff037224 */ /* 0x000fc600078e000a */
[----:B------:R-:W3:Y:S01]  /*7bba0*/  LDL.LU R10, [R1+0x64] ;  /* 0x00006400010a7983 */ /* 0x000ee20000300800 */
[--C-:B------:R-:W-:Y:S01]  /*7bbb0*/  IMAD.X R17, R20, 0x1, R18.reuse, P6 ;  /* 0x0000000114117824 */ /* 0x100fe200030e0612 */
[----:B--2---:R-:W-:Y:S02]  /*7bbc0*/  IADD3 R22, P6, PT, R23, R19, RZ ;  /* 0x0000001317167210 */ /* 0x004fe40007fde0ff */
[----:B---3--:R0:W-:Y:S04]  /*7bbd0*/  STL [R1+0x3944], R10 ;  /* 0x0039440a01007387 */ /* 0x0081e80000100800 */
[----:B------:R-:W2:Y:S04]  /*7bbe0*/  LDL R23, [R1+0x614] ;  /* 0x0006140001177983 */ /* 0x000ea80000100800 */
[----:B0-----:R-:W3:Y:S01]  /*7bbf0*/  LDL R10, [R1+0x5fc] ;  /* 0x0005fc00010a7983 */ /* 0x001ee20000100800 */
[----:B--2---:R-:W-:Y:S01]  /*7bc00*/  IMAD.X R23, R23, 0x1, R18, P6 ;  /* 0x0000000117177824 */ /* 0x004fe200030e0612 */
[----:B------:R-:W-:-:S04]  /*7bc10*/  LOP3.LUT P6, RZ, R12, 0x10, RZ, 0xc0, !PT ;  /* 0x000000100cff7812 */ /* 0x000fc800078cc0ff */
[----:B------:R0:W-:Y:S04]  /*7bc20*/  STL.64 [R1+0x2b8], R22 ;  /* 0x0002b81601007387 */ /* 0x0001e80000100a00 */
[----:B0-----:R-:W2:Y:S04]  /*7bc30*/  LDL.LU.64 R22, [R1+0x3988] ;  /* 0x0039880001167983 */ /* 0x001ea80000300a00 */
[----:B------:R0:W-:Y:S02]  /*7bc40*/  STL.64 [R1+0x3960], R18 ;  /* 0x0039601201007387 */ /* 0x0001e40000100a00 */
[----:B0-----:R-:W-:Y:S01]  /*7bc50*/  IMAD.MOV.U32 R19, RZ, RZ, R14 ;  /* 0x000000ffff137224 */ /* 0x001fe200078e000e */
[----:B------:R-:W-:Y:S01]  /*7bc60*/  PRMT R14, R15, 0x7771, RZ ;  /* 0x000077710f0e7816 */ /* 0x000fe200000000ff */
[----:B------:R-:W4:Y:S04]  /*7bc70*/  LDL.LU R18, [R1+0x16e0] ;  /* 0x0016e00001127983 */ /* 0x000f280000300800 */
[----:B------:R0:W-:Y:S04]  /*7bc80*/  @P6 STG.E.U8 desc[UR44][R16.64], R14 ;  /* 0x0000000e10006986 */ /* 0x0001e8000c10112c */
[----:B0-----:R-:W2:Y:S01]  /*7bc90*/  LDL.LU.64 R16, [R1+0x3980] ;  /* 0x0039800001107983 */ /* 0x001ea20000300a00 */
[----:B------:R-:W-:-:S02]  /*7bca0*/  LOP3.LUT P1, RZ, R12, 0x100, RZ, 0xc0, !PT ;  /* 0x000001000cff7812 */ /* 0x000fc4000782c0ff */
[C---:B------:R-:W-:Y:S02]  /*7bcb0*/  LOP3.LUT P4, RZ, R12.reuse, 0x200, RZ, 0xc0, !PT ;  /* 0x000002000cff7812 */ /* 0x040fe4000788c0ff */
[C---:B------:R-:W-:Y:S02]  /*7bcc0*/  LOP3.LUT P3, RZ, R12.reuse, 0x400, RZ, 0xc0, !PT ;  /* 0x000004000cff7812 */ /* 0x040fe4000786c0ff */
[C---:B------:R-:W-:Y:S02]  /*7bcd0*/  LOP3.LUT P2, RZ, R12.reuse, 0x800, RZ, 0xc0, !PT ;  /* 0x000008000cff7812 */ /* 0x040fe4000784c0ff */
[----:B------:R-:W-:Y:S02]  /*7bce0*/  LOP3.LUT P5, RZ, R12, 0x80, RZ, 0xc0, !PT ;  /* 0x000000800cff7812 */ /* 0x000fe400078ac0ff */
[----:B--2---:R-:W-:Y:S01]  /*7bcf0*/  IADD3 R14, P6, PT, R21, R17, RZ ;  /* 0x00000011150e7210 */ /* 0x004fe20007fde0ff */
[----:B------:R-:W-:Y:S04]  /*7bd00*/  STL [R1+0x3958], R17 ;  /* 0x0039581101007387 */ /* 0x000fe80000100800 */
[----:B------:R-:W-:Y:S01]  /*7bd10*/  IMAD.X R15, R20, 0x1, R16, P6 ;  /* 0x00000001140f7824 */ /* 0x000fe200030e0610 */
[----:B------:R-:W-:Y:S01]  /*7bd20*/  LOP3.LUT P6, RZ, R12, 0x20, RZ, 0xc0, !PT ;  /* 0x000000200cff7812 */ /* 0x000fe200078cc0ff */
[----:B------:R0:W-:Y:S04]  /*7bd30*/  STL.64 [R1+0x26f8], R12 ;  /* 0x0026f80c01007387 */ /* 0x0001e80000100a00 */
[----:B0-----:R-:W2:Y:S01]  /*7bd40*/  LDL.LU R12, [R1+0x60] ;  /* 0x00006000010c7983 */ /* 0x001ea20000300800 */
[----:B----4-:R-:W-:Y:S01]  /*7bd50*/  IMAD.MOV.U32 R17, RZ, RZ, R18 ;  /* 0x000000ffff117224 */ /* 0x010fe200078e0012 */
[----:B--2---:R-:W-:-:S06]  /*7bd60*/  PRMT R18, R12, 0x7772, RZ ;  /* 0x000077720c127816 */ /* 0x004fcc00000000ff */
[----:B------:R0:W-:Y:S04]  /*7bd70*/  @P6 STG.E.U8 desc[UR44][R14.64], R18 ;  /* 0x000000120e006986 */ /* 0x0001e8000c10112c */
[----:B0-----:R-:W2:Y:S04]  /*7bd80*/  LDL.LU.64 R14, [R1+0x3978] ;  /* 0x00397800010e7983 */ /* 0x001ea80000300a00 */
[----:B------:R2:W-:Y:S01]  /*7bd90*/  STL.64 [R1+0x3968], R22 ;  /* 0x0039681601007387 */ /* 0x0005e20000100a00 */
[----:B------:R-:W-:Y:S01]  /*7bda0*/  IMAD.MOV.U32 R13, RZ, RZ, R19 ;  /* 0x000000ffff0d7224 */ /* 0x000fe200078e0013 */
[----:B------:R-:W-:-:S02]  /*7bdb0*/  PRMT R12, R12, 0x7773, RZ ;  /* 0x000077730c0c7816 */ /* 0x000fc400000000ff */
[----:B--2---:R-:W-:Y:S02]  /*7bdc0*/  IADD3 R22, P6, PT, R21, R15, RZ ;  /* 0x0000000f15167210 */ /* 0x004fe40007fde0ff */
[----:B------:R-:W2:Y:S03]  /*7bdd0*/  LDL.LU R21, [R1+0x3974] ;  /* 0x0039740001157983 */ /* 0x000ea60000300800 */
[----:B------:R-:W-:Y:S02]  /*7bde0*/  IMAD.X R23, R20, 0x1, R14, P6 ;  /* 0x0000000114177824 */ /* 0x000fe400030e060e */
[----:B------:R-:W4:Y:S04]  /*7bdf0*/  LDL.LU R20, [R1+0x3970] ;  /* 0x0039700001147983 */ /* 0x000f280000300800 */
[----:B------:R-:W4:Y:S04]  /*7be00*/  LDL.LU.64 R18, [R1+0x648] ;  /* 0x0006480001127983 */ /* 0x000f280000300a00 */
[----:B------:R0:W-:Y:S04]  /*7be10*/  STL.64 [R1+0x3950], R14 ;  /* 0x0039500e01007387 */ /* 0x0001e80000100a00 */
[----:B0-----:R-:W4:Y:S04]  /*7be20*/  LDL R15, [R1+0x84] ;  /* 0x00008400010f7983 */ /* 0x001f280000100800 */
[----:B------:R0:W-:Y:S02]  /*7be30*/  @P0 STG.E.U8 desc[UR44][R22.64], R12 ;  /* 0x0000000c16000986 */ /* 0x0001e4000c10112c */
[----:B0-----:R-:W-:Y:S01]  /*7be40*/  IMAD.MOV.U32 R12, RZ, RZ, R17 ;  /* 0x000000ffff0c7224 */ /* 0x001fe200078e0011 */
[----:B---3--:R-:W-:-:S05]  /*7be50*/  SHF.R.S32.HI R17, RZ, 0x1f, R10 ;  /* 0x0000001fff117819 */ /* 0x008fca000001140a */
[----:B------:R-:W-:Y:S01]  /*7be60*/  STL [R1+0x60], R17 ;  /* 0x0000601101007387 */ /* 0x000fe20000100800 */
[----:B--2---:R-:W-:-:S05]  /*7be70*/  IADD3 R22, P6, PT, R10, R21, RZ ;  /* 0x000000150a167210 */ /* 0x004fca0007fde0ff */
[----:B----4-:R-:W-:-:S05]  /*7be80*/  IMAD.X R23, R17, 0x1, R20, P6 ;  /* 0x0000000111177824 */ /* 0x010fca00030e0614 */
[----:B------:R0:W-:Y:S04]  /*7be90*/  STL.64 [R1+0x2b0], R22 ;  /* 0x0002b01601007387 */ /* 0x0001e80000100a00 */
[----:B0-----:R-:W2:Y:S01]  /*7bea0*/  LDL.LU.64 R22, [R1+0x3968] ;  /* 0x0039680001167983 */ /* 0x001ea20000300a00 */
[----:B------:R-:W-:-:S03]  /*7beb0*/  PRMT R14, R15, 0x7770, RZ ;  /* 0x000077700f0e7816 */ /* 0x000fc600000000ff */
[----:B------:R0:W-:Y:S04]  /*7bec0*/  STL.64 [R1+0x3938], R20 ;  /* 0x0039381401007387 */ /* 0x0001e80000100a00 */
[----:B------:R1:W-:Y:S04]  /*7bed0*/  @P1 STG.E.U8 desc[UR44][R18.64], R14 ;  /* 0x0000000e12001986 */ /* 0x0003e8000c10112c */
[----:B0-----:R-:W3:Y:S04]  /*7bee0*/  LDL.LU.64 R20, [R1+0x2b8] ;  /* 0x0002b80001147983 */ /* 0x001ee80000300a00 */
[----:B-1----:R-:W4:Y:S02]  /*7bef0*/  LDL.LU.64 R18, [R1+0x3960] ;  /* 0x0039600001127983 */ /* 0x002f240000300a00 */
[----:B----4-:R-:W-:-:S05]  /*7bf00*/  IADD3 R14, P6, PT, R10, R19, RZ ;  /* 0x000000130a0e7210 */ /* 0x010fca0007fde0ff */
[----:B------:R-:W-:Y:S02]  /*7bf10*/  IMAD.X R15, R17, 0x1, R18, P6 ;  /* 0x00000001110f7824 */ /* 0x000fe400030e0612 */
[----:B------:R-:W4:Y:S04]  /*7bf20*/  LDL.LU R17, [R1+0x3958] ;  /* 0x0039580001117983 */ /* 0x000f280000300800 */
[----:B------:R0:W-:Y:S04]  /*7bf30*/  STL.64 [R1+0x3928], R18 ;  /* 0x0039281201007387 */ /* 0x0001e80000100a00 */
[----:B0-----:R-:W2:Y:S01]  /*7bf40*/  LDL.LU R18, [R1+0x84] ;  /* 0x0000840001127983 */ /* 0x001ea20000300800 */
[----:B------:R-:W-:-:S03]  /*7bf50*/  IMAD.MOV.U32 R19, RZ, RZ, R12 ;  /* 0x000000ffff137224 */ /* 0x000fc600078e000c */
[----:B------:R-:W-:Y:S04]  /*7bf60*/  STL.64 [R1+0x2340], R14 ;  /* 0x0023400e01007387 */ /* 0x000fe80000100a00 */
[----:B------:R0:W-:Y:S04]  /*7bf70*/  STL.64 [R1+0x3948], R2 ;  /* 0x0039480201007387 */ /* 0x0001e80000100a00 */
[----:B0-----:R-:W4:Y:S04]  /*7bf80*/  LDL.LU R3, [R1+0x604] ;  /* 0x0006040001037983 */ /* 0x001f280000300800 */
[----:B------:R0:W-:Y:S04]  /*7bf90*/  STL [R1+0x3940], R19 ;  /* 0x0039401301007387 */ /* 0x0001e80000100800 */
[----:B0-----:R-:W4:Y:S01]  /*7bfa0*/  LDL.LU R19, [R1+0x614] ;  /* 0x0006140001137983 */ /* 0x001f220000300800 */
[----:B--2---:R-:W-:-:S05]  /*7bfb0*/  PRMT R14, R18, 0x7771, RZ ;  /* 0x00007771120e7816 */ /* 0x004fca00000000ff */
[----:B---3--:R0:W-:Y:S01]  /*7bfc0*/  @P4 STG.E.U8 desc[UR44][R20.64], R14 ;  /* 0x0000000e14004986 */ /* 0x0081e2000c10112c */
[----:B------:R-:W-:-:S03]  /*7bfd0*/  PRMT R2, R18, 0x7772, RZ ;  /* 0x0000777212027816 */ /* 0x000fc600000000ff */
[----:B0-----:R-:W2:Y:S01]  /*7bfe0*/  LDL.LU.64 R20, [R1+0x2b0] ;  /* 0x0002b00001147983 */ /* 0x001ea20000300a00 */
[----:B----4-:R-:W-:-:S03]  /*7bff0*/  IADD3 R14, P6, PT, R3, R17, RZ ;  /* 0x00000011030e7210 */ /* 0x010fc60007fde0ff */
[----:B------:R-:W3:Y:S02]  /*7c000*/  LDL R12, [R1+0x5d8] ;  /* 0x0005d800010c7983 */ /* 0x000ee40000100800 */
[----:B------:R-:W-:-:S05]  /*7c010*/  IMAD.X R15, R19, 0x1, R16, P6 ;  /* 0x00000001130f7824 */ /* 0x000fca00030e0610 */
[----:B------:R0:W-:Y:S04]  /*7c020*/  @P3 STG.E.U8 desc[UR44][R14.64], R2 ;  /* 0x000000020e003986 */ /* 0x0001e8000c10112c */
[----:B0-----:R-:W4:Y:S01]  /*7c030*/  LDL.LU.64 R14, [R1+0x3950] ;  /* 0x00395000010e7983 */ /* 0x001f220000300a00 */
[----:B------:R-:W-:Y:S02]  /*7c040*/  PRMT R18, R18, 0x7773, RZ ;  /* 0x0000777312127816 */ /* 0x000fe400000000ff */
[----:B----4-:R-:W-:-:S05]  /*7c050*/  IADD3 R2, P6, PT, R3, R15, RZ ;  /* 0x0000000f03027210 */ /* 0x010fca0007fde0ff */
[----:B------:R-:W-:-:S05]  /*7c060*/  IMAD.X R3, R19, 0x1, R14, P6 ;  /* 0x0000000113037824 */ /* 0x000fca00030e060e */
[----:B------:R0:W-:Y:S04]  /*7c070*/  @P2 STG.E.U8 desc[UR44][R2.64], R18 ;  /* 0x0000001202002986 */ /* 0x0001e8000c10112c */
[----:B0-----:R-:W4:Y:S01]  /*7c080*/  LDL.LU.64 R2, [R1+0x3948] ;  /* 0x0039480001027983 */ /* 0x001f220000300a00 */
[----:B------:R-:W-:-:S03]  /*7c090*/  IADD3 R18, P6, PT, R10, R17, RZ ;  /* 0x000000110a127210 */ /* 0x000fc60007fde0ff */
[----:B------:R-:W2:Y:S04]  /*7c0a0*/  LDL.LU R10, [R1+0x3944] ;  /* 0x00394400010a7983 */ /* 0x000ea80000300800 */
[----:B------:R-:W2:Y:S02]  /*7c0b0*/  LDL R19, [R1+0x60] ;  /* 0x0000600001137983 */ /* 0x000ea40000100800 */
[----:B--2---:R-:W-:-:S05]  /*7c0c0*/  IMAD.X R19, R19, 0x1, R16, P6 ;  /* 0x0000000113137824 */ /* 0x004fca00030e0610 */
[----:B------:R0:W-:Y:S04]  /*7c0d0*/  STL.64 [R1+0x22e0], R18 ;  /* 0x0022e01201007387 */ /* 0x0001e80000100a00 */
[----:B0-----:R-:W2:Y:S02]  /*7c0e0*/  LDL.LU R19, [R1+0x3940] ;  /* 0x0039400001137983 */ /* 0x001ea40000300800 */
[----:B--2---:R-:W-:Y:S02]  /*7c0f0*/  IMAD.MOV.U32 R18, RZ, RZ, R19 ;  /* 0x000000ffff127224 */ /* 0x004fe400078e0013 */
[----:B------:R-:W-:Y:S01]  /*7c100*/  IMAD.MOV.U32 R19, RZ, RZ, R11 ;  /* 0x000000ffff137224 */ /* 0x000fe200078e000b */
[----:B------:R-:W-:-:S05]  /*7c110*/  PRMT R11, R10, 0x7770, RZ ;  /* 0x000077700a0b7816 */ /* 0x000fca00000000ff */
[----:B------:R0:W-:Y:S04]  /*7c120*/  @P5 STG.E.U8 desc[UR44][R20.64], R11 ;  /* 0x0000000b14005986 */ /* 0x0001e8000c10112c */
[----:B0-----:R-:W2:Y:S04]  /*7c130*/  LDL.LU.64 R20, [R1+0x3938] ;  /* 0x0039380001147983 */ /* 0x001ea80000300a00 */
[----:B------:R-:W2:Y:S04]  /*7c140*/  LDL.LU R11, [R1+0x3930] ;  /* 0x00393000010b7983 */ /* 0x000ea80000300800 */
[----:B--2---:R3:W-:Y:S02]  /*7c150*/  STL.64 [R1+0x2810], R10 ;  /* 0x0028100a01007387 */ /* 0x0047e40000100a00 */
[----:B---3--:R-:W-:-:S05]  /*7c160*/  SHF.R.S32.HI R10, RZ, 0x1f, R12 ;  /* 0x0000001fff0a7819 */ /* 0x008fca000001140c */
[----:B------:R-:W-:Y:S04]  /*7c170*/  STL [R1+0x30], R10 ;  /* 0x0000300a01007387 */ /* 0x000fe80000100800 */
[----:B------:R0:W-:Y:S02]  /*7c180*/  STL.64 [R1+0x3920], R22 ;  /* 0x0039201601007387 */ /* 0x0001e40000100a00 */
[----:B0-----:R-:W-:Y:S02]  /*7c190*/  IMAD.MOV.U32 R22, RZ, RZ, R18 ;  /* 0x000000ffff167224 */ /* 0x001fe400078e0012 */
[----:B------:R-:W2:Y:S01]  /*7c1a0*/  LDL.LU R23, [R1+0x5fc] ;  /* 0x0005fc0001177983 */ /* 0x000ea20000300800 */
[----:B------:R-:W-:-:S03]  /*7c1b0*/  IADD3 R18, P6, PT, R12, R21, RZ ;  /* 0x000000150c127210 */ /* 0x000fc60007fde0ff */
[----:B------:R0:W-:Y:S04]  /*7c1c0*/  STL [R1+0x3918], R21 ;  /* 0x0039181501007387 */ /* 0x0001e80000100800 */
[----:B0-----:R-:W3:Y:S01]  /*7c1d0*/  LDL.LU R21, [R1+0x30] ;  /* 0x0000300001157983 */ /* 0x001ee20000300800 */
[----:B------:R-:W-:Y:S02]  /*7c1e0*/  IMAD.MOV.U32 R10, RZ, RZ, R19 ;  /* 0x000000ffff0a7224 */ /* 0x000fe400078e0013 */
[----:B---3--:R-:W-:-:S05]  /*7c1f0*/  IMAD.X R19, R21, 0x1, R20, P6 ;  /* 0x0000000115137824 */ /* 0x008fca00030e0614 */
[----:B------:R0:W-:Y:S04]  /*7c200*/  STL.64 [R1+0x22c0], R18 ;  /* 0x0022c01201007387 */ /* 0x0001e80000100a00 */
[----:B0-----:R-:W3:Y:S04]  /*7c210*/  LDL.LU.64 R18, [R1+0x3928] ;  /* 0x0039280001127983 */ /* 0x001ee80000300a00 */
[----:B------:R0:W-:Y:S04]  /*7c220*/  STL [R1+0x391c], R20 ;  /* 0x00391c1401007387 */ /* 0x0001e80000100800 */
[----:B0-----:R-:W3:Y:S01]  /*7c230*/  LDL.LU R20, [R1+0x5d8] ;  /* 0x0005d80001147983 */ /* 0x001ee20000300800 */
[----:B------:R-:W-:-:S02]  /*7c240*/  LOP3.LUT P0, RZ, R11, 0x4000, RZ, 0xc0, !PT ;  /* 0x000040000bff7812 */ /* 0x000fc4000780c0ff */
[C---:B------:R-:W-:Y:S02]  /*7c250*/  LOP3.LUT P1, RZ, R11.reuse, 0x8000, RZ, 0xc0, !PT ;  /* 0x000080000bff7812 */ /* 0x040fe4000782c0ff */
[C---:B------:R-:W-:Y:S02]  /*7c260*/  LOP3.LUT P4, RZ, R11.reuse, 0x10000, RZ, 0xc0, !PT ;  /* 0x000100000bff7812 */ /* 0x040fe4000788c0ff */
[C---:B------:R-:W-:Y:S02]  /*7c270*/  LOP3.LUT P3, RZ, R11.reuse, 0x20000, RZ, 0xc0, !PT ;  /* 0x000200000bff7812 */ /* 0x040fe4000786c0ff */
[C---:B------:R-:W-:Y:S02]  /*7c280*/  LOP3.LUT P2, RZ, R11.reuse, 0x40000, RZ, 0xc0, !PT ;  /* 0x000400000bff7812 */ /* 0x040fe4000784c0ff */
[----:B------:R-:W-:Y:S01]  /*7c290*/  LOP3.LUT P5, RZ, R11, 0x80000, RZ, 0xc0, !PT ;  /* 0x000800000bff7812 */ /* 0x000fe200078ac0ff */
[----:B----4-:R-:W-:Y:S02]  /*7c2a0*/  IMAD.MOV.U32 R11, RZ, RZ, R2 ;  /* 0x000000ffff0b7224 */ /* 0x010fe400078e0002 */
[----:B------:R-:W-:-:S02]  /*7c2b0*/  IMAD.MOV.U32 R2, RZ, RZ, R8 ;  /* 0x000000ffff027224 */ /* 0x000fc400078e0008 */
[----:B------:R-:W-:Y:S02]  /*7c2c0*/  IMAD.MOV.U32 R12, RZ, RZ, R25 ;  /* 0x000000ffff0c7224 */ /* 0x000fe400078e0019 */
[----:B------:R-:W-:Y:S02]  /*7c2d0*/  IMAD.MOV.U32 R25, RZ, RZ, R0 ;  /* 0x000000ffff197224 */ /* 0x000fe400078e0000 */
[----:B------:R-:W-:Y:S01]  /*7c2e0*/  IMAD.MOV.U32 R0, RZ, RZ, R9 ;  /* 0x000000ffff007224 */ /* 0x000fe200078e0009 */
[----:B---3--:R-:W-:-:S05]  /*7c2f0*/  IADD3 R8, P6, PT, R20, R19, RZ ;  /* 0x0000001314087210 */ /* 0x008fca0007fde0ff */
[----:B------:R-:W-:-:S05]  /*7c300*/  IMAD.X R9, R21, 0x1, R18, P6 ;  /* 0x0000000115097824 */ /* 0x000fca00030e0612 */
[----:B------:R0:W-:Y:S02]  /*7c310*/  STL.64 [R1+0x22b8], R8 ;  /* 0x0022b80801007387 */ /* 0x0001e40000100a00 */
[----:B0-----:R-:W-:-:S05]  /*7c320*/  IADD3 R8, P6, PT, R20, R17, RZ ;  /* 0x0000001114087210 */ /* 0x001fca0007fde0ff */
[----:B------:R-:W-:-:S05]  /*7c330*/  IMAD.X R9, R21, 0x1, R16, P6 ;  /* 0x0000000115097824 */ /* 0x000fca00030e0610 */
[----:B------:R0:W-:Y:S04]  /*7c340*/  STL.64 [R1+0x2818], R8 ;  /* 0x0028180801007387 */ /* 0x0001e80000100a00 */
[----:B0-----:R-:W3:Y:S01]  /*7c350*/  LDL.LU R8, [R1+0x60] ;  /* 0x0000600001087983 */ /* 0x001ee20000300800 */
[----:B------:R-:W-:Y:S01]  /*7c360*/  IMAD.MOV.U32 R9, RZ, RZ, R22 ;  /* 0x000000ffff097224 */ /* 0x000fe200078e0016 */
[----:B--2---:R-:W-:-:S05]  /*7c370*/  IADD3 R22, P6, PT, R23, R15, RZ ;  /* 0x0000000f17167210 */ /* 0x004fca0007fde0ff */
[----:B---3--:R-:W-:-:S05]  /*7c380*/  IMAD.X R23, R8, 0x1, R14, P6 ;  /* 0x0000000108177824 */ /* 0x008fca00030e060e */
[----:B------:R0:W-:Y:S04]  /*7c390*/  STL.64 [R1+0x2290], R22 ;  /* 0x0022901601007387 */ /* 0x0001e80000100a00 */
[----:B0-----:R-:W2:Y:S04]  /*7c3a0*/  LDL.LU.64 R22, [R1+0x3920] ;  /* 0x0039200001167983 */ /* 0x001ea80000300a00 */
[----:B--2---:R0:W-:Y:S02]  /*7c3b0*/  STL.64 [R1+0x3910], R22 ;  /* 0x0039101601007387 */ /* 0x0041e40000100a00 */
[----:B0-----:R-:W-:-:S02]  /*7c3c0*/  IADD3 R22, P6, PT, R20, R15, RZ ;  /* 0x0000000f14167210 */ /* 0x001fc40007fde0ff */
[----:B------:R-:W2:Y:S03]  /*7c3d0*/  LDL.LU R20, [R1+0x391c] ;  /* 0x00391c0001147983 */ /* 0x000ea60000300800 */
[----:B------:R-:W-:Y:S02]  /*7c3e0*/  IMAD.X R23, R21, 0x1, R14, P6 ;  /* 0x0000000115177824 */ /* 0x000fe400030e060e */
[----:B------:R-:W3:Y:S04]  /*7c3f0*/  LDL.LU R21, [R1+0x3918] ;  /* 0x0039180001157983 */ /* 0x000ee80000300800 */
[----:B------:R0:W-:Y:S04]  /*7c400*/  STL [R1+0x3908], R13 ;  /* 0x0039080d01007387 */ /* 0x0001e80000100800 */
[----:B0-----:R-:W4:Y:S04]  /*7c410*/  LDL.LU R13, [R1+0x5d0] ;  /* 0x0005d000010d7983 */ /* 0x001f280000300800 */
[----:B------:R3:W-:Y:S01]  /*7c420*/  STL.64 [R1+0x2270], R22 ;  /* 0x0022701601007387 */ /* 0x0007e20000100a00 */
[----:B----4-:R-:W-:-:S02]  /*7c430*/  SHF.R.S32.HI R8, RZ, 0x1f, R13 ;  /* 0x0000001fff087819 */ /* 0x010fc4000001140d */
[----:B---3--:R-:W-:-:S05]  /*7c440*/  IADD3 R22, P6, PT, R13, R21, RZ ;  /* 0x000000150d167210 */ /* 0x008fca0007fde0ff */
[----:B--2---:R-:W-:-:S05]  /*7c450*/  IMAD.X R23, R8, 0x1, R20, P6 ;  /* 0x0000000108177824 */ /* 0x004fca00030e0614 */
[----:B------:R0:W-:Y:S02]  /*7c460*/  STL.64 [R1+0x2260], R22 ;  /* 0x0022601601007387 */ /* 0x0001e40000100a00 */
[----:B0-----:R-:W-:-:S05]  /*7c470*/  IADD3 R22, P6, PT, R13, R19, RZ ;  /* 0x000000130d167210 */ /* 0x001fca0007fde0ff */
[----:B------:R-:W-:-:S05]  /*7c480*/  IMAD.X R23, R8, 0x1, R18, P6 ;  /* 0x0000000108177824 */ /* 0x000fca00030e0612 */
[----:B------:R0:W-:Y:S02]  /*7c490*/  STL.64 [R1+0x2258], R22 ;  /* 0x0022581601007387 */ /* 0x0001e40000100a00 */
[----:B0-----:R-:W-:-:S05]  /*7c4a0*/  IADD3 R22, P6, PT, R13, R17, RZ ;  /* 0x000000110d167210 */ /* 0x001fca0007fde0ff */
[----:B------:R-:W-:-:S05]  /*7c4b0*/  IMAD.X R23, R8, 0x1, R16, P6 ;  /* 0x0000000108177824 */ /* 0x000fca00030e0610 */
[----:B------:R0:W-:Y:S04]  /*7c4c0*/  STL.64 [R1+0x2250], R22 ;  /* 0x0022501601007387 */ /* 0x0001e80000100a00 */
[----:B0-----:R-:W2:Y:S04]  /*7c4d0*/  LDL.LU.64 R22, [R1+0x3910] ;  /* 0x0039100001167983 */ /* 0x001ea80000300a00 */
[----:B--2---:R0:W-:Y:S02]  /*7c4e0*/  STL.64 [R1+0x3900], R22 ;  /* 0x0039001601007387 */ /* 0x0041e40000100a00 */
[----:B0-----:R-:W-:-:S02]  /*7c4f0*/  IADD3 R22, P6, PT, R13, R15, RZ ;  /* 0x0000000f0d167210 */ /* 0x001fc40007fde0ff */
[----:B------:R-:W2:Y:S03]  /*7c500*/  LDL.LU R13, [R1+0x3908] ;  /* 0x00390800010d7983 */ /* 0x000ea60000300800 */
[----:B------:R-:W-:-:S05]  /*7c510*/  IMAD.X R23, R8, 0x1, R14, P6 ;  /* 0x0000000108177824 */ /* 0x000fca00030e060e */
[----:B------:R-:W-:Y:S04]  /*7c520*/  STL.64 [R1+0x2230], R22 ;  /* 0x0022301601007387 */ /* 0x000fe80000100a00 */
[----:B------:R0:W-:Y:S04]  /*7c530*/  STL.64 [R1+0x38f8], R28 ;  /* 0x0038f81c01007387 */ /* 0x0001e80000100a00 */
[----:B0-----:R-:W3:Y:S02]  /*7c540*/  LDL.LU R29, [R1+0x5c8] ;  /* 0x0005c800011d7983 */ /* 0x001ee40000300800 */
[----:B---3--:R-:W-:-:S02]  /*7c550*/  SHF.R.S32.HI R8, RZ, 0x1f, R29 ;  /* 0x0000001fff087819 */ /* 0x008fc4000001141d */
[----:B------:R-:W-:-:S05]  /*7c560*/  IADD3 R22, P6, PT, R29, R21, RZ ;  /* 0x000000151d167210 */ /* 0x000fca0007fde0ff */
[----:B------:R-:W-:-:S05]  /*7c570*/  IMAD.X R23, R8, 0x1, R20, P6 ;  /* 0x0000000108177824 */ /* 0x000fca00030e0614 */
[----:B------:R0:W-:Y:S02]  /*7c580*/  STL.64 [R1+0x2220], R22 ;  /* 0x0022201601007387 */ /* 0x0001e40000100a00 */
[----:B0-----:R-:W-:-:S05]  /*7c590*/  IADD3 R22, P6, PT, R29, R19, RZ ;  /* 0x000000131d167210 */ /* 0x001fca0007fde0ff */
[----:B------:R-:W-:-:S05]  /*7c5a0*/  IMAD.X R23, R8, 0x1, R18, P6 ;  /* 0x0000000108177824 */ /* 0x000fca00030e0612 */
[----:B------:R0:W-:Y:S02]  /*7c5b0*/  STL.64 [R1+0x2218], R22 ;  /* 0x0022181601007387 */ /* 0x0001e40000100a00 */
[----:B0-----:R-:W-:-:S05]  /*7c5c0*/  IADD3 R22, P6, PT, R29, R17, RZ ;  /* 0x000000111d167210 */ /* 0x001fca0007fde0ff */
[----:B------:R-:W-:-:S05]  /*7c5d0*/  IMAD.X R23, R8, 0x1, R16, P6 ;  /* 0x0000000108177824 */ /* 0x000fca00030e0610 */
[----:B------:R0:W-:Y:S04]  /*7c5e0*/  STL.64 [R1+0x2210], R22 ;  /* 0x0022101601007387 */ /* 0x0001e80000100a00 */
[----:B0-----:R-:W3:Y:S01]  /*7c5f0*/  LDL.LU.64 R22, [R1+0x3900] ;  /* 0x0039000001167983 */ /* 0x001ee20000300a00 */
[----:B------:R-:W-:-:S05]  /*7c600*/  IADD3 R28, P6, PT, R29, R15, RZ ;  /* 0x0000000f1d1c7210 */ /* 0x000fca0007fde0ff */
[----:B------:R-:W-:Y:S01]  /*7c610*/  IMAD.X R29, R8, 0x1, R14, P6 ;  /* 0x00000001081d7824 */ /* 0x000fe200030e060e */
[----:B---3--:R0:W-:Y:S04]  /*7c620*/  STL.64 [R1+0x38e8], R22 ;  /* 0x0038e81601007387 */ /* 0x0081e80000100a00 */
[----:B0-----:R-:W3:Y:S04]  /*7c630*/  LDL.LU R23, [R1+0x5cc] ;  /* 0x0005cc0001177983 */ /* 0x001ee80000300800 */
[----:B------:R0:W-:Y:S04]  /*7c640*/  STL.64 [R1+0x21f0], R28 ;  /* 0x0021f01c01007387 */ /* 0x0001e80000100a00 */
[----:B0-----:R-:W4:Y:S04]  /*7c650*/  LDL.LU.64 R28, [R1+0x38f8] ;  /* 0x0038f800011c7983 */ /* 0x001f280000300a00 */
[----:B------:R0:W-:Y:S01]  /*7c660*/  STL.64 [R1+0x38f0], R14 ;  /* 0x0038f00e01007387 */ /* 0x0001e20000100a00 */
[----:B---3--:R-:W-:-:S02]  /*7c670*/  SHF.R.S32.HI R8, RZ, 0x1f, R23 ;  /* 0x0000001fff087819 */ /* 0x008fc40000011417 */
[----:B0-----:R-:W-:-:S05]  /*7c680*/  IADD3 R14, P6, PT, R23, R21, RZ ;  /* 0x00000015170e7210 */ /* 0x001fca0007fde0ff */
        /* <DEDUP_REMOVED lines=8> */
[----:B0-----:R-:W3:Y:S02]  /*7c710*/  LDL.LU.64 R14, [R1+0x38f0] ;  /* 0x0038f000010e7983 */ /* 0x001ee40000300a00 */
[----:B---3--:R-:W-:-:S05]  /*7c720*/  IADD3 R22, P6, PT, R23, R15, RZ ;  /* 0x0000000f17167210 */ /* 0x008fca0007fde0ff */
[----:B------:R-:W-:-:S05]  /*7c730*/  IMAD.X R23, R8, 0x1, R14, P6 ;  /* 0x0000000108177824 */ /* 0x000fca00030e060e */
[----:B------:R0:W-:Y:S04]  /*7c740*/  STL.64 [R1+0x21d0], R22 ;  /* 0x0021d01601007387 */ /* 0x0001e80000100a00 */
[----:B0-----:R-:W3:Y:S04]  /*7c750*/  LDL.LU.64 R22, [R1+0x38e8] ;  /* 0x0038e80001167983 */ /* 0x001ee80000300a00 */
[----:B------:R-:W-:Y:S04]  /*7c760*/  STL.64 [R1+0x38e0], R14 ;  /* 0x0038e00e01007387 */ /* 0x000fe80000100a00 */
[----:B---3--:R0:W-:Y:S04]  /*7c770*/  STL.64 [R1+0x38d8], R22 ;  /* 0x0038d81601007387 */ /* 0x0081e80000100a00 */
        /* <DEDUP_REMOVED lines=17> */
[----:B------:R0:W-:Y:S04]  /*7c890*/  STL [R1+0x38c8], R24 ;  /* 0x0038c81801007387 */ /* 0x0001e80000100800 */
[----:B0-----:R-:W2:Y:S02]  /*7c8a0*/  LDL.LU R24, [R1+0x5b8] ;  /* 0x0005b80001187983 */ /* 0x001ea40000300800 */
[----:B--2---:R-:W-:-:S02]  /*7c8b0*/  SHF.R.S32.HI R8, RZ, 0x1f, R24 ;  /* 0x0000001fff087819 */ /* 0x004fc40000011418 */
        /* <DEDUP_REMOVED lines=10> */
[----:B------:R2:W-:Y:S02]  /*7c960*/  STL.64 [R1+0x38c0], R16 ;  /* 0x0038c01001007387 */ /* 0x0005e40000100a00 */
[----:B--2---:R-:W-:-:S02]  /*7c970*/  IADD3 R16, P6, PT, R24, R15, RZ ;  /* 0x0000000f18107210 */ /* 0x004fc40007fde0ff */
[----:B------:R-:W2:Y:S04]  /*7c980*/  LDL.LU R24, [R1+0x38c8] ;  /* 0x0038c80001187983 */ /* 0x000ea80000300800 */
[----:B------:R0:W-:Y:S04]  /*7c990*/  STL [R1+0x38b8], R3 ;  /* 0x0038b80301007387 */ /* 0x0001e80000100800 */
[----:B0-----:R-:W2:Y:S01]  /*7c9a0*/  LDL.LU R3, [R1+0x5bc] ;  /* 0x0005bc0001037983 */ /* 0x001ea20000300800 */
[----:B------:R-:W-:-:S05]  /*7c9b0*/  IMAD.X R17, R8, 0x1, R14, P6 ;  /* 0x0000000108117824 */ /* 0x000fca00030e060e */
[----:B------:R0:W-:Y:S01]  /*7c9c0*/  STL.64 [R1+0x2188], R16 ;  /* 0x0021881001007387 */ /* 0x0001e20000100a00 */
[----:B--2---:R-:W-:Y:S02]  /*7c9d0*/  SHF.R.S32.HI R8, RZ, 0x1f, R3 ;  /* 0x0000001fff087819 */ /* 0x004fe40000011403 */
        /* <DEDUP_REMOVED lines=8> */
[----:B--2---:R-:W-:-:S05]  /*7ca60*/  IADD3 R18, P6, PT, R3, R17, RZ ;  /* 0x0000001103127210 */ /* 0x004fca0007fde0ff */
[----:B------:R-:W-:-:S05]  /*7ca70*/  IMAD.X R19, R8, 0x1, R16, P6 ;  /* 0x0000000108137824 */ /* 0x000fca00030e0610 */
[----:B------:R0:W-:Y:S02]  /*7ca80*/  STL.64 [R1+0x2170], R18 ;  /* 0x0021701201007387 */ /* 0x0001e40000100a00 */
[----:B0-----:R-:W-:Y:S02]  /*7ca90*/  IADD3 R18, P6, PT, R3, R15, RZ ;  /* 0x0000000f03127210 */ /* 0x001fe40007fde0ff */
[----:B------:R-:W2:Y:S03]  /*7caa0*/  LDL.LU R3, [R1+0x38b8] ;  /* 0x0038b80001037983 */ /* 0x000ea60000300800 */
[----:B------:R-:W-:Y:S01]  /*7cab0*/  IMAD.X R19, R8, 0x1, R14, P6 ;  /* 0x0000000108137824 */ /* 0x000fe200030e060e */
[----:B------:R0:W-:Y:S04]  /*7cac0*/  STL [R1+0x38ac], R14 ;  /* 0x0038ac0e01007387 */ /* 0x0001e80000100800 */
[----:B0-----:R-:W2:Y:S04]  /*7cad0*/  LDL.LU R14, [R1+0x5b4] ;  /* 0x0005b400010e7983 */ /* 0x001ea80000300800 */
[----:B------:R-:W-:Y:S04]  /*7cae0*/  STL.64 [R1+0x2158], R18 ;  /* 0x0021581201007387 */ /* 0x000fe80000100a00 */
[----:B------:R2:W-:Y:S04]  /*7caf0*/  STL [R1+0x38a8], R5 ;  /* 0x0038a80501007387 */ /* 0x0005e80000100800 */
[----:B------:R-:W3:Y:S01]  /*7cb00*/  LDL.LU R8, [R1+0x5ac] ;  /* 0x0005ac0001087983 */ /* 0x000ee20000300800 */
[----:B--2---:R-:W-:-:S02]  /*7cb10*/  SHF.R.S32.HI R5, RZ, 0x1f, R14 ;  /* 0x0000001fff057819 */ /* 0x004fc4000001140e */
[----:B------:R-:W-:-:S05]  /*7cb20*/  IADD3 R18, P6, PT, R14, R21, RZ ;  /* 0x000000150e127210 */ /* 0x000fca0007fde0ff */
[----:B------:R-:W-:-:S05]  /*7cb30*/  IMAD.X R19, R5, 0x1, R20, P6 ;  /* 0x0000000105137824 */ /* 0x000fca00030e0614 */
[----:B------:R0:W-:Y:S04]  /*7cb40*/  STL.64 [R1+0x2148], R18 ;  /* 0x0021481201007387 */ /* 0x0001e80000100a00 */
[----:B0-----:R-:W2:Y:S04]  /*7cb50*/  LDL.LU.64 R18, [R1+0x38b0] ;  /* 0x0038b00001127983 */ /* 0x001ea80000300a00 */
[----:B------:R2:W-:Y:S02]  /*7cb60*/  STL.64 [R1+0x38a0], R20 ;  /* 0x0038a01401007387 */ /* 0x0005e40000100a00 */
[----:B--2---:R-:W-:-:S05]  /*7cb70*/  IADD3 R20, P6, PT, R14, R19, RZ ;  /* 0x000000130e147210 */ /* 0x004fca0007fde0ff */
[----:B------:R-:W-:-:S05]  /*7cb80*/  IMAD.X R21, R5, 0x1, R18, P6 ;  /* 0x0000000105157824 */ /* 0x000fca00030e0612 */
[----:B------:R0:W-:Y:S02]  /*7cb90*/  STL.64 [R1+0x2140], R20 ;  /* 0x0021401401007387 */ /* 0x0001e40000100a00 */
[----:B0-----:R-:W-:-:S05]  /*7cba0*/  IADD3 R20, P6, PT, R14, R17, RZ ;  /* 0x000000110e147210 */ /* 0x001fca0007fde0ff */
[----:B------:R-:W-:-:S05]  /*7cbb0*/  IMAD.X R21, R5, 0x1, R16, P6 ;  /* 0x0000000105157824 */ /* 0x000fca00030e0610 */
[----:B------:R0:W-:Y:S02]  /*7cbc0*/  STL.64 [R1+0x2138], R20 ;  /* 0x0021381401007387 */ /* 0x0001e40000100a00 */
[----:B0-----:R-:W-:Y:S02]  /*7cbd0*/  IADD3 R20, P6, PT, R14, R15, RZ ;  /* 0x0000000f0e147210 */ /* 0x001fe40007fde0ff */
[----:B------:R-:W2:Y:S04]  /*7cbe0*/  LDL.LU R14, [R1+0x38ac] ;  /* 0x0038ac00010e7983 */ /* 0x000ea80000300800 */
[----:B------:R-:W-:Y:S04]  /*7cbf0*/  STL [R1+0x3890], R9 ;  /* 0x0038900901007387 */ /* 0x000fe80000100800 */
[----:B------:R-:W-:Y:S04]  /*7cc00*/  STL [R1+0x3894], R11 ;  /* 0x0038940b01007387 */ /* 0x000fe80000100800 */
[----:B------:R-:W-:Y:S01]  /*7cc10*/  STL.64 [R1+0x3898], R6 ;  /* 0x0038980601007387 */ /* 0x000fe20000100a00 */
[----:B--2---:R-:W-:-:S03]  /*7cc20*/  IMAD.X R21, R5, 0x1, R14, P6 ;  /* 0x0000000105157824 */ /* 0x004fc600030e060e */
[----:B------:R-:W2:Y:S04]  /*7cc30*/  LDL.LU R5, [R1+0x38a8] ;  /* 0x0038a80001057983 */ /* 0x000ea80000300800 */
[----:B------:R0:W-:Y:S04]  /*7cc40*/  STL.64 [R1+0x2128], R20 ;  /* 0x0021281401007387 */ /* 0x0001e80000100a00 */
[----:B0-----:R-:W2:Y:S01]  /*7cc50*/  LDL.LU.64 R20, [R1+0x38a0] ;  /* 0x0038a00001147983 */ /* 0x001ea20000300a00 */
[----:B---3--:R-:W-:Y:S02]  /*7cc60*/  SHF.R.S32.HI R11, RZ, 0x1f, R8 ;  /* 0x0000001fff0b7819 */ /* 0x008fe40000011408 */
[----:B--2---:R-:W-:-:S05]  /*7cc70*/  IADD3 R6, P6, PT, R8, R21, RZ ;  /* 0x0000001508067210 */ /* 0x004fca0007fde0ff */
        /* <DEDUP_REMOVED lines=8> */
[----:B0-----:R-:W2:Y:S01]  /*7cd00*/  LDL.LU.64 R6, [R1+0x3898] ;  /* 0x0038980001067983 */ /* 0x001ea20000300a00 */
[----:B------:R-:W-:-:S05]  /*7cd10*/  IADD3 R8, P6, PT, R8, R15, RZ ;  /* 0x0000000f08087210 */ /* 0x000fca0007fde0ff */
[----:B------:R-:W-:Y:S02]  /*7cd20*/  IMAD.X R9, R11, 0x1, R14, P6 ;  /* 0x000000010b097824 */ /* 0x000fe400030e060e */
[----:B------:R-:W3:Y:S04]  /*7cd30*/  LDL.LU R11, [R1+0x3894] ;  /* 0x00389400010b7983 */ /* 0x000ee80000300800 */
[----:B------:R0:W-:Y:S04]  /*7cd40*/  STL.64 [R1+0x20f8], R8 ;  /* 0x0020f80801007387 */ /* 0x0001e80000100a00 */
[----:B0-----:R-:W3:Y:S04]  /*7cd50*/  LDL.LU R9, [R1+0x3890] ;  /* 0x0038900001097983 */ /* 0x001ee80000300800 */
[----:B------:R-:W-:Y:S04]  /*7cd60*/  STL.64 [R1+0x3888], R14 ;  /* 0x0038880e01007387 */ /* 0x000fe80000100a00 */
[----:B--2---:R-:W-:Y:S04]  /*7cd70*/  STL [R1+0x3880], R7 ;  /* 0x0038800701007387 */ /* 0x004fe80000100800 */
[----:B------:R0:W-:Y:S04]  /*7cd80*/  STL.64 [R1+0x3878], R24 ;  /* 0x0038781801007387 */ /* 0x0001e80000100a00 */
[----:B0-----:R-:W2:Y:S04]  /*7cd90*/  LDL.LU R25, [R1+0x5b0] ;  /* 0x0005b00001197983 */ /* 0x001ea80000300800 */
[----:B------:R-:W3:Y:S01]  /*7cda0*/  LDL.LU R8, [R1+0x5a8] ;  /* 0x0005a80001087983 */ /* 0x000ee20000300800 */
        /* <DEDUP_REMOVED lines=11> */
[----:B---3--:R-:W-:Y:S01]  /*7ce60*/  STL [R1+0x3868], R9 ;  /* 0x0038680901007387 */ /* 0x008fe20000100800 */
[----:B--2---:R-:W-:-:S05]  /*7ce70*/  IADD3 R24, P6, PT, R25, R15, RZ ;  /* 0x0000000f19187210 */ /* 0x004fca0007fde0ff */
[----:B------:R-:W-:Y:S02]  /*7ce80*/  IMAD.X R25, R7, 0x1, R14, P6 ;  /* 0x0000000107197824 */ /* 0x000fe400030e060e */
[----:B------:R-:W2:Y:S04]  /*7ce90*/  LDL.LU R7, [R1+0x3880] ;  /* 0x0038800001077983 */ /* 0x000ea80000300800 */
[----:B------:R0:W-:Y:S04]  /*7cea0*/  STL.64 [R1+0x20c0], R24 ;  /* 0x0020c01801007387 */ /* 0x0001e80000100a00 */
[----:B0-----:R-:W3:Y:S04]  /*7ceb0*/  LDL.LU.64 R24, [R1+0x3878] ;  /* 0x0038780001187983 */ /* 0x001ee80000300a00 */
[----:B------:R0:W-:Y:S04]  /*7cec0*/  STL.64 [R1+0x3870], R14 ;  /* 0x0038700e01007387 */ /* 0x0001e80000100a00 */
[----:B------:R1:W-:Y:S01]  /*7ced0*/  STL [R1+0x386c], R4 ;  /* 0x00386c0401007387 */ /* 0x0003e20000100800 */
[----:B0-----:R-:W-:-:S02]  /*7cee0*/  IADD3 R14, P6, PT, R8, R21, RZ ;  /* 0x00000015080e7210 */ /* 0x001fc40007fde0ff */
[----:B-1----:R-:W-:-:S05]  /*7cef0*/  SHF.R.S32.HI R4, RZ, 0x1f, R8 ;  /* 0x0000001fff047819 */ /* 0x002fca0000011408 */
        /* <DEDUP_REMOVED lines=8> */
[----:B0-----:R-:W2:Y:S02]  /*7cf80*/  LDL.LU.64 R14, [R1+0x3870] ;  /* 0x00387000010e7983 */ /* 0x001ea40000300a00 */
[----:B--2---:R-:W-:-:S05]  /*7cf90*/  IADD3 R8, P6, PT, R8, R15, RZ ;  /* 0x0000000f08087210 */ /* 0x004fca0007fde0ff */
[----:B------:R-:W-:Y:S02]  /*7cfa0*/  IMAD.X R9, R4, 0x1, R14, P6 ;  /* 0x0000000104097824 */ /* 0x000fe400030e060e */
[----:B------:R-:W2:Y:S04]  /*7cfb0*/  LDL.LU R4, [R1+0x386c] ;  /* 0x00386c0001047983 */ /* 0x000ea80000300800 */
[----:B------:R0:W-:Y:S04]  /*7cfc0*/  STL.64 [R1+0x2080], R8 ;  /* 0x0020800801007387 */ /* 0x0001e80000100a00 */
[----:B0-----:R-:W2:Y:S04]  /*7cfd0*/  LDL.LU R9, [R1+0x3868] ;  /* 0x0038680001097983 */ /* 0x001ea80000300800 */
[----:B------:R-:W-:Y:S04]  /*7cfe0*/  STL.64 [R1+0x3860], R14 ;  /* 0x0038600e01007387 */ /* 0x000fe80000100a00 */
[----:B------:R-:W-:Y:S04]  /*7cff0*/  STL [R1+0x3858], R11 ;  /* 0x0038580b01007387 */ /* 0x000fe80000100800 */
        /* <DEDUP_REMOVED lines=18> */
[----:B0-----:R-:W2:Y:S04]  /*7d120*/  LDL.LU.64 R12, [R1+0x3850] ;  /* 0x00385000010c7983 */ /* 0x001ea80000300a00 */
[----:B------:R3:W-:Y:S04]  /*7d130*/  STL.64 [R1+0x3848], R14 ;  /* 0x0038480e01007387 */ /* 0x0007e80000100a00 */
[----:B------:R-:W-:Y:S04]  /*7d140*/  STL [R1+0x3840], R9 ;  /* 0x0038400901007387 */ /* 0x000fe80000100800 */
[----:B------:R0:W-:Y:S01]  /*7d150*/  STL [R1+0x3844], R4 ;  /* 0x0038440401007387 */ /* 0x0001e20000100800 */
[----:B---3--:R-:W-:-:S02]  /*7d160*/  IADD3 R14, P6, PT, R8, R21, RZ ;  /* 0x00000015080e7210 */ /* 0x008fc40007fde0ff */
[----:B0-----:R-:W-:-:S05]  /*7d170*/  SHF.R.S32.HI R4, RZ, 0x1f, R8 ;  /* 0x0000001fff047819 */ /* 0x001fca0000011408 */
        /* <DEDUP_REMOVED lines=10> */
[----:B------:R-:W-:Y:S02]  /*7d220*/  IMAD.X R9, R4, 0x1, R14, P6 ;  /* 0x0000000104097824 */ /* 0x000fe400030e060e */
[----:B------:R-:W3:Y:S04]  /*7d230*/  LDL.LU R4, [R1+0x3844] ;  /* 0x0038440001047983 */ /* 0x000ee80000300800 */
[----:B------:R0:W-:Y:S04]  /*7d240*/  STL.64 [R1+0x2020], R8 ;  /* 0x0020200801007387 */ /* 0x0001e80000100a00 */
[----:B0-----:R-:W3:Y:S04]  /*7d250*/  LDL.LU R9, [R1+0x3840] ;  /* 0x0038400001097983 */ /* 0x001ee80000300800 */
[----:B------:R-:W-:Y:S04]  /*7d260*/  STL.64 [R1+0x3838], R14 ;  /* 0x0038380e01007387 */ /* 0x000fe80000100a00 */
[----:B------:R-:W-:Y:S04]  /*7d270*/  STL [R1+0x3830], R26 ;  /* 0x0038301a01007387 */ /* 0x000fe80000100800 */
[----:B--2---:R0:W-:Y:S04]  /*7d280*/  STL.64 [R1+0x3828], R12 ;  /* 0x0038280c01007387 */ /* 0x0041e80000100a00 */
        /* <DEDUP_REMOVED lines=19> */
[----:B----4-:R0:W-:Y:S01]  /*7d3c0*/  STL [R1+0x381c], R28 ;  /* 0x00381c1c01007387 */ /* 0x0101e20000100800 */
[----:B---3--:R-:W-:-:S02]  /*7d3d0*/  IADD3 R14, P6, PT, R8, R21, RZ ;  /* 0x00000015080e7210 */ /* 0x008fc40007fde0ff */
[----:B0-----:R-:W-:Y:S01]  /*7d3e0*/  SHF.R.S32.HI R28, RZ, 0x1f, R8 ;  /* 0x0000001fff1c7819 */ /* 0x001fe20000011408 */
[----:B------:R-:W-:Y:S04]  /*7d3f0*/  STL [R1+0x3818], R9 ;  /* 0x0038180901007387 */ /* 0x000fe80000100800 */
        /* <DEDUP_REMOVED lines=13> */
[----:B0-----:R-:W4:Y:S04]  /*7d4d0*/  LDL.LU R9, [R1+0x3818] ;  /* 0x0038180001097983 */ /* 0x001f280000300800 */
        /* <DEDUP_REMOVED lines=16> */
[----:B------:R-:W2:Y:S03]  /*7d5e0*/  LDL.LU R23, [R1+0x380c] ;  /* 0x00380c0001177983 */ /* 0x000ea60000300800 */
[----:B------:R-:W-:Y:S01]  /*7d5f0*/  IMAD.X R17, R8, 0x1, R14, P6 ;  /* 0x0000000108117824 */ /* 0x000fe200030e060e */
[----:B------:R-:W-:Y:S04]  /*7d600*/  STL [R1+0x3808], R15 ;  /* 0x0038080f01007387 */ /* 0x000fe80000100800 */
[----:B------:R0:W-:Y:S04]  /*7d610*/  STL [R1+0x37fc], R14 ;  /* 0x0037fc0e01007387 */ /* 0x0001e80000100800 */
[----:B0-----:R-:W2:Y:S04]  /*7d620*/  LDL.LU R14, [R1+0x600] ;  /* 0x00060000010e7983 */ /* 0x001ea80000300800 */
[----:B------:R0:W-:Y:S04]  /*7d630*/  STL.64 [R1+0x1fb8], R16 ;  /* 0x001fb81001007387 */ /* 0x0001e80000100a00 */
[----:B------:R-:W3:Y:S01]  /*7d640*/  LDL.LU R8, [R1+0x5f8] ;  /* 0x0005f80001087983 */ /* 0x000ee20000300800 */
[----:B--2---:R-:W-:-:S02]  /*7d650*/  SHF.R.S32.HI R15, RZ, 0x1f, R14 ;  /* 0x0000001fff0f7819 */ /* 0x004fc4000001140e */
[----:B0-----:R-:W-:-:S03]  /*7d660*/  IADD3 R16, P6, PT, R14, R21, RZ ;  /* 0x000000150e107210 */ /* 0x001fc60007fde0ff */
[----:B------:R0:W-:Y:S02]  /*7d670*/  STL [R1+0x30], R15 ;  /* 0x0000300f01007387 */ /* 0x0001e40000100800 */
[----:B------:R-:W-:Y:S02]  /*7d680*/  IMAD.X R17, R15, 0x1, R20, P6 ;  /* 0x000000010f117824 */ /* 0x000fe400030e0614 */
[----:B0-----:R-:W2:Y:S04]  /*7d690*/  LDL.LU R15, [R1+0x3808] ;  /* 0x00380800010f7983 */ /* 0x001ea80000300800 */
[----:B------:R0:W-:Y:S04]  /*7d6a0*/  STL [R1+0x37f8], R20 ;  /* 0x0037f81401007387 */ /* 0x0001e80000100800 */
[----:B0-----:R-:W2:Y:S04]  /*7d6b0*/  LDL.LU R20, [R1+0x30] ;  /* 0x0000300001147983 */ /* 0x001ea80000300800 */
[----:B------:R0:W-:Y:S02]  /*7d6c0*/  STL.64 [R1+0x1fb0], R16 ;  /* 0x001fb01001007387 */ /* 0x0001e40000100a00 */
[----:B0-----:R-:W-:-:S05]  /*7d6d0*/  IADD3 R16, P6, PT, R14, R19, RZ ;  /* 0x000000130e107210 */ /* 0x001fca0007fde0ff */
[----:B--2---:R-:W-:-:S05]  /*7d6e0*/  IMAD.X R17, R20, 0x1, R18, P6 ;  /* 0x0000000114117824 */ /* 0x004fca00030e0612 */
[----:B------:R0:W-:Y:S04]  /*7d6f0*/  STL.64 [R1+0x1fa8], R16 ;  /* 0x001fa81001007387 */ /* 0x0001e80000100a00 */
[----:B0-----:R-:W2:Y:S04]  /*7d700*/  LDL.LU.64 R16, [R1+0x3800] ;  /* 0x0038000001107983 */ /* 0x001ea80000300a00 */
[----:B------:R2:W-:Y:S02]  /*7d710*/  STL.64 [R1+0x37f0], R18 ;  /* 0x0037f01201007387 */ /* 0x0005e40000100a00 */
[----:B--2---:R-:W-:-:S05]  /*7d720*/  IADD3 R18, P6, PT, R14, R17, RZ ;  /* 0x000000110e127210 */ /* 0x004fca0007fde0ff */
[----:B------:R-:W-:-:S05]  /*7d730*/  IMAD.X R19, R20, 0x1, R16, P6 ;  /* 0x0000000114137824 */ /* 0x000fca00030e0610 */
[----:B------:R0:W-:Y:S02]  /*7d740*/  STL.64 [R1+0x1fa0], R18 ;  /* 0x001fa01201007387 */ /* 0x0001e40000100a00 */
[----:B0-----:R-:W-:Y:S02]  /*7d750*/  IADD3 R18, P6, PT, R14, R15, RZ ;  /* 0x0000000f0e127210 */ /* 0x001fe40007fde0ff */
[----:B------:R-:W2:Y:S04]  /*7d760*/  LDL.LU R14, [R1+0x37fc] ;  /* 0x0037fc00010e7983 */ /* 0x000ea80000300800 */
[----:B----4-:R-:W-:Y:S04]  /*7d770*/  STL [R1+0x37e0], R9 ;  /* 0x0037e00901007387 */ /* 0x010fe80000100800 */
[----:B------:R-:W-:Y:S04]  /*7d780*/  STL.64 [R1+0x37e8], R2 ;  /* 0x0037e80201007387 */ /* 0x000fe80000100a00 */
[----:B------:R-:W-:Y:S01]  /*7d790*/  STL [R1+0x37e4], R10 ;  /* 0x0037e40a01007387 */ /* 0x000fe20000100800 */
[----:B--2---:R-:W-:-:S03]  /*7d7a0*/  IMAD.X R19, R20, 0x1, R14, P6 ;  /* 0x0000000114137824 */ /* 0x004fc600030e060e */
[----:B------:R-:W2:Y:S04]  /*7d7b0*/  LDL.LU R20, [R1+0x37f8] ;  /* 0x0037f80001147983 */ /* 0x000ea80000300800 */
[----:B------:R0:W-:Y:S04]  /*7d7c0*/  STL.64 [R1+0x1f88], R18 ;  /* 0x001f881201007387 */ /* 0x0001e80000100a00 */
[----:B0-----:R-:W4:Y:S01]  /*7d7d0*/  LDL.LU.64 R18, [R1+0x37f0] ;  /* 0x0037f00001127983 */ /* 0x001f220000300a00 */
[----:B---3--:R-:W-:Y:S02]  /*7d7e0*/  SHF.R.S32.HI R10, RZ, 0x1f, R8 ;  /* 0x0000001fff0a7819 */ /* 0x008fe40000011408 */
[----:B------:R-:W-:-:S05]  /*7d7f0*/  IADD3 R2, P6, PT, R8, R21, RZ ;  /* 0x0000001508027210 */ /* 0x000fca0007fde0ff */
[----:B--2---:R-:W-:-:S05]  /*7d800*/  IMAD.X R3, R10, 0x1, R20, P6 ;  /* 0x000000010a037824 */ /* 0x004fca00030e0614 */
[----:B------:R4:W-:Y:S02]  /*7d810*/  STL.64 [R1+0x1f78], R2 ;  /* 0x001f780201007387 */ /* 0x0009e40000100a00 */
[----:B----4-:R-:W-:-:S05]  /*7d820*/  IADD3 R2, P6, PT, R8, R19, RZ ;  /* 0x0000001308027210 */ /* 0x010fca0007fde0ff */
[----:B------:R-:W-:-:S05]  /*7d830*/  IMAD.X R3, R10, 0x1, R18, P6 ;  /* 0x000000010a037824 */ /* 0x000fca00030e0612 */
[----:B------:R0:W-:Y:S02]  /*7d840*/  STL.64 [R1+0x1f70], R2 ;  /* 0x001f700201007387 */ /* 0x0001e40000100a00 */
[----:B0-----:R-:W-:-:S05]  /*7d850*/  IADD3 R2, P6, PT, R8, R17, RZ ;  /* 0x0000001108027210 */ /* 0x001fca0007fde0ff */
[----:B------:R-:W-:Y:S01]  /*7d860*/  IMAD.X R3, R10, 0x1, R16, P6 ;  /* 0x000000010a037824 */ /* 0x000fe200030e0610 */
[----:B------:R-:W-:-:S05]  /*7d870*/  IADD3 R8, P6, PT, R8, R15, RZ ;  /* 0x0000000f08087210 */ /* 0x000fca0007fde0ff */
[----:B------:R-:W-:Y:S01]  /*7d880*/  IMAD.X R9, R10, 0x1, R14, P6 ;  /* 0x000000010a097824 */ /* 0x000fe200030e060e */
[----:B------:R0:W-:Y:S04]  /*7d890*/  STL.64 [R1+0x1f68], R2 ;  /* 0x001f680201007387 */ /* 0x0001e80000100a00 */
[----:B0-----:R-:W2:Y:S04]  /*7d8a0*/  LDL.LU.64 R2, [R1+0x37e8] ;  /* 0x0037e80001027983 */ /* 0x001ea80000300a00 */
[----:B------:R-:W3:Y:S04]  /*7d8b0*/  LDL.LU R10, [R1+0x37e4] ;  /* 0x0037e400010a7983 */ /* 0x000ee80000300800 */
[----:B------:R0:W-:Y:S04]  /*7d8c0*/  STL.64 [R1+0x1f48], R8 ;  /* 0x001f480801007387 */ /* 0x0001e80000100a00 */
[----:B0-----:R-:W4:Y:S04]  /*7d8d0*/  LDL.LU R9, [R1+0x37e0] ;  /* 0x0037e00001097983 */ /* 0x001f280000300800 */
[----:B------:R-:W-:Y:S04]  /*7d8e0*/  STL.64 [R1+0x37d8], R14 ;  /* 0x0037d80e01007387 */ /* 0x000fe80000100a00 */
[----:B------:R0:W-:Y:S04]  /*7d8f0*/  STL.64 [R1+0x37d0], R28 ;  /* 0x0037d01c01007387 */ /* 0x0001e80000100a00 */
[----:B0-----:R-:W2:Y:S01]  /*7d900*/  LDL.LU R29, [R1+0x5d4] ;  /* 0x0005d400011d7983 */ /* 0x001ea20000300800 */
[----:B------:R-:W-:-:S02]  /*7d910*/  IMAD.MOV.U32 R8, RZ, RZ, R13 ;  /* 0x000000ffff087224 */ /* 0x000fc400078e000d */
[----:B------:R-:W-:Y:S02]  /*7d920*/  IMAD.MOV.U32 R13, RZ, RZ, R6 ;  /* 0x000000ffff0d7224 */ /* 0x000fe400078e0006 */
[----:B----4-:R-:W-:Y:S02]  /*7d930*/  IMAD.MOV.U32 R15, RZ, RZ, R9 ;  /* 0x000000ffff0f7224 */ /* 0x010fe400078e0009 */
[----:B---3--:R-:W-:Y:S02]  /*7d940*/  IMAD.MOV.U32 R9, RZ, RZ, R10 ;  /* 0x000000ffff097224 */ /* 0x008fe400078e000a */
[----:B------:R-:W-:Y:S02]  /*7d950*/  IMAD.MOV.U32 R10, RZ, RZ, R12 ;  /* 0x000000ffff0a7224 */ /* 0x000fe400078e000c */
[----:B------:R-:W-:Y:S01]  /*7d960*/  IMAD.MOV.U32 R12, RZ, RZ, R7 ;  /* 0x000000ffff0c7224 */ /* 0x000fe200078e0007 */
[----:B--2---:R-:W-:Y:S02]  /*7d970*/  SHF.R.S32.HI R14, RZ, 0x1f, R29 ;  /* 0x0000001fff0e7819 */ /* 0x004fe4000001141d */
[----:B------:R-:W-:-:S05]  /*7d980*/  IADD3 R6, P6, PT, R29, R21, RZ ;  /* 0x000000151d067210 */ /* 0x000fca0007fde0ff */
[----:B------:R-:W-:-:S05]  /*7d990*/  IMAD.X R7, R14, 0x1, R20, P6 ;  /* 0x000000010e077824 */ /* 0x000fca00030e0614 */
[----:B------:R0:W-:Y:S02]  /*7d9a0*/  STL.64 [R1+0x27b8], R6 ;  /* 0x0027b80601007387 */ /* 0x0001e40000100a00 */
[----:B0-----:R-:W-:Y:S01]  /*7d9b0*/  IMAD.MOV.U32 R6, RZ, RZ, R14 ;  /* 0x000000ffff067224 */ /* 0x001fe200078e000e */
[----:B------:R-:W-:Y:S01]  /*7d9c0*/  IADD3 R14, P6, PT, R29, R19, RZ ;  /* 0x000000131d0e7210 */ /* 0x000fe20007fde0ff */
[----:B------:R-:W-:-:S04]  /*7d9d0*/  IMAD.MOV.U32 R7, RZ, RZ, R15 ;  /* 0x000000ffff077224 */ /* 0x000fc800078e000f */
[----:B------:R-:W-:-:S05]  /*7d9e0*/  IMAD.X R15, R6, 0x1, R18, P6 ;  /* 0x00000001060f7824 */ /* 0x000fca00030e0612 */
[----:B------:R0:W-:Y:S02]  /*7d9f0*/  STL.64 [R1+0x1f18], R14 ;  /* 0x001f180e01007387 */ /* 0x0001e40000100a00 */
[----:B0-----:R-:W-:-:S05]  /*7da00*/  IADD3 R14, P6, PT, R29, R17, RZ ;  /* 0x000000111d0e7210 */ /* 0x001fca0007fde0ff */
[----:B------:R-:W-:-:S05]  /*7da10*/  IMAD.X R15, R6, 0x1, R16, P6 ;  /* 0x00000001060f7824 */ /* 0x000fca00030e0610 */
[----:B------:R0:W-:Y:S04]  /*7da20*/  STL.64 [R1+0x1f10], R14 ;  /* 0x001f100e01007387 */ /* 0x0001e80000100a00 */
[----:B0-----:R-:W2:Y:S04]  /*7da30*/  LDL.LU.64 R14, [R1+0x37d8] ;  /* 0x0037d800010e7983 */ /* 0x001ea80000300a00 */
[----:B------:R0:W-:Y:S04]  /*7da40*/  STL.64 [R1+0x37c8], R2 ;  /* 0x0037c80201007387 */ /* 0x0001e80000100a00 */
[----:B0-----:R-:W3:Y:S01]  /*7da50*/  LDL R3, [R1+0x594] ;  /* 0x0005940001037983 */ /* 0x001ee20000100800 */
[----:B--2---:R-:W-:-:S05]  /*7da60*/  IADD3 R28, P6, PT, R29, R15, RZ ;  /* 0x0000000f1d1c7210 */ /* 0x004fca0007fde0ff */
[----:B------:R-:W-:-:S05]  /*7da70*/  IMAD.X R29, R6, 0x1, R14, P6 ;  /* 0x00000001061d7824 */ /* 0x000fca00030e060e */
[----:B------:R0:W-:Y:S01]  /*7da80*/  STL.64 [R1+0x1f00], R28 ;  /* 0x001f001c01007387 */ /* 0x0001e20000100a00 */
[----:B---3--:R-:W-:-:S03]  /*7da90*/  IADD3 R2, P6, PT, R3, R21, RZ ;  /* 0x0000001503027210 */ /* 0x008fc60007fde0ff */
[----:B0-----:R-:W2:Y:S04]  /*7daa0*/  LDL.LU.64 R28, [R1+0x37d0] ;  /* 0x0037d000011c7983 */ /* 0x001ea80000300a00 */
[----:B------:R0:W-:Y:S04]  /*7dab0*/  STL [R1+0x37c0], R21 ;  /* 0x0037c01501007387 */ /* 0x0001e80000100800 */
[----:B0-----:R-:W3:Y:S01]  /*7dac0*/  LDL.LU R21, [R1+0x594] ;  /* 0x0005940001157983 */ /* 0x001ee20000300800 */
[----:B------:R-:W-:-:S05]  /*7dad0*/  SHF.R.S32.HI R6, RZ, 0x1f, R3 ;  /* 0x0000001fff067819 */ /* 0x000fca0000011403 */
[----:B------:R-:W-:-:S05]  /*7dae0*/  IMAD.X R3, R6, 0x1, R20, P6 ;  /* 0x0000000106037824 */ /* 0x000fca00030e0614 */
[----:B------:R3:W-:Y:S02]  /*7daf0*/  STL.64 [R1+0x1ee0], R2 ;  /* 0x001ee00201007387 */ /* 0x0007e40000100a00 */
[----:B---3--:R-:W-:-:S05]  /*7db00*/  IADD3 R2, P6, PT, R21, R19, RZ ;  /* 0x0000001315027210 */ /* 0x008fca0007fde0ff */
[----:B------:R-:W-:-:S05]  /*7db10*/  IMAD.X R3, R6, 0x1, R18, P6 ;  /* 0x0000000106037824 */ /* 0x000fca00030e0612 */
[----:B------:R0:W-:Y:S02]  /*7db20*/  STL.64 [R1+0x1ed8], R2 ;  /* 0x001ed80201007387 */ /* 0x0001e40000100a00 */
[----:B0-----:R-:W-:-:S05]  /*7db30*/  IADD3 R2, P6, PT, R21, R17, RZ ;  /* 0x0000001115027210 */ /* 0x001fca0007fde0ff */
[----:B------:R-:W-:-:S05]  /*7db40*/  IMAD.X R3, R6, 0x1, R16, P6 ;  /* 0x0000000106037824 */ /* 0x000fca00030e0610 */
[----:B------:R0:W-:Y:S04]  /*7db50*/  STL.64 [R1+0x1ed0], R2 ;  /* 0x001ed00201007387 */ /* 0x0001e80000100a00 */
[----:B0-----:R-:W3:Y:S04]  /*7db60*/  LDL.LU.64 R2, [R1+0x37c8] ;  /* 0x0037c80001027983 */ /* 0x001ee80000300a00 */
[----:B---3--:R0:W-:Y:S02]  /*7db70*/  STL.64 [R1+0x37b8], R2 ;  /* 0x0037b80201007387 */ /* 0x0081e40000100a00 */
[----:B0-----:R-:W-:-:S02]  /*7db80*/  IADD3 R2, P6, PT, R21, R15, RZ ;  /* 0x0000000f15027210 */ /* 0x001fc40007fde0ff */
[----:B------:R-:W3:Y:S03]  /*7db90*/  LDL.LU R21, [R1+0x37c0] ;  /* 0x0037c00001157983 */ /* 0x000ee60000300800 */
[----:B------:R-:W-:Y:S01]  /*7dba0*/  IMAD.X R3, R6, 0x1, R14, P6 ;  /* 0x0000000106037824 */ /* 0x000fe200030e060e */
[----:B------:R0:W-:Y:S04]  /*7dbb0*/  STL [R1+0x37b0], R14 ;  /* 0x0037b00e01007387 */ /* 0x0001e80000100800 */
[----:B0-----:R-:W4:Y:S04]  /*7dbc0*/  LDL.LU R14, [R1+0x590] ;  /* 0x00059000010e7983 */ /* 0x001f280000300800 */
[----:B------:R3:W-:Y:S01]  /*7dbd0*/  STL.64 [R1+0x1ec0], R2 ;  /* 0x001ec00201007387 */ /* 0x0007e20000100a00 */
[----:B----4-:R-:W-:-:S02]  /*7dbe0*/  SHF.R.S32.HI R6, RZ, 0x1f, R14 ;  /* 0x0000001fff067819 */ /* 0x010fc4000001140e */
[----:B---3--:R-:W-:-:S05]  /*7dbf0*/  IADD3 R2, P6, PT, R14, R21, RZ ;  /* 0x000000150e027210 */ /* 0x008fca0007fde0ff */
        /* <DEDUP_REMOVED lines=8> */
[----:B0-----:R-:W3:Y:S04]  /*7dc80*/  LDL.LU.64 R2, [R1+0x37b8] ;  /* 0x0037b80001027983 */ /* 0x001ee80000300a00 */
[----:B------:R0:W-:Y:S02]  /*7dc90*/  STL.64 [R1+0x37a8], R16 ;  /* 0x0037a81001007387 */ /* 0x0001e40000100a00 */
[----:B0-----:R-:W-:-:S02]  /*7dca0*/  IADD3 R16, P6, PT, R14, R15, RZ ;  /* 0x0000000f0e107210 */ /* 0x001fc40007fde0ff */
[----:B------:R-:W4:Y:S04]  /*7dcb0*/  LDL.LU R14, [R1+0x37b0] ;  /* 0x0037b000010e7983 */ /* 0x000f280000300800 */
[----:B------:R0:W-:Y:S04]  /*7dcc0*/  STL [R1+0x37a0], R26 ;  /* 0x0037a01a01007387 */ /* 0x0001e80000100800 */
[----:B0-----:R-:W2:Y:S01]  /*7dcd0*/  LDL.LU R26, [R1+0x588] ;  /* 0x00058800011a7983 */ /* 0x001ea20000300800 */
[----:B----4-:R-:W-:-:S05]  /*7dce0*/  IMAD.X R17, R6, 0x1, R14, P6 ;  /* 0x0000000106117824 */ /* 0x010fca00030e060e */
        /* <DEDUP_REMOVED lines=13> */
[----:B0-----:R-:W-:Y:S01]  /*7ddc0*/  IADD3 R18, P6, PT, R26, R15, RZ ;  /* 0x0000000f1a127210 */ /* 0x001fe20007fde0ff */
[----:B------:R-:W-:Y:S01]  /*7ddd0*/  IMAD.MOV.U32 R19, RZ, RZ, R6 ;  /* 0x000000ffff137224 */ /* 0x000fe200078e0006 */
[----:B------:R-:W2:Y:S04]  /*7dde0*/  LDL.LU R26, [R1+0x37a0] ;  /* 0x0037a000011a7983 */ /* 0x000ea80000300800 */
[----:B------:R-:W4:Y:S01]  /*7ddf0*/  LDL.LU R6, [R1+0x57c] ;  /* 0x00057c0001067983 */ /* 0x000f220000300800 */
[----:B------:R-:W-:-:S03]  /*7de00*/  IMAD.X R19, R19, 0x1, R14, P6 ;  /* 0x0000000113137824 */ /* 0x000fc600030e060e */
[----:B----4-:R-:W-:Y:S04]  /*7de10*/  STL [R1+0x3778], R6 ;  /* 0x0037780601007387 */ /* 0x010fe80000100800 */
[----:B------:R0:W-:Y:S04]  /*7de20*/  STL [R1+0x3790], R29 ;  /* 0x0037901d01007387 */ /* 0x0001e80000100800 */
[----:B0-----:R-:W4:Y:S04]  /*7de30*/  LDL.LU R29, [R1+0x58c] ;  /* 0x00058c00011d7983 */ /* 0x001f280000300800 */
[----:B------:R0:W-:Y:S01]  /*7de40*/  STL.64 [R1+0x1e68], R18 ;  /* 0x001e681201007387 */ /* 0x0001e20000100a00 */
[----:B----4-:R-:W-:-:S02]  /*7de50*/  SHF.R.S32.HI R6, RZ, 0x1f, R29 ;  /* 0x0000001fff067819 */ /* 0x010fc4000001141d */
[----:B0-----:R-:W-:-:S05]  /*7de60*/  IADD3 R18, P6, PT, R29, R21, RZ ;  /* 0x000000151d127210 */ /* 0x001fca0007fde0ff */
[----:B------:R-:W-:-:S05]  /*7de70*/  IMAD.X R19, R6, 0x1, R20, P6 ;  /* 0x0000000106137824 */ /* 0x000fca00030e0614 */
[----:B------:R0:W-:Y:S04]  /*7de80*/  STL.64 [R1+0x1e60], R18 ;  /* 0x001e601201007387 */ /* 0x0001e80000100a00 */
[----:B0-----:R-:W4:Y:S04]  /*7de90*/  LDL.LU.64 R18, [R1+0x3798] ;  /* 0x0037980001127983 */ /* 0x001f280000300a00 */
[----:B------:R4:W-:Y:S02]  /*7dea0*/  STL.64 [R1+0x3788], R20 ;  /* 0x0037881401007387 */ /* 0x0009e40000100a00 */
[----:B----4-:R-:W-:-:S05]  /*7deb0*/  IADD3 R20, P6, PT, R29, R19, RZ ;  /* 0x000000131d147210 */ /* 0x010fca0007fde0ff */
[----:B------:R-:W-:-:S05]  /*7dec0*/  IMAD.X R21, R6, 0x1, R18, P6 ;  /* 0x0000000106157824 */ /* 0x000fca00030e0612 */
[----:B------:R0:W-:Y:S02]  /*7ded0*/  STL.64 [R1+0x1e58], R20 ;  /* 0x001e581401007387 */ /* 0x0001e40000100a00 */
[----:B0-----:R-:W-:-:S05]  /*7dee0*/  IADD3 R20, P6, PT, R29, R17, RZ ;  /* 0x000000111d147210 */ /* 0x001fca0007fde0ff */
[----:B------:R-:W-:-:S05]  /*7def0*/  IMAD.X R21, R6, 0x1, R16, P6 ;  /* 0x0000000106157824 */ /* 0x000fca00030e0610 */
[----:B------:R0:W-:Y:S02]  /*7df00*/  STL.64 [R1+0x1e50], R20 ;  /* 0x001e501401007387 */ /* 0x0001e40000100a00 */
[----:B0-----:R-:W-:Y:S02]  /*7df10*/  IADD3 R20, P6, PT, R29, R15, RZ ;  /* 0x0000000f1d147210 */ /* 0x001fe40007fde0ff */
[----:B------:R-:W4:Y:S03]  /*7df20*/  LDL.LU R29, [R1+0x3790] ;  /* 0x00379000011d7983 */ /* 0x000f260000300800 */
[----:B------:R-:W-:Y:S01]  /*7df30*/  IMAD.X R21, R6, 0x1, R14, P6 ;  /* 0x0000000106157824 */ /* 0x000fe200030e060e */
[----:B--2---:R-:W-:Y:S04]  /*7df40*/  STL.64 [R1+0x3780], R26 ;  /* 0x0037801a01007387 */ /* 0x004fe80000100a00 */
[----:B------:R0:W-:Y:S04]  /*7df50*/  STL.64 [R1+0x1e48], R20 ;  /* 0x001e481401007387 */ /* 0x0001e80000100a00 */
[----:B0-----:R-:W2:Y:S04]  /*7df60*/  LDL.LU.64 R20, [R1+0x3788] ;  /* 0x0037880001147983 */ /* 0x001ea80000300a00 */
[----:B------:R0:W-:Y:S04]  /*7df70*/  STL.64 [R1+0x3770], R22 ;  /* 0x0037701601007387 */ /* 0x0001e80000100a00 */
        /* <DEDUP_REMOVED lines=14> */
[----:B------:R-:W2:Y:S04]  /*7e060*/  LDL.LU R6, [R1+0x3778] ;  /* 0x0037780001067983 */ /* 0x000ea80000300800 */
[----:B------:R0:W-:Y:S04]  /*7e070*/  STL.64 [R1+0x1e20], R22 ;  /* 0x001e201601007387 */ /* 0x0001e80000100a00 */
[----:B0-----:R-:W2:Y:S04]  /*7e080*/  LDL.LU.64 R22, [R1+0x3770] ;  /* 0x0037700001167983 */ /* 0x001ea80000300a00 */
[----:B------:R-:W-:Y:S04]  /*7e090*/  STL.64 [R1+0x3768], R14 ;  /* 0x0037680e01007387 */ /* 0x000fe80000100a00 */
[----:B------:R0:W-:Y:S04]  /*7e0a0*/  STL [R1+0x3764], R8 ;  /* 0x0037640801007387 */ /* 0x0001e80000100800 */
[----:B0-----:R-:W2:Y:S04]  /*7e0b0*/  LDL.LU R8, [R1+0x580] ;  /* 0x0005800001087983 */ /* 0x001ea80000300800 */
[----:B------:R2:W-:Y:S02]  /*7e0c0*/  STL [R1+0x3760], R13 ;  /* 0x0037600d01007387 */ /* 0x0005e40000100800 */
        /* <DEDUP_REMOVED lines=14> */
[----:B------:R-:W-:Y:S02]  /*7e1b0*/  IMAD.X R17, R13, 0x1, R14, P6 ;  /* 0x000000010d117824 */ /* 0x000fe400030e060e */
[----:B------:R-:W2:Y:S04]  /*7e1c0*/  LDL.LU R13, [R1+0x3760] ;  /* 0x00376000010d7983 */ /* 0x000ea80000300800 */
[----:B------:R0:W-:Y:S02]  /*7e1d0*/  STL.64 [R1+0x1de8], R16 ;  /* 0x001de81001007387 */ /* 0x0001e40000100a00 */
[----:B0-----:R-:W-:-:S05]  /*7e1e0*/  SHF.R.S32.HI R16, RZ, 0x1f, R6 ;  /* 0x0000001fff107819 */ /* 0x001fca0000011406 */
[----:B------:R0:W-:Y:S04]  /*7e1f0*/  STL [R1+0x30], R16 ;  /* 0x0000301001007387 */ /* 0x0001e80000100800 */
[----:B------:R1:W-:Y:S01]  /*7e200*/  STL [R1+0x3750], R21 ;  /* 0x0037501501007387 */ /* 0x0003e20000100800 */
[----:B0-----:R-:W-:-:S03]  /*7e210*/  IADD3 R16, P6, PT, R6, R21, RZ ;  /* 0x0000001506107210 */ /* 0x001fc60007fde0ff */
[----:B-1----:R-:W2:Y:S02]  /*7e220*/  LDL.LU R21, [R1+0x30] ;  /* 0x0000300001157983 */ /* 0x002ea40000300800 */
[----:B--2---:R-:W-:-:S05]  /*7e230*/  IMAD.X R17, R21, 0x1, R20, P6 ;  /* 0x0000000115117824 */ /* 0x004fca00030e0614 */
        /* <DEDUP_REMOVED lines=8> */
[----:B------:R0:W-:Y:S04]  /*7e2c0*/  STL.64 [R1+0x1db8], R18 ;  /* 0x001db81201007387 */ /* 0x0001e80000100a00 */
[----:B------:R1:W-:Y:S01]  /*7e2d0*/  STL [R1+0x373c], R28 ;  /* 0x00373c1c01007387 */ /* 0x0003e20000100800 */
[----:B0-----:R-:W-:Y:S01]  /*7e2e0*/  IADD3 R18, P6, PT, R6, R15, RZ ;  /* 0x0000000f06127210 */ /* 0x001fe20007fde0ff */
[----:B------:R-:W-:Y:S02]  /*7e2f0*/  IMAD.MOV.U32 R6, RZ, RZ, R4 ;  /* 0x000000ffff067224 */ /* 0x000fe400078e0004 */
[----:B-1----:R-:W2:Y:S04]  /*7e300*/  LDL.LU R28, [R1+0x574] ;  /* 0x00057400011c7983 */ /* 0x002ea80000300800 */
[----:B------:R-:W-:Y:S04]  /*7e310*/  STL.64 [R1+0x3740], R22 ;  /* 0x0037401601007387 */ /* 0x000fe80000100a00 */
[----:B------:R-:W2:Y:S01]  /*7e320*/  LDL.LU R4, [R1+0x56c] ;  /* 0x00056c0001047983 */ /* 0x000ea20000300800 */
[----:B------:R-:W-:-:S03]  /*7e330*/  IMAD.X R19, R21, 0x1, R14, P6 ;  /* 0x0000000115137824 */ /* 0x000fc600030e060e */
[----:B--2---:R-:W-:Y:S04]  /*7e340*/  STL [R1+0x3738], R4 ;  /* 0x0037380401007387 */ /* 0x004fe80000100800 */
[----:B------:R-:W2:Y:S04]  /*7e350*/  LDL.LU R21, [R1+0x3750] ;  /* 0x0037500001157983 */ /* 0x000ea80000300800 */
[----:B------:R0:W-:Y:S04]  /*7e360*/  STL.64 [R1+0x1da8], R18 ;  /* 0x001da81201007387 */ /* 0x0001e80000100a00 */
[----:B0-----:R-:W3:Y:S01]  /*7e370*/  LDL.LU.64 R18, [R1+0x3748] ;  /* 0x0037480001127983 */ /* 0x001ee20000300a00 */
[----:B------:R-:W-:-:S02]  /*7e380*/  SHF.R.S32.HI R4, RZ, 0x1f, R28 ;  /* 0x0000001fff047819 */ /* 0x000fc4000001141c */
[----:B--2---:R-:W-:-:S05]  /*7e390*/  IADD3 R22, P6, PT, R28, R21, RZ ;  /* 0x000000151c167210 */ /* 0x004fca0007fde0ff */
        /* <DEDUP_REMOVED lines=8> */
[----:B0-----:R-:W2:Y:S04]  /*7e420*/  LDL.LU.64 R22, [R1+0x3740] ;  /* 0x0037400001167983 */ /* 0x001ea80000300a00 */
[----:B------:R0:W-:Y:S02]  /*7e430*/  STL.64 [R1+0x3730], R16 ;  /* 0x0037301001007387 */ /* 0x0001e40000100a00 */
[----:B0-----:R-:W-:-:S02]  /*7e440*/  IADD3 R16, P6, PT, R28, R15, RZ ;  /* 0x0000000f1c107210 */ /* 0x001fc40007fde0ff */
[----:B------:R-:W3:Y:S03]  /*7e450*/  LDL.LU R28, [R1+0x373c] ;  /* 0x00373c00011c7983 */ /* 0x000ee60000300800 */
[----:B------:R-:W-:Y:S01]  /*7e460*/  IMAD.X R17, R4, 0x1, R14, P6 ;  /* 0x0000000104117824 */ /* 0x000fe200030e060e */
[----:B------:R0:W-:Y:S04]  /*7e470*/  STL [R1+0x372c], R14 ;  /* 0x00372c0e01007387 */ /* 0x0001e80000100800 */
[----:B0-----:R-:W2:Y:S04]  /*7e480*/  LDL.LU R14, [R1+0x578] ;  /* 0x00057800010e7983 */ /* 0x001ea80000300800 */
[----:B------:R0:W-:Y:S01]  /*7e490*/  STL.64 [R1+0x1d50], R16 ;  /* 0x001d501001007387 */ /* 0x0001e20000100a00 */
[----:B--2---:R-:W-:-:S02]  /*7e4a0*/  SHF.R.S32.HI R4, RZ, 0x1f, R14 ;  /* 0x0000001fff047819 */ /* 0x004fc4000001140e */
[----:B0-----:R-:W-:-:S05]  /*7e4b0*/  IADD3 R16, P6, PT, R14, R21, RZ ;  /* 0x000000150e107210 */ /* 0x001fca0007fde0ff */
[----:B------:R-:W-:Y:S01]  /*7e4c0*/  IMAD.X R17, R4, 0x1, R20, P6 ;  /* 0x0000000104117824 */ /* 0x000fe200030e0614 */
[----:B------:R-:W-:Y:S04]  /*7e4d0*/  STL [R1+0x30], R4 ;  /* 0x0000300401007387 */ /* 0x000fe80000100800 */
[----:B------:R0:W-:Y:S02]  /*7e4e0*/  STL.64 [R1+0x1d40], R16 ;  /* 0x001d401001007387 */ /* 0x0001e40000100a00 */
[----:B0-----:R-:W-:-:S05]  /*7e4f0*/  IADD3 R16, P6, PT, R14, R19, RZ ;  /* 0x000000130e107210 */ /* 0x001fca0007fde0ff */
[----:B------:R-:W-:Y:S02]  /*7e500*/  IMAD.X R17, R4, 0x1, R18, P6 ;  /* 0x0000000104117824 */ /* 0x000fe400030e0612 */
[----:B------:R-:W2:Y:S04]  /*7e510*/  LDL.LU R4, [R1+0x3738] ;  /* 0x0037380001047983 */ /* 0x000ea80000300800 */
[----:B------:R0:W-:Y:S04]  /*7e520*/  STL.64 [R1+0x1d38], R16 ;  /* 0x001d381001007387 */ /* 0x0001e80000100a00 */
[----:B0-----:R-:W2:Y:S04]  /*7e530*/  LDL.LU.64 R16, [R1+0x3730] ;  /* 0x0037300001107983 */ /* 0x001ea80000300a00 */
[----:B------:R-:W-:Y:S04]  /*7e540*/  STL.64 [R1+0x3720], R18 ;  /* 0x0037201201007387 */ /* 0x000fe80000100a00 */
[----:B------:R0:W-:Y:S04]  /*7e550*/  STL [R1+0x3728], R26 ;  /* 0x0037281a01007387 */ /* 0x0001e80000100800 */
[----:B0-----:R-:W3:Y:S01]  /*7e560*/  LDL.LU R26, [R1+0x30] ;  /* 0x00003000011a7983 */ /* 0x001ee20000300800 */
[----:B--2---:R-:W-:-:S05]  /*7e570*/  IADD3 R18, P6, PT, R14, R17, RZ ;  /* 0x000000110e127210 */ /* 0x004fca0007fde0ff */
[----:B---3--:R-:W-:-:S05]  /*7e580*/  IMAD.X R19, R26, 0x1, R16, P6 ;  /* 0x000000011a137824 */ /* 0x008fca00030e0610 */
[----:B------:R0:W-:Y:S02]  /*7e590*/  STL.64 [R1+0x1d30], R18 ;  /* 0x001d301201007387 */ /* 0x0001e40000100a00 */
[----:B0-----:R-:W-:Y:S02]  /*7e5a0*/  IADD3 R18, P6, PT, R14, R15, RZ ;  /* 0x0000000f0e127210 */ /* 0x001fe40007fde0ff */
[----:B------:R-:W2:Y:S04]  /*7e5b0*/  LDL.LU R14, [R1+0x372c] ;  /* 0x00372c00010e7983 */ /* 0x000ea80000300800 */
[----:B------:R-:W-:Y:S04]  /*7e5c0*/  STL.64 [R1+0x3718], R4 ;  /* 0x0037180401007387 */ /* 0x000fe80000100a00 */
[----:B------:R0:W-:Y:S04]  /*7e5d0*/  STL.64 [R1+0x3708], R2 ;  /* 0x0037080201007387 */ /* 0x0001e80000100a00 */
[----:B0-----:R-:W3:Y:S01]  /*7e5e0*/  LDL.LU R3, [R1+0x570] ;  /* 0x0005700001037983 */ /* 0x001ee20000300800 */
[----:B--2---:R-:W-:-:S03]  /*7e5f0*/  IMAD.X R19, R26, 0x1, R14, P6 ;  /* 0x000000011a137824 */ /* 0x004fc600030e060e */
[----:B------:R-:W2:Y:S04]  /*7e600*/  LDL.LU R26, [R1+0x3728] ;  /* 0x00372800011a7983 */ /* 0x000ea80000300800 */
[----:B------:R0:W-:Y:S04]  /*7e610*/  STL.64 [R1+0x1d10], R18 ;  /* 0x001d101201007387 */ /* 0x0001e80000100a00 */
[----:B0-----:R-:W2:Y:S01]  /*7e620*/  LDL.LU.64 R18, [R1+0x3720] ;  /* 0x0037200001127983 */ /* 0x001ea20000300a00 */
[----:B---3--:R-:W-:Y:S02]  /*7e630*/  SHF.R.S32.HI R2, RZ, 0x1f, R3 ;  /* 0x0000001fff027819 */ /* 0x008fe40000011403 */
[----:B------:R-:W-:-:S03]  /*7e640*/  IADD3 R4, P6, PT, R3, R21, RZ ;  /* 0x0000001503047210 */ /* 0x000fc60007fde0ff */
[----:B------:R-:W-:Y:S02]  /*7e650*/  STL [R1+0x30], R2 ;  /* 0x0000300201007387 */ /* 0x000fe40000100800 */
[----:B------:R-:W-:Y:S02]  /*7e660*/  IMAD.X R5, R2, 0x1, R20, P6 ;  /* 0x0000000102057824 */ /* 0x000fe400030e0614 */
[----:B------:R0:W-:Y:S04]  /*7e670*/  STL [R1+0x3710], R20 ;  /* 0x0037101401007387 */ /* 0x0001e80000100800 */
[----:B0-----:R-:W3:Y:S04]  /*7e680*/  LDL.LU R20, [R1+0x30] ;  /* 0x0000300001147983 */ /* 0x001ee80000300800 */
[----:B------:R2:W-:Y:S02]  /*7e690*/  STL.64 [R1+0x1d00], R4 ;  /* 0x001d000401007387 */ /* 0x0005e40000100a00 */
[----:B--2---:R-:W-:-:S05]  /*7e6a0*/  IADD3 R4, P6, PT, R3, R19, RZ ;  /* 0x0000001303047210 */ /* 0x004fca0007fde0ff */
[----:B---3--:R-:W-:-:S05]  /*7e6b0*/  IMAD.X R5, R20, 0x1, R18, P6 ;  /* 0x0000000114057824 */ /* 0x008fca00030e0612 */
        /* <DEDUP_REMOVED lines=9> */
[----:B0-----:R-:W3:Y:S04]  /*7e750*/  LDL.LU.64 R2, [R1+0x3708] ;  /* 0x0037080001027983 */ /* 0x001ee80000300a00 */
[----:B------:R2:W-:Y:S02]  /*7e760*/  STL.64 [R1+0x3700], R14 ;  /* 0x0037000e01007387 */ /* 0x0005e40000100a00 */
[----:B--2---:R-:W-:-:S02]  /*7e770*/  SHF.R.S32.HI R15, RZ, 0x1f, R4 ;  /* 0x0000001fff0f7819 */ /* 0x004fc40000011404 */
[----:B------:R-:W-:-:S03]  /*7e780*/  IADD3 R14, P6, PT, R4, R21, RZ ;  /* 0x00000015040e7210 */ /* 0x000fc60007fde0ff */
[----:B------:R-:W-:Y:S04]  /*7e790*/  STL [R1+0x30], R15 ;  /* 0x0000300f01007387 */ /* 0x000fe80000100800 */
[----:B------:R0:W-:Y:S04]  /*7e7a0*/  STL [R1+0x36fc], R21 ;  /* 0x0036fc1501007387 */ /* 0x0001e80000100800 */
[----:B0-----:R-:W3:Y:S02]  /*7e7b0*/  LDL.LU R21, [R1+0x30] ;  /* 0x0000300001157983 */ /* 0x001ee40000300800 */
[----:B---3--:R-:W-:-:S05]  /*7e7c0*/  IMAD.X R15, R21, 0x1, R20, P6 ;  /* 0x00000001150f7824 */ /* 0x008fca00030e0614 */
[----:B------:R0:W-:Y:S02]  /*7e7d0*/  STL.64 [R1+0x1cc0], R14 ;  /* 0x001cc00e01007387 */ /* 0x0001e40000100a00 */
[----:B0-----:R-:W-:Y:S02]  /*7e7e0*/  IADD3 R14, P6, PT, R4, R19, RZ ;  /* 0x00000013040e7210 */ /* 0x001fe40007fde0ff */
[----:B------:R-:W-:Y:S03]  /*7e7f0*/  STL [R1+0x36f8], R18 ;  /* 0x0036f81201007387 */ /* 0x000fe60000100800 */
[----:B------:R-:W-:-:S05]  /*7e800*/  IMAD.X R15, R21, 0x1, R18, P6 ;  /* 0x00000001150f7824 */ /* 0x000fca00030e0612 */
[----:B------:R0:W-:Y:S02]  /*7e810*/  STL.64 [R1+0x1cb8], R14 ;  /* 0x001cb80e01007387 */ /* 0x0001e40000100a00 */
[----:B0-----:R-:W-:-:S05]  /*7e820*/  IADD3 R14, P6, PT, R4, R17, RZ ;  /* 0x00000011040e7210 */ /* 0x001fca0007fde0ff */
[----:B------:R-:W-:-:S05]  /*7e830*/  IMAD.X R15, R21, 0x1, R16, P6 ;  /* 0x00000001150f7824 */ /* 0x000fca00030e0610 */
[----:B------:R0:W-:Y:S04]  /*7e840*/  STL.64 [R1+0x1cb0], R14 ;  /* 0x001cb00e01007387 */ /* 0x0001e80000100a00 */
[----:B0-----:R-:W2:Y:S01]  /*7e850*/  LDL.LU.64 R14, [R1+0x3700] ;  /* 0x00370000010e7983 */ /* 0x001ea20000300a00 */
[----:B------:R-:W-:Y:S02]  /*7e860*/  IMAD.MOV.U32 R18, RZ, RZ, R9 ;  /* 0x000000ffff127224 */ /* 0x000fe400078e0009 */
[----:B------:R-:W-:Y:S02]  /*7e870*/  IMAD.MOV.U32 R9, RZ, RZ, R0 ;  /* 0x000000ffff097224 */ /* 0x000fe400078e0000 */
[----:B------:R-:W-:Y:S01]  /*7e880*/  IMAD.MOV.U32 R0, RZ, RZ, R5 ;  /* 0x000000ffff007224 */ /* 0x000fe200078e0005 */
[----:B--2---:R-:W-:-:S05]  /*7e890*/  IADD3 R4, P6, PT, R4, R15, RZ ;  /* 0x0000000f04047210 */ /* 0x004fca0007fde0ff */
[----:B------:R-:W-:Y:S02]  /*7e8a0*/  IMAD.X R5, R21, 0x1, R14, P6 ;  /* 0x0000000115057824 */ /* 0x000fe400030e060e */
[----:B------:R-:W2:Y:S04]  /*7e8b0*/  LDL.LU R21, [R1+0x36fc] ;  /* 0x0036fc0001157983 */ /* 0x000ea80000300800 */
[----:B------:R0:W-:Y:S04]  /*7e8c0*/  STL.64 [R1+0x36f0], R14 ;  /* 0x0036f00e01007387 */ /* 0x0001e80000100a00 */
[----:B0-----:R-:W3:Y:S04]  /*7e8d0*/  LDL.LU R14, [R1+0x1744] ;  /* 0x00174400010e7983 */ /* 0x001ee80000300800 */
[----:B------:R0:W-:Y:S04]  /*7e8e0*/  STL.64 [R1+0x36e8], R2 ;  /* 0x0036e80201007387 */ /* 0x0001e80000100a00 */
[----:B0-----:R-:W2:Y:S01]  /*7e8f0*/  LDL.LU R2, [R1+0x568] ;  /* 0x0005680001027983 */ /* 0x001ea20000300800 */
[----:B------:R-:W-:-:S03]  /*7e900*/  IMAD.MOV.U32 R15, RZ, RZ, R18 ;  /* 0x000000ffff0f7224 */ /* 0x000fc600078e0012 */
[----:B------:R0:W-:Y:S04]  /*7e910*/  STL [R1+0x2840], R4 ;  /* 0x0028400401007387 */ /* 0x0001e80000100800 */
[----:B------:R1:W-:Y:S01]  /*7e920*/  STL [R1+0x278c], R5 ;  /* 0x00278c0501007387 */ /* 0x0003e20000100800 */
[----:B--2---:R-:W-:Y:S02]  /*7e930*/  SHF.R.S32.HI R18, RZ, 0x1f, R2 ;  /* 0x0000001fff127819 */ /* 0x004fe40000011402 */
[----:B0-----:R-:W-:-:S05]  /*7e940*/  IADD3 R4, P6, PT, R2, R21, RZ ;  /* 0x0000001502047210 */ /* 0x001fca0007fde0ff */
[----:B-1----:R-:W-:Y:S01]  /*7e950*/  IMAD.X R5, R18, 0x1, R20, P6 ;  /* 0x0000000112057824 */ /* 0x002fe200030e0614 */
[----:B------:R0:W-:Y:S04]  /*7e960*/  STL [R1+0x30], R18 ;  /* 0x0000301201007387 */ /* 0x0001e80000100800 */
[----:B0-----:R-:W2:Y:S04]  /*7e970*/  LDL.LU R18, [R1+0x36f8] ;  /* 0x0036f80001127983 */ /* 0x001ea80000300800 */
[----:B------:R3:W-:Y:S04]  /*7e980*/  STL.64 [R1+0x1c88], R4 ;  /* 0x001c880401007387 */ /* 0x0007e80000100a00 */
[----:B------:R0:W-:Y:S01]  /*7e990*/  STL [R1+0x36e0], R19 ;  /* 0x0036e01301007387 */ /* 0x0001e20000100800 */
[----:B---3--:R-:W-:Y:S01]  /*7e9a0*/  IMAD.MOV.U32 R5, RZ, RZ, R14 ;  /* 0x000000ffff057224 */ /* 0x008fe200078e000e */
[----:B------:R-:W-:-:S02]  /*7e9b0*/  IADD3 R14, P6, PT, R2, R19, RZ ;  /* 0x00000013020e7210 */ /* 0x000fc40007fde0ff */
[----:B0-----:R-:W2:Y:S01]  /*7e9c0*/  LDL.LU R19, [R1+0x30] ;  /* 0x0000300001137983 */ /* 0x001ea20000300800 */
[----:B------:R-:W-:Y:S02]  /*7e9d0*/  IMAD.MOV.U32 R4, RZ, RZ, R15 ;  /* 0x000000ffff047224 */ /* 0x000fe400078e000f */
[----:B--2---:R-:W-:-:S05]  /*7e9e0*/  IMAD.X R15, R19, 0x1, R18, P6 ;  /* 0x00000001130f7824 */ /* 0x004fca00030e0612 */
[----:B------:R0:W-:Y:S02]  /*7e9f0*/  STL.64 [R1+0x1c80], R14 ;  /* 0x001c800e01007387 */ /* 0x0001e40000100a00 */
[----:B0-----:R-:W-:-:S05]  /*7ea00*/  IADD3 R14, P6, PT, R2, R17, RZ ;  /* 0x00000011020e7210 */ /* 0x001fca0007fde0ff */
[----:B------:R-:W-:-:S05]  /*7ea10*/  IMAD.X R15, R19, 0x1, R16, P6 ;  /* 0x00000001130f7824 */ /* 0x000fca00030e0610 */
[----:B------:R0:W-:Y:S04]  /*7ea20*/  STL.64 [R1+0x1c78], R14 ;  /* 0x001c780e01007387 */ /* 0x0001e80000100a00 */
[----:B0-----:R-:W2:Y:S02]  /*7ea30*/  LDL.LU.64 R14, [R1+0x36f0] ;  /* 0x0036f000010e7983 */ /* 0x001ea40000300a00 */
[----:B--2---:R-:W-:-:S05]  /*7ea40*/  IADD3 R2, P6, PT, R2, R15, RZ ;  /* 0x0000000f02027210 */ /* 0x004fca0007fde0ff */
[----:B------:R0:W-:Y:S04]  /*7ea50*/  STL [R1+0x1c58], R2 ;  /* 0x001c580201007387 */ /* 0x0001e80000100800 */
[----:B0-----:R-:W2:Y:S04]  /*7ea60*/  LDL.LU.64 R2, [R1+0x36e8] ;  /* 0x0036e80001027983 */ /* 0x001ea80000300a00 */
[----:B------:R0:W-:Y:S04]  /*7ea70*/  STL.64 [R1+0x36c8], R26 ;  /* 0x0036c81a01007387 */ /* 0x0001e80000100a00 */
[----:B0-----:R-:W3:Y:S04]  /*7ea80*/  LDL.LU R27, [R1+0x560] ;  /* 0x00056000011b7983 */ /* 0x001ee80000300800 */
[----:B--2---:R-:W-:Y:S04]  /*7ea90*/  STL [R1+0x36d0], R3 ;  /* 0x0036d00301007387 */ /* 0x004fe80000100800 */
[----:B------:R0:W-:Y:S04]  /*7eaa0*/  STL.64 [R1+0x36d8], R10 ;  /* 0x0036d80a01007387 */ /* 0x0001e80000100a00 */
[----:B0-----:R0:W2:Y:S01]  /*7eab0*/  LDL.64 R10, [R1+0x1c58] ;  /* 0x001c5800010a7983 */ /* 0x0010a20000100a00 */
[----:B---3--:R-:W-:Y:S01]  /*7eac0*/  SHF.R.S32.HI R3, RZ, 0x1f, R27 ;  /* 0x0000001fff037819 */ /* 0x008fe2000001141b */
[----:B--2---:R-:W-:-:S02]  /*7ead0*/  IMAD.X R11, R19, 0x1, R14, P6 ;  /* 0x00000001130b7824 */ /* 0x004fc400030e060e */
[----:B------:R-:W2:Y:S01]  /*7eae0*/  LDL.LU R19, [R1+0x36e0] ;  /* 0x0036e00001137983 */ /* 0x000ea20000300800 */
[----:B------:R-:W-:-:S03]  /*7eaf0*/  IADD3 R10, P6, PT, R27, R21, RZ ;  /* 0x000000151b0a7210 */ /* 0x000fc60007fde0ff */
[----:B------:R1:W-:Y:S02]  /*7eb00*/  STL [R1+0x1c5c], R11 ;  /* 0x001c5c0b01007387 */ /* 0x0003e40000100800 */
[----:B-1----:R-:W-:-:S05]  /*7eb10*/  IMAD.X R11, R3, 0x1, R20, P6 ;  /* 0x00000001030b7824 */ /* 0x002fca00030e0614 */
[----:B------:R2:W-:Y:S02]  /*7eb20*/  STL.64 [R1+0x1c48], R10 ;  /* 0x001c480a01007387 */ /* 0x0005e40000100a00 */
[----:B--2---:R-:W-:-:S05]  /*7eb30*/  IADD3 R10, P6, PT, R27, R19, RZ ;  /* 0x000000131b0a7210 */ /* 0x004fca0007fde0ff */
[----:B------:R-:W-:-:S05]  /*7eb40*/  IMAD.X R11, R3, 0x1, R18, P6 ;  /* 0x00000001030b7824 */ /* 0x000fca00030e0612 */
[----:B------:R1:W-:Y:S02]  /*7eb50*/  STL.64 [R1+0x1c40], R10 ;  /* 0x001c400a01007387 */ /* 0x0003e40000100a00 */
[----:B-1----:R-:W-:-:S05]  /*7eb60*/  IADD3 R10, P6, PT, R27, R17, RZ ;  /* 0x000000111b0a7210 */ /* 0x002fca0007fde0ff */
[----:B------:R-:W-:Y:S01]  /*7eb70*/  IMAD.X R11, R3, 0x1, R16, P6 ;  /* 0x00000001030b7824 */ /* 0x000fe200030e0610 */
[----:B------:R-:W-:-:S05]  /*7eb80*/  IADD3 R26, P6, PT, R27, R15, RZ ;  /* 0x0000000f1b1a7210 */ /* 0x000fca0007fde0ff */
[----:B------:R-:W-:Y:S01]  /*7eb90*/  IMAD.X R27, R3, 0x1, R14, P6 ;  /* 0x00000001031b7824 */ /* 0x000fe200030e060e */
[----:B------:R1:W-:Y:S04]  /*7eba0*/  STL.64 [R1+0x1c38], R10 ;  /* 0x001c380a01007387 */ /* 0x0003e80000100a00 */
[----:B-1----:R-:W2:Y:S04]  /*7ebb0*/  LDL.LU.64 R10, [R1+0x36d8] ;  /* 0x0036d800010a7983 */ /* 0x002ea80000300a00 */
[----:B------:R-:W3:Y:S04]  /*7ebc0*/  LDL.LU R3, [R1+0x36d0] ;  /* 0x0036d00001037983 */ /* 0x000ee80000300800 */
[----:B------:R1:W-:Y:S04]  /*7ebd0*/  STL.64 [R1+0x1c18], R26 ;  /* 0x001c181a01007387 */ /* 0x0003e80000100a00 */
[----:B-1----:R-:W2:Y:S04]  /*7ebe0*/  LDL.LU.64 R26, [R1+0x36c8] ;  /* 0x0036c800011a7983 */ /* 0x002ea80000300a00 */
[----:B------:R-:W-:Y:S04]  /*7ebf0*/  STL.64 [R1+0x36c0], R14 ;  /* 0x0036c00e01007387 */ /* 0x000fe80000100a00 */
[----:B------:R1:W-:Y:S04]  /*7ec00*/  STL.64 [R1+0x36b8], R4 ;  /* 0x0036b80401007387 */ /* 0x0003e80000100a00 */
[----:B-1----:R-:W2:Y:S02]  /*7ec10*/  LDL.LU R5, [R1+0x55c] ;  /* 0x00055c0001057983 */ /* 0x002ea40000300800 */
[----:B--2---:R-:W-:-:S02]  /*7ec20*/  SHF.R.S32.HI R4, RZ, 0x1f, R5 ;  /* 0x0000001fff047819 */ /* 0x004fc40000011405 */
[----:B------:R-:W-:-:S05]  /*7ec30*/  IADD3 R14, P6, PT, R5, R21, RZ ;  /* 0x00000015050e7210 */ /* 0x000fca0007fde0ff */
[----:B------:R-:W-:-:S05]  /*7ec40*/  IMAD.X R15, R4, 0x1, R20, P6 ;  /* 0x00000001040f7824 */ /* 0x000fca00030e0614 */
[----:B------:R1:W-:Y:S04]  /*7ec50*/  STL.64 [R1+0x1c08], R14 ;  /* 0x001c080e01007387 */ /* 0x0003e80000100a00 */
[----:B------:R2:W-:Y:S01]  /*7ec60*/  STL [R1+0x36b0], R19 ;  /* 0x0036b01301007387 */ /* 0x0005e20000100800 */
[----:B-1----:R-:W-:Y:S01]  /*7ec70*/  IADD3 R14, P6, PT, R5, R19, RZ ;  /* 0x00000013050e7210 */ /* 0x002fe20007fde0ff */
[----:B--2---:R-:W-:-:S04]  /*7ec80*/  IMAD.MOV.U32 R19, RZ, RZ, R4 ;  /* 0x000000ffff137224 */ /* 0x004fc800078e0004 */
[----:B------:R-:W-:-:S05]  /*7ec90*/  IMAD.X R15, R19, 0x1, R18, P6 ;  /* 0x00000001130f7824 */ /* 0x000fca00030e0612 */
[----:B------:R1:W-:Y:S02]  /*7eca0*/  STL.64 [R1+0x1c00], R14 ;  /* 0x001c000e01007387 */ /* 0x0003e40000100a00 */
[----:B-1----:R-:W-:-:S05]  /*7ecb0*/  IADD3 R14, P6, PT, R5, R17, RZ ;  /* 0x00000011050e7210 */ /* 0x002fca0007fde0ff */
[----:B------:R-:W-:-:S05]  /*7ecc0*/  IMAD.X R15, R19, 0x1, R16, P6 ;  /* 0x00000001130f7824 */ /* 0x000fca00030e0610 */
[----:B------:R1:W-:Y:S04]  /*7ecd0*/  STL.64 [R1+0x1bf8], R14 ;  /* 0x001bf80e01007387 */ /* 0x0003e80000100a00 */
[----:B-1----:R-:W2:Y:S02]  /*7ece0*/  LDL.LU.64 R14, [R1+0x36c0] ;  /* 0x0036c000010e7983 */ /* 0x002ea40000300a00 */
[----:B--2---:R-:W-:-:S05]  /*7ecf0*/  IADD3 R4, P6, PT, R5, R15, RZ ;  /* 0x0000000f05047210 */ /* 0x004fca0007fde0ff */
[----:B------:R-:W-:-:S05]  /*7ed00*/  IMAD.X R5, R19, 0x1, R14, P6 ;  /* 0x0000000113057824 */ /* 0x000fca00030e060e */
[----:B------:R1:W-:Y:S04]  /*7ed10*/  STL.64 [R1+0x1be0], R4 ;  /* 0x001be00401007387 */ /* 0x0003e80000100a00 */
[----:B-1----:R-:W2:Y:S04]  /*7ed20*/  LDL.LU.64 R4, [R1+0x36b8] ;  /* 0x0036b80001047983 */ /* 0x002ea80000300a00 */
[----:B------:R-:W-:Y:S04]  /*7ed30*/  STL.64 [R1+0x36a8], R14 ;  /* 0x0036a80e01007387 */ /* 0x000fe80000100a00 */
[----:B--2---:R1:W-:Y:S04]  /*7ed40*/  STL.64 [R1+0x36a0], R4 ;  /* 0x0036a00401007387 */ /* 0x0043e80000100a00 */
[----:B-1----:R-:W2:Y:S02]  /*7ed50*/  LDL.LU R4, [R1+0x558] ;  /* 0x0005580001047983 */ /* 0x002ea40000300800 */
[----:B--2---:R-:W-:-:S02]  /*7ed60*/  SHF.R.S32.HI R19, RZ, 0x1f, R4 ;  /* 0x0000001fff137819 */ /* 0x004fc40000011404 */
[----:B------:R-:W-:-:S03]  /*7ed70*/  IADD3 R14, P6, PT, R4, R21, RZ ;  /* 0x00000015040e7210 */ /* 0x000fc60007fde0ff */
[----:B------:R1:W-:Y:S02]  /*7ed80*/  STL [R1+0x30], R19 ;  /* 0x0000301301007387 */ /* 0x0003e40000100800 */
[----:B------:R-:W-:Y:S02]  /*7ed90*/  IMAD.X R15, R19, 0x1, R20, P6 ;  /* 0x00000001130f7824 */ /* 0x000fe400030e0614 */
[----:B-1----:R-:W2:Y:S04]  /*7eda0*/  LDL.LU R19, [R1+0x36b0] ;  /* 0x0036b00001137983 */ /* 0x002ea80000300800 */
[----:B------:R2:W-:Y:S02]  /*7edb0*/  STL.64 [R1+0x1bd0], R14 ;  /* 0x001bd00e01007387 */ /* 0x0005e40000100a00 */
[----:B--2---:R-:W-:-:S02]  /*7edc0*/  IADD3 R14, P6, PT, R4, R19, RZ ;  /* 0x00000013040e7210 */ /* 0x004fc40007fde0ff */
[----:B------:R1:W-:Y:S04]  /*7edd0*/  STL [R1+0x3698], R19 ;  /* 0x0036981301007387 */ /* 0x0003e80000100800 */
[----:B-1----:R-:W2:Y:S02]  /*7ede0*/  LDL.LU R19, [R1+0x30] ;  /* 0x0000300001137983 */ /* 0x002ea40000300800 */
[----:B--2---:R-:W-:-:S05]  /*7edf0*/  IMAD.X R15, R19, 0x1, R18, P6 ;  /* 0x00000001130f7824 */ /* 0x004fca00030e0612 */
[----:B------:R1:W-:Y:S02]  /*7ee00*/  STL.64 [R1+0x1bc8], R14 ;  /* 0x001bc80e01007387 */ /* 0x0003e40000100a00 */
[----:B-1----:R-:W-:-:S05]  /*7ee10*/  IADD3 R14, P6, PT, R4, R17, RZ ;  /* 0x00000011040e7210 */ /* 0x002fca0007fde0ff */
[----:B------:R-:W-:-:S05]  /*7ee20*/  IMAD.X R15, R19, 0x1, R16, P6 ;  /* 0x00000001130f7824 */ /* 0x000fca00030e0610 */
[----:B------:R1:W-:Y:S04]  /*7ee30*/  STL.64 [R1+0x1bc0], R14 ;  /* 0x001bc00e01007387 */ /* 0x0003e80000100a00 */
[----:B-1----:R-:W2:Y:S02]  /*7ee40*/  LDL.LU.64 R14, [R1+0x36a8] ;  /* 0x0036a800010e7983 */ /* 0x002ea40000300a00 */
[----:B--2---:R-:W-:-:S05]  /*7ee50*/  IADD3 R4, P6, PT, R4, R15, RZ ;  /* 0x0000000f04047210 */ /* 0x004fca0007fde0ff */
[----:B------:R1:W-:Y:S04]  /*7ee60*/  STL [R1+0x1ba0], R4 ;  /* 0x001ba00401007387 */ /* 0x0003e80000100800 */
[----:B-1----:R-:W2:Y:S04]  /*7ee70*/  LDL.LU.64 R4, [R1+0x36a0] ;  /* 0x0036a00001047983 */ /* 0x002ea80000300a00 */
[----:B--2---:R1:W-:Y:S04]  /*7ee80*/  STL.64 [R1+0x3690], R4 ;  /* 0x0036900401007387 */ /* 0x0043e80000100a00 */
[----:B-1----:R0:W2:Y:S04]  /*7ee90*/  LDL.64 R4, [R1+0x1ba0] ;  /* 0x001ba00001047983 */ /* 0x0020a80000100a00 */
[----:B------:R1:W-:Y:S04]  /*7eea0*/  STL.64 [R1+0x3680], R22 ;  /* 0x0036801601007387 */ /* 0x0003e80000100a00 */
[----:B-1----:R-:W3:Y:S04]  /*7eeb0*/  LDL.LU R23, [R1+0x554] ;  /* 0x0005540001177983 */ /* 0x002ee80000300800 */
[----:B------:R3:W-:Y:S01]  /*7eec0*/  STL [R1+0x3688], R13 ;  /* 0x0036880d01007387 */ /* 0x0007e20000100800 */
[----:B--2---:R-:W-:-:S03]  /*7eed0*/  IMAD.X R5, R19, 0x1, R14, P6 ;  /* 0x0000000113057824 */ /* 0x004fc600030e060e */
[----:B------:R-:W2:Y:S04]  /*7eee0*/  LDL.LU R19, [R1+0x3698] ;  /* 0x0036980001137983 */ /* 0x000ea80000300800 */
[----:B------:R1:W-:Y:S01]  /*7eef0*/  STL [R1+0x1ba4], R5 ;  /* 0x001ba40501007387 */ /* 0x0003e20000100800 */
[----:B---3--:R-:W-:Y:S02]  /*7ef00*/  SHF.R.S32.HI R13, RZ, 0x1f, R23 ;  /* 0x0000001fff0d7819 */ /* 0x008fe40000011417 */
[----:B------:R-:W-:-:S05]  /*7ef10*/  IADD3 R4, P6, PT, R23, R21, RZ ;  /* 0x0000001517047210 */ /* 0x000fca0007fde0ff */
        /* <DEDUP_REMOVED lines=16> */
[----:B-1----:R-:W2:Y:S04]  /*7f020*/  LDL.LU R3, [R1+0x550] ;  /* 0x0005500001037983 */ /* 0x002ea80000300800 */
[----:B------:R1:W-:Y:S01]  /*7f030*/  STL [R1+0x3670], R21 ;  /* 0x0036701501007387 */ /* 0x0003e20000100800 */
[----:B--2---:R-:W-:-:S02]  /*7f040*/  SHF.R.S32.HI R2, RZ, 0x1f, R3 ;  /* 0x0000001fff027819 */ /* 0x004fc40000011403 */
[----:B------:R-:W-:-:S03]  /*7f050*/  IADD3 R14, P6, PT, R3, R21, RZ ;  /* 0x00000015030e7210 */ /* 0x000fc60007fde0ff */
[----:B------:R-:W-:Y:S04]  /*7f060*/  STL [R1+0x30], R2 ;  /* 0x0000300201007387 */ /* 0x000fe80000100800 */
[----:B-1----:R-:W2:Y:S02]  /*7f070*/  LDL.LU R21, [R1+0x30] ;  /* 0x0000300001157983 */ /* 0x002ea40000300800 */
[----:B--2---:R-:W-:-:S05]  /*7f080*/  IMAD.X R15, R21, 0x1, R20, P6 ;  /* 0x00000001150f7824 */ /* 0x004fca00030e0614 */
[----:B------:R1:W-:Y:S02]  /*7f090*/  STL.64 [R1+0x1b58], R14 ;  /* 0x001b580e01007387 */ /* 0x0003e40000100a00 */
[----:B-1----:R-:W-:-:S05]  /*7f0a0*/  IADD3 R14, P6, PT, R3, R19, RZ ;  /* 0x00000013030e7210 */ /* 0x002fca0007fde0ff */
[----:B------:R-:W-:-:S05]  /*7f0b0*/  IMAD.X R15, R21, 0x1, R18, P6 ;  /* 0x00000001150f7824 */ /* 0x000fca00030e0612 */
[----:B------:R1:W-:Y:S02]  /*7f0c0*/  STL.64 [R1+0x1b50], R14 ;  /* 0x001b500e01007387 */ /* 0x0003e40000100a00 */
[----:B-1----:R-:W-:-:S05]  /*7f0d0*/  IADD3 R14, P6, PT, R3, R17, RZ ;  /* 0x00000011030e7210 */ /* 0x002fca0007fde0ff */
[----:B------:R-:W-:-:S05]  /*7f0e0*/  IMAD.X R15, R21, 0x1, R16, P6 ;  /* 0x00000001150f7824 */ /* 0x000fca00030e0610 */
[----:B------:R1:W-:Y:S04]  /*7f0f0*/  STL.64 [R1+0x1b48], R14 ;  /* 0x001b480e01007387 */ /* 0x0003e80000100a00 */
[----:B-1----:R-:W2:Y:S02]  /*7f100*/  LDL.LU.64 R14, [R1+0x3678] ;  /* 0x00367800010e7983 */ /* 0x002ea40000300a00 */
[----:B--2---:R-:W-:-:S05]  /*7f110*/  IADD3 R2, P6, PT, R3, R15, RZ ;  /* 0x0000000f03027210 */ /* 0x004fca0007fde0ff */
[----:B------:R-:W-:Y:S02]  /*7f120*/  IMAD.X R3, R21, 0x1, R14, P6 ;  /* 0x0000000115037824 */ /* 0x000fe400030e060e */
[----:B------:R-:W2:Y:S04]  /*7f130*/  LDL.LU R21, [R1+0x3670] ;  /* 0x0036700001157983 */ /* 0x000ea80000300800 */
[----:B------:R1:W-:Y:S04]  /*7f140*/  STL.64 [R1+0x1b30], R2 ;  /* 0x001b300201007387 */ /* 0x0003e80000100a00 */
[----:B-1----:R-:W2:Y:S04]  /*7f150*/  LDL.LU.64 R2, [R1+0x3668] ;  /* 0x0036680001027983 */ /* 0x002ea80000300a00 */
[----:B------:R-:W-:Y:S04]  /*7f160*/  STL.64 [R1+0x3660], R14 ;  /* 0x0036600e01007387 */ /* 0x000fe80000100a00 */
[----:B--2---:R1:W-:Y:S04]  /*7f170*/  STL.64 [R1+0x3650], R2 ;  /* 0x0036500201007387 */ /* 0x0043e80000100a00 */
[----:B-1----:R-:W2:Y:S04]  /*7f180*/  LDL.LU R3, [R1+0x54c] ;  /* 0x00054c0001037983 */ /* 0x002ea80000300800 */
[----:B------:R2:W-:Y:S02]  /*7f190*/  STL [R1+0x3658], R11 ;  /* 0x0036580b01007387 */ /* 0x0005e40000100800 */
[----:B--2---:R-:W-:-:S02]  /*7f1a0*/  SHF.R.S32.HI R11, RZ, 0x1f, R3 ;  /* 0x0000001fff0b7819 */ /* 0x004fc40000011403 */
[----:B------:R-:W-:-:S05]  /*7f1b0*/  IADD3 R14, P6, PT, R3, R21, RZ ;  /* 0x00000015030e7210 */ /* 0x000fca0007fde0ff */
[----:B------:R-:W-:-:S05]  /*7f1c0*/  IMAD.X R15, R11, 0x1, R20, P6 ;  /* 0x000000010b0f7824 */ /* 0x000fca00030e0614 */
        /* <DEDUP_REMOVED lines=34> */
[----:B------:R1:W-:Y:S04]  /*7f3f0*/  STL.64 [R1+0x3620], R26 ;  /* 0x0036201a01007387 */ /* 0x0003e80000100a00 */
        /* <DEDUP_REMOVED lines=203> */
[----:B------:R-:W-:Y:S04]  /*800b0*/  STL [R1+0x3534], R0 ;  /* 0x0035340001007387 */ /* 0x000fe80000100800 */
[----:B------:R1:W-:Y:S04]  /*800c0*/  STL [R1+0x3538], R23 ;  /* 0x0035381701007387 */ /* 0x0003e80000100800 */
[----:B-1----:R-:W4:Y:S01]  /*800d0*/  LDL.LU R23, [R1+0x520] ;  /* 0x0005200001177983 */ /* 0x002f220000300800 */
[----:B--2---:R-:W-:-:S02]  /*800e0*/  IMAD.MOV.U32 R15, RZ, RZ, R4 ;  /* 0x000000ffff0f7224 */ /* 0x004fc400078e0004 */
[----:B------:R-:W-:Y:S02]  /*800f0*/  IMAD.MOV.U32 R4, RZ, RZ, R10 ;  /* 0x000000ffff047224 */ /* 0x000fe400078e000a */
[----:B------:R-:W-:Y:S02]  /*80100*/  IMAD.MOV.U32 R10, RZ, RZ, R28 ;  /* 0x000000ffff0a7224 */ /* 0x000fe400078e001c */
[----:B------:R-:W-:Y:S02]  /*80110*/  IMAD.MOV.U32 R28, RZ, RZ, R27 ;  /* 0x000000ffff1c7224 */ /* 0x000fe400078e001b */
[----:B------:R-:W-:Y:S02]  /*80120*/  IMAD.MOV.U32 R14, RZ, RZ, R5 ;  /* 0x000000ffff0e7224 */ /* 0x000fe400078e0005 */
[----:B------:R-:W-:Y:S02]  /*80130*/  IMAD.MOV.U32 R27, RZ, RZ, R2 ;  /* 0x000000ffff1b7224 */ /* 0x000fe400078e0002 */
[----:B------:R-:W-:-:S02]  /*80140*/  IMAD.MOV.U32 R5, RZ, RZ, R6 ;  /* 0x000000ffff057224 */ /* 0x000fc400078e0006 */
[----:B---3--:R-:W-:Y:S02]  /*80150*/  IMAD.MOV.U32 R6, RZ, RZ, R13 ;  /* 0x000000ffff067224 */ /* 0x008fe400078e000d */
[----:B------:R-:W-:Y:S02]  /*80160*/  IMAD.MOV.U32 R13, RZ, RZ, R26 ;  /* 0x000000ffff0d7224 */ /* 0x000fe400078e001a */
[----:B------:R-:W-:Y:S01]  /*80170*/  IMAD.MOV.U32 R26, RZ, RZ, R24 ;  /* 0x000000ffff1a7224 */ /* 0x000fe200078e0018 */
[----:B----4-:R-:W-:Y:S02]  /*80180*/  SHF.R.S32.HI R0, RZ, 0x1f, R23 ;  /* 0x0000001fff007819 */ /* 0x010fe40000011417 */
[----:B------:R-:W-:Y:S01]  /*80190*/  IADD3 R2, P6, PT, R23, R21, RZ ;  /* 0x0000001517027210 */ /* 0x000fe20007fde0ff */
[----:B------:R-:W-:-:S04]  /*801a0*/  IMAD.MOV.U32 R24, RZ, RZ, R3 ;  /* 0x000000ffff187224 */ /* 0x000fc800078e0003 */
[----:B------:R-:W-:-:S05]  /*801b0*/  IMAD.X R3, R0, 0x1, R20, P6 ;  /* 0x0000000100037824 */ /* 0x000fca00030e0614 */
[----:B------:R1:W-:Y:S02]  /*801c0*/  STL.64 [R1+0x2738], R2 ;  /* 0x0027380201007387 */ /* 0x0003e40000100a00 */
[----:B-1----:R-:W-:Y:S01]  /*801d0*/  IMAD.MOV.U32 R2, RZ, RZ, R14 ;  /* 0x000000ffff027224 */ /* 0x002fe200078e000e */
[----:B------:R-:W-:Y:S01]  /*801e0*/  IADD3 R14, P6, PT, R23, R19, RZ ;  /* 0x00000013170e7210 */ /* 0x000fe20007fde0ff */
[----:B------:R-:W-:-:S04]  /*801f0*/  IMAD.MOV.U32 R3, RZ, RZ, R15 ;  /* 0x000000ffff037224 */ /* 0x000fc800078e000f */
[----:B------:R-:W-:-:S05]  /*80200*/  IMAD.X R15, R0, 0x1, R18, P6 ;  /* 0x00000001000f7824 */ /* 0x000fca00030e0612 */
[----:B------:R1:W-:Y:S02]  /*80210*/  STL.64 [R1+0x1848], R14 ;  /* 0x0018480e01007387 */ /* 0x0003e40000100a00 */
[----:B-1----:R-:W-:-:S05]  /*80220*/  IADD3 R14, P6, PT, R23, R17, RZ ;  /* 0x00000011170e7210 */ /* 0x002fca0007fde0ff */
[----:B------:R-:W-:-:S05]  /*80230*/  IMAD.X R15, R0, 0x1, R16, P6 ;  /* 0x00000001000f7824 */ /* 0x000fca00030e0610 */
[----:B------:R1:W-:Y:S04]  /*80240*/  STL.64 [R1+0x1840], R14 ;  /* 0x0018400e01007387 */ /* 0x0003e80000100a00 */
[----:B-1----:R-:W2:Y:S04]  /*80250*/  LDL.LU.64 R14, [R1+0x3540] ;  /* 0x00354000010e7983 */ /* 0x002ea80000300a00 */
[----:B------:R2:W-:Y:S02]  /*80260*/  STL.64 [R1+0x3528], R16 ;  /* 0x0035281001007387 */ /* 0x0005e40000100a00 */
[----:B--2---:R-:W-:-:S02]  /*80270*/  IADD3 R16, P6, PT, R23, R15, RZ ;  /* 0x0000000f17107210 */ /* 0x004fc40007fde0ff */
[----:B------:R-:W2:Y:S03]  /*80280*/  LDL.LU R23, [R1+0x3538] ;  /* 0x0035380001177983 */ /* 0x000ea60000300800 */
[----:B------:R-:W-:Y:S01]  /*80290*/  IMAD.X R17, R0, 0x1, R14, P6 ;  /* 0x0000000100117824 */ /* 0x000fe200030e060e */
[----:B------:R-:W-:Y:S04]  /*802a0*/  STL [R1+0x3530], R15 ;  /* 0x0035300f01007387 */ /* 0x000fe80000100800 */
[----:B------:R-:W3:Y:S04]  /*802b0*/  LDL.LU R0, [R1+0x3534] ;  /* 0x0035340001007983 */ /* 0x000ee80000300800 */
[----:B------:R1:W-:Y:S04]  /*802c0*/  STL [R1+0x3524], R14 ;  /* 0x0035240e01007387 */ /* 0x0003e80000100800 */
[----:B-1----:R-:W4:Y:S04]  /*802d0*/  LDL.LU R14, [R1+0x518] ;  /* 0x00051800010e7983 */ /* 0x002f280000300800 */
[----:B------:R1:W-:Y:S01]  /*802e0*/  STL.64 [R1+0x1820], R16 ;  /* 0x0018201001007387 */ /* 0x0003e20000100a00 */
[----:B----4-:R-:W-:-:S02]  /*802f0*/  SHF.R.S32.HI R15, RZ, 0x1f, R14 ;  /* 0x0000001fff0f7819 */ /* 0x010fc4000001140e */
[----:B-1----:R-:W-:-:S03]  /*80300*/  IADD3 R16, P6, PT, R14, R21, RZ ;  /* 0x000000150e107210 */ /* 0x002fc60007fde0ff */
[----:B------:R1:W-:Y:S02]  /*80310*/  STL [R1+0x30], R15 ;  /* 0x0000300f01007387 */ /* 0x0003e40000100800 */
[----:B------:R-:W-:Y:S02]  /*80320*/  IMAD.X R17, R15, 0x1, R20, P6 ;  /* 0x000000010f117824 */ /* 0x000fe400030e0614 */
[----:B-1----:R-:W4:Y:S04]  /*80330*/  LDL.LU R15, [R1+0x3530] ;  /* 0x00353000010f7983 */ /* 0x002f280000300800 */
[----:B------:R1:W-:Y:S04]  /*80340*/  STL [R1+0x3520], R20 ;  /* 0x0035201401007387 */ /* 0x0003e80000100800 */
[----:B-1----:R-:W2:Y:S04]  /*80350*/  LDL.LU R20, [R1+0x30] ;  /* 0x0000300001147983 */ /* 0x002ea80000300800 */
[----:B------:R1:W-:Y:S02]  /*80360*/  STL.64 [R1+0x1810], R16 ;  /* 0x0018101001007387 */ /* 0x0003e40000100a00 */
[----:B-1----:R-:W-:-:S05]  /*80370*/  IADD3 R16, P6, PT, R14, R19, RZ ;  /* 0x000000130e107210 */ /* 0x002fca0007fde0ff */
[----:B--2---:R-:W-:-:S05]  /*80380*/  IMAD.X R17, R20, 0x1, R18, P6 ;  /* 0x0000000114117824 */ /* 0x004fca00030e0612 */
[----:B------:R1:W-:Y:S04]  /*80390*/  STL.64 [R1+0x1808], R16 ;  /* 0x0018081001007387 */ /* 0x0003e80000100a00 */
[----:B-1----:R-:W2:Y:S04]  /*803a0*/  LDL.LU.64 R16, [R1+0x3528] ;  /* 0x0035280001107983 */ /* 0x002ea80000300a00 */
[----:B------:R2:W-:Y:S02]  /*803b0*/  STL.64 [R1+0x3518], R18 ;  /* 0x0035181201007387 */ /* 0x0005e40000100a00 */
[----:B--2---:R-:W-:-:S05]  /*803c0*/  IADD3 R18, P6, PT, R14, R17, RZ ;  /* 0x000000110e127210 */ /* 0x004fca0007fde0ff */
[----:B------:R-:W-:-:S05]  /*803d0*/  IMAD.X R19, R20, 0x1, R16, P6 ;  /* 0x0000000114137824 */ /* 0x000fca00030e0610 */
[----:B------:R4:W-:Y:S02]  /*803e0*/  STL.64 [R1+0x1800], R18 ;  /* 0x0018001201007387 */ /* 0x0009e40000100a00 */
[----:B----4-:R-:W-:Y:S02]  /*803f0*/  IADD3 R18, P6, PT, R14, R15, RZ ;  /* 0x0000000f0e127210 */ /* 0x010fe40007fde0ff */
[----:B------:R-:W2:Y:S04]  /*80400*/  LDL.LU R14, [R1+0x3524] ;  /* 0x00352400010e7983 */ /* 0x000ea80000300800 */
[----:B------:R-:W-:Y:S01]  /*80410*/  STL.64 [R1+0x3510], R4 ;  /* 0x0035100401007387 */ /* 0x000fe20000100a00 */
[----:B--2---:R-:W-:-:S03]  /*80420*/  IMAD.X R19, R20, 0x1, R14, P6 ;  /* 0x0000000114137824 */ /* 0x004fc600030e060e */
[----:B------:R-:W2:Y:S04]  /*80430*/  LDL.LU R20, [R1+0x3520] ;  /* 0x0035200001147983 */ /* 0x000ea80000300800 */
[----:B------:R1:W-:Y:S04]  /*80440*/  STL.64 [R1+0x17e0], R18 ;  /* 0x0017e01201007387 */ /* 0x0003e80000100a00 */
[----:B-1----:R-:W4:Y:S04]  /*80450*/  LDL.LU.64 R18, [R1+0x3518] ;  /* 0x0035180001127983 */ /* 0x002f280000300a00 */
[----:B------:R1:W-:Y:S04]  /*80460*/  STL.64 [R1+0x3508], R22 ;  /* 0x0035081601007387 */ /* 0x0003e80000100a00 */
[----:B-1----:R-:W2:Y:S02]  /*80470*/  LDL.LU R23, [R1+0x510] ;  /* 0x0005100001177983 */ /* 0x002ea40000300800 */
[----:B--2---:R-:W-:-:S02]  /*80480*/  SHF.R.S32.HI R22, RZ, 0x1f, R23 ;  /* 0x0000001fff167819 */ /* 0x004fc40000011417 */
[----:B------:R-:W-:-:S05]  /*80490*/  IADD3 R4, P6, PT, R23, R21, RZ ;  /* 0x0000001517047210 */ /* 0x000fca0007fde0ff */
[----:B------:R-:W-:-:S05]  /*804a0*/  IMAD.X R5, R22, 0x1, R20, P6 ;  /* 0x0000000116057824 */ /* 0x000fca00030e0614 */
[----:B------:R4:W-:Y:S02]  /*804b0*/  STL.64 [R1+0x17d0], R4 ;  /* 0x0017d00401007387 */ /* 0x0009e40000100a00 */
[----:B----4-:R-:W-:-:S05]  /*804c0*/  IADD3 R4, P6, PT, R23, R19, RZ ;  /* 0x0000001317047210 */ /* 0x010fca0007fde0ff */
[----:B------:R-:W-:-:S05]  /*804d0*/  IMAD.X R5, R22, 0x1, R18, P6 ;  /* 0x0000000116057824 */ /* 0x000fca00030e0612 */
[----:B------:R1:W-:Y:S02]  /*804e0*/  STL.64 [R1+0x17c8], R4 ;  /* 0x0017c80401007387 */ /* 0x0003e40000100a00 */
[----:B-1----:R-:W-:-:S05]  /*804f0*/  IADD3 R4, P6, PT, R23, R17, RZ ;  /* 0x0000001117047210 */ /* 0x002fca0007fde0ff */
[----:B------:R-:W-:-:S05]  /*80500*/  IMAD.X R5, R22, 0x1, R16, P6 ;  /* 0x0000000116057824 */ /* 0x000fca00030e0610 */
[----:B------:R1:W-:Y:S04]  /*80510*/  STL.64 [R1+0x17c0], R4 ;  /* 0x0017c00401007387 */ /* 0x0003e80000100a00 */
[----:B-1----:R-:W2:Y:S04]  /*80520*/  LDL.LU.64 R4, [R1+0x3510] ;  /* 0x0035100001047983 */ /* 0x002ea80000300a00 */
[----:B------:R1:W-:Y:S04]  /*80530*/  STL.64 [R1+0x3500], R16 ;  /* 0x0035001001007387 */ /* 0x0003e80000100a00 */
[----:B-1----:R-:W4:Y:S01]  /*80540*/  LDL R17, [R1+0x514] ;  /* 0x0005140001117983 */ /* 0x002f220000100800 */
[----:B------:R-:W-:Y:S01]  /*80550*/  IMAD.MOV.U32 R16, RZ, RZ, R22 ;  /* 0x000000ffff107224 */ /* 0x000fe200078e0016 */
[----:B------:R-:W-:-:S05]  /*80560*/  IADD3 R22, P6, PT, R23, R15, RZ ;  /* 0x0000000f17167210 */ /* 0x000fca0007fde0ff */
[----:B------:R-:W-:-:S05]  /*80570*/  IMAD.X R23, R16, 0x1, R14, P6 ;  /* 0x0000000110177824 */ /* 0x000fca00030e060e */
[----:B------:R1:W-:Y:S04]  /*80580*/  STL.64 [R1+0x15d0], R22 ;  /* 0x0015d01601007387 */ /* 0x0003e80000100a00 */
[----:B-1----:R-:W2:Y:S01]  /*80590*/  LDL.LU.64 R22, [R1+0x3508] ;  /* 0x0035080001167983 */ /* 0x002ea20000300a00 */
[----:B----4-:R-:W-:-:S05]  /*805a0*/  SHF.R.S32.HI R16, RZ, 0x1f, R17 ;  /* 0x0000001fff107819 */ /* 0x010fca0000011411 */
[----:B------:R1:W-:Y:S04]  /*805b0*/  STL [R1+0x30], R16 ;  /* 0x0000301001007387 */ /* 0x0003e80000100800 */
[----:B------:R4:W-:Y:S01]  /*805c0*/  STL [R1+0x34f4], R21 ;  /* 0x0034f41501007387 */ /* 0x0009e20000100800 */
[----:B-1----:R-:W-:-:S03]  /*805d0*/  IADD3 R16, P6, PT, R17, R21, RZ ;  /* 0x0000001511107210 */ /* 0x002fc60007fde0ff */
[----:B----4-:R-:W4:Y:S04]  /*805e0*/  LDL.LU R21, [R1+0x30] ;  /* 0x0000300001157983 */ /* 0x010f280000300800 */
[----:B------:R1:W-:Y:S01]  /*805f0*/  STL [R1+0x34f8], R20 ;  /* 0x0034f81401007387 */ /* 0x0003e20000100800 */
[----:B----4-:R-:W-:-:S03]  /*80600*/  IMAD.X R17, R21, 0x1, R20, P6 ;  /* 0x0000000115117824 */ /* 0x010fc600030e0614 */
[----:B-1----:R-:W4:Y:S04]  /*80610*/  LDL.LU R20, [R1+0x514] ;  /* 0x0005140001147983 */ /* 0x002f280000300800 */
[----:B------:R4:W-:Y:S02]  /*80620*/  STL.64 [R1+0x15a8], R16 ;  /* 0x0015a81001007387 */ /* 0x0009e40000100a00 */
[----:B----4-:R-:W-:-:S05]  /*80630*/  IADD3 R16, P6, PT, R20, R19, RZ ;  /* 0x0000001314107210 */ /* 0x010fca0007fde0ff */
[----:B------:R-:W-:-:S05]  /*80640*/  IMAD.X R17, R21, 0x1, R18, P6 ;  /* 0x0000000115117824 */ /* 0x000fca00030e0612 */
[----:B------:R1:W-:Y:S04]  /*80650*/  STL.64 [R1+0x15a0], R16 ;  /* 0x0015a01001007387 */ /* 0x0003e80000100a00 */
[----:B-1----:R-:W4:Y:S04]  /*80660*/  LDL.LU.64 R16, [R1+0x3500] ;  /* 0x0035000001107983 */ /* 0x002f280000300a00 */
[----:B------:R4:W-:Y:S02]  /*80670*/  STL.64 [R1+0x34e8], R18 ;  /* 0x0034e81201007387 */ /* 0x0009e40000100a00 */
[----:B----4-:R-:W-:-:S02]  /*80680*/  IADD3 R18, P6, PT, R20, R17, RZ ;  /* 0x0000001114127210 */ /* 0x010fc40007fde0ff */
[----:B------:R-:W-:Y:S03]  /*80690*/  STL [R1+0x34f0], R17 ;  /* 0x0034f01101007387 */ /* 0x000fe60000100800 */
[----:B------:R-:W-:-:S05]  /*806a0*/  IMAD.X R19, R21, 0x1, R16, P6 ;  /* 0x0000000115137824 */ /* 0x000fca00030e0610 */
[----:B------:R1:W-:Y:S02]  /*806b0*/  STL.64 [R1+0x1588], R18 ;  /* 0x0015881201007387 */ /* 0x0003e40000100a00 */
[----:B-1----:R-:W-:Y:S02]  /*806c0*/  IADD3 R18, P6, PT, R20, R15, RZ ;  /* 0x0000000f14127210 */ /* 0x002fe40007fde0ff */
[----:B------:R-:W4:Y:S03]  /*806d0*/  LDL.LU R20, [R1+0x34f8] ;  /* 0x0034f80001147983 */ /* 0x000f260000300800 */
[----:B------:R-:W-:Y:S02]  /*806e0*/  IMAD.X R19, R21, 0x1, R14, P6 ;  /* 0x0000000115137824 */ /* 0x000fe400030e060e */
[----:B------:R-:W2:Y:S04]  /*806f0*/  LDL.LU R21, [R1+0x34f4] ;  /* 0x0034f40001157983 */ /* 0x000ea80000300800 */
[----:B------:R1:W-:Y:S04]  /*80700*/  STL [R1+0x34e4], R14 ;  /* 0x0034e40e01007387 */ /* 0x0003e80000100800 */
[----:B-1----:R-:W2:Y:S04]  /*80710*/  LDL.LU R14, [R1+0x50c] ;  /* 0x00050c00010e7983 */ /* 0x002ea80000300800 */
[----:B------:R1:W-:Y:S01]  /*80720*/  STL.64 [R1+0x1560], R18 ;  /* 0x0015601201007387 */ /* 0x0003e20000100a00 */
[----:B--2---:R-:W-:-:S02]  /*80730*/  SHF.R.S32.HI R17, RZ, 0x1f, R14 ;  /* 0x0000001fff117819 */ /* 0x004fc4000001140e */
[----:B-1----:R-:W-:-:S05]  /*80740*/  IADD3 R18, P6, PT, R14, R21, RZ ;  /* 0x000000150e127210 */ /* 0x002fca0007fde0ff */
[----:B----4-:R-:W-:Y:S01]  /*80750*/  IMAD.X R19, R17, 0x1, R20, P6 ;  /* 0x0000000111137824 */ /* 0x010fe200030e0614 */
[----:B------:R1:W-:Y:S04]  /*80760*/  STL [R1+0x30], R17 ;  /* 0x0000301101007387 */ /* 0x0003e80000100800 */
[----:B-1----:R-:W2:Y:S04]  /*80770*/  LDL.LU R17, [R1+0x34f0] ;  /* 0x0034f00001117983 */ /* 0x002ea80000300800 */
[----:B------:R1:W-:Y:S04]  /*80780*/  STL.64 [R1+0x1528], R18 ;  /* 0x0015281201007387 */ /* 0x0003e80000100a00 */
[----:B-1----:R-:W4:Y:S04]  /*80790*/  LDL.LU.64 R18, [R1+0x34e8] ;  /* 0x0034e80001127983 */ /* 0x002f280000300a00 */
[----:B------:R-:W-:Y:S04]  /*807a0*/  STL.64 [R1+0x34d8], R20 ;  /* 0x0034d81401007387 */ /* 0x000fe80000100a00 */
[----:B------:R1:W-:Y:S04]  /*807b0*/  STL [R1+0x34e0], R6 ;  /* 0x0034e00601007387 */ /* 0x0003e80000100800 */
[----:B-1----:R-:W2:Y:S01]  /*807c0*/  LDL.LU R6, [R1+0x30] ;  /* 0x0000300001067983 */ /* 0x002ea20000300800 */
[----:B----4-:R-:W-:-:S05]  /*807d0*/  IADD3 R20, P6, PT, R14, R19, RZ ;  /* 0x000000130e147210 */ /* 0x010fca0007fde0ff */
[----:B--2---:R-:W-:-:S05]  /*807e0*/  IMAD.X R21, R6, 0x1, R18, P6 ;  /* 0x0000000106157824 */ /* 0x004fca00030e0612 */
[----:B------:R1:W-:Y:S02]  /*807f0*/  STL.64 [R1+0x1520], R20 ;  /* 0x0015201401007387 */ /* 0x0003e40000100a00 */
[----:B-1----:R-:W-:-:S05]  /*80800*/  IADD3 R20, P6, PT, R14, R17, RZ ;  /* 0x000000110e147210 */ /* 0x002fca0007fde0ff */
[----:B------:R-:W-:-:S05]  /*80810*/  IMAD.X R21, R6, 0x1, R16, P6 ;  /* 0x0000000106157824 */ /* 0x000fca00030e0610 */
[----:B------:R1:W-:Y:S02]  /*80820*/  STL.64 [R1+0x1518], R20 ;  /* 0x0015181401007387 */ /* 0x0003e40000100a00 */
[----:B-1----:R-:W-:Y:S02]  /*80830*/  IADD3 R20, P6, PT, R14, R15, RZ ;  /* 0x0000000f0e147210 */ /* 0x002fe40007fde0ff */
[----:B------:R-:W2:Y:S03]  /*80840*/  LDL.LU R14, [R1+0x34e4] ;  /* 0x0034e400010e7983 */ /* 0x000ea60000300800 */
[----:B--2---:R-:W-:Y:S02]  /*80850*/  IMAD.X R21, R6, 0x1, R14, P6 ;  /* 0x0000000106157824 */ /* 0x004fe400030e060e */
[----:B------:R-:W2:Y:S04]  /*80860*/  LDL.LU R6, [R1+0x34e0] ;  /* 0x0034e00001067983 */ /* 0x000ea80000300800 */
[----:B------:R1:W-:Y:S04]  /*80870*/  STL.64 [R1+0x14e0], R20 ;  /* 0x0014e01401007387 */ /* 0x0003e80000100a00 */
[----:B-1----:R-:W4:Y:S04]  /*80880*/  LDL.LU.64 R20, [R1+0x34d8] ;  /* 0x0034d80001147983 */ /* 0x002f280000300a00 */
[----:B------:R-:W-:Y:S04]  /*80890*/  STL.64 [R1+0x34d0], R14 ;  /* 0x0034d00e01007387 */ /* 0x000fe80000100a00 */
[----:B------:R1:W-:Y:S04]  /*808a0*/  STL.64 [R1+0x34c0], R26 ;  /* 0x0034c01a01007387 */ /* 0x0003e80000100a00 */
[----:B-1----:R-:W2:Y:S04]  /*808b0*/  LDL.LU R27, [R1+0x508] ;  /* 0x00050800011b7983 */ /* 0x002ea80000300800 */
[----:B------:R2:W-:Y:S02]  /*808c0*/  STL [R1+0x34c8], R24 ;  /* 0x0034c81801007387 */ /* 0x0005e40000100800 */
[----:B--2---:R-:W-:-:S02]  /*808d0*/  SHF.R.S32.HI R24, RZ, 0x1f, R27 ;  /* 0x0000001fff187819 */ /* 0x004fc4000001141b */
[----:B----4-:R-:W-:-:S05]  /*808e0*/  IADD3 R14, P6, PT, R27, R21, RZ ;  /* 0x000000151b0e7210 */ /* 0x010fca0007fde0ff */
        /* <DEDUP_REMOVED lines=13> */
[----:B-1----:R-:W4:Y:S04]  /*809c0*/  LDL.LU.64 R26, [R1+0x34c0] ;  /* 0x0034c000011a7983 */ /* 0x002f280000300a00 */
        /* <DEDUP_REMOVED lines=20> */
[----:B------:R1:W-:Y:S04]  /*80b10*/  STL.64 [R1+0x34a0], R14 ;  /* 0x0034a00e01007387 */ /* 0x0003e80000100a00 */
[----:B-1----:R-:W2:Y:S02]  /*80b20*/  LDL R15, [R1+0x4fc] ;  /* 0x0004fc00010f7983 */ /* 0x002ea40000100800 */
[----:B--2---:R-:W-:-:S02]  /*80b30*/  SHF.R.S32.HI R19, RZ, 0x1f, R15 ;  /* 0x0000001fff137819 */ /* 0x004fc4000001140f */
[----:B------:R-:W-:-:S05]  /*80b40*/  IADD3 R14, P6, PT, R15, R21, RZ ;  /* 0x000000150f0e7210 */ /* 0x000fca0007fde0ff */
[----:B------:R-:W-:Y:S01]  /*80b50*/  IMAD.X R15, R19, 0x1, R20, P6 ;  /* 0x00000001130f7824 */ /* 0x000fe200030e0614 */
[----:B------:R1:W-:Y:S04]  /*80b60*/  STL [R1+0x30], R19 ;  /* 0x0000301301007387 */ /* 0x0003e80000100800 */
[----:B-1----:R-:W2:Y:S04]  /*80b70*/  LDL.LU R19, [R1+0x34a8] ;  /* 0x0034a80001137983 */ /* 0x002ea80000300800 */
[----:B------:R-:W-:Y:S04]  /*80b80*/  STL.64 [R1+0x13b8], R14 ;  /* 0x0013b80e01007387 */ /* 0x000fe80000100a00 */
[----:B------:R1:W-:Y:S04]  /*80b90*/  STL.64 [R1+0x3498], R2 ;  /* 0x0034980201007387 */ /* 0x0003e80000100a00 */
[----:B-1----:R-:W2:Y:S04]  /*80ba0*/  LDL.LU R3, [R1+0x4fc] ;  /* 0x0004fc0001037983 */ /* 0x002ea80000300800 */
[----:B------:R1:W-:Y:S04]  /*80bb0*/  STL [R1+0x3490], R13 ;  /* 0x0034900d01007387 */ /* 0x0003e80000100800 */
[----:B-1----:R-:W3:Y:S01]  /*80bc0*/  LDL.LU R13, [R1+0x30] ;  /* 0x00003000010d7983 */ /* 0x002ee20000300800 */
[----:B--2---:R-:W-:-:S05]  /*80bd0*/  IADD3 R14, P6, PT, R3, R19, RZ ;  /* 0x00000013030e7210 */ /* 0x004fca0007fde0ff */
[----:B---3--:R-:W-:-:S05]  /*80be0*/  IMAD.X R15, R13, 0x1, R18, P6 ;  /* 0x000000010d0f7824 */ /* 0x008fca00030e0612 */
[----:B------:R1:W-:Y:S02]  /*80bf0*/  STL.64 [R1+0x13b0], R14 ;  /* 0x0013b00e01007387 */ /* 0x0003e40000100a00 */
[----:B-1----:R-:W-:-:S05]  /*80c00*/  IADD3 R14, P6, PT, R3, R17, RZ ;  /* 0x00000011030e7210 */ /* 0x002fca0007fde0ff */
[----:B------:R-:W-:-:S05]  /*80c10*/  IMAD.X R15, R13, 0x1, R16, P6 ;  /* 0x000000010d0f7824 */ /* 0x000fca00030e0610 */
[----:B------:R1:W-:Y:S04]  /*80c20*/  STL.64 [R1+0x13a0], R14 ;  /* 0x0013a00e01007387 */ /* 0x0003e80000100a00 */
[----:B-1----:R-:W2:Y:S04]  /*80c30*/  LDL.LU.64 R14, [R1+0x34a0] ;  /* 0x0034a000010e7983 */ /* 0x002ea80000300a00 */
[----:B------:R1:W-:Y:S04]  /*80c40*/  STL [R1+0x3494], R11 ;  /* 0x0034940b01007387 */ /* 0x0003e80000100800 */
[----:B-1----:R-:W3:Y:S01]  /*80c50*/  LDL.LU R11, [R1+0x4f0] ;  /* 0x0004f000010b7983 */ /* 0x002ee20000300800 */
[----:B--2---:R-:W-:-:S05]  /*80c60*/  IADD3 R2, P6, PT, R3, R15, RZ ;  /* 0x0000000f03027210 */ /* 0x004fca0007fde0ff */
[----:B------:R-:W-:-:S05]  /*80c70*/  IMAD.X R3, R13, 0x1, R14, P6 ;  /* 0x000000010d037824 */ /* 0x000fca00030e060e */
[----:B------:R1:W-:Y:S01]  /*80c80*/  STL.64 [R1+0x1390], R2 ;  /* 0x0013900201007387 */ /* 0x0003e20000100a00 */
[----:B---3--:R-:W-:Y:S02]  /*80c90*/  SHF.R.S32.HI R13, RZ, 0x1f, R11 ;  /* 0x0000001fff0d7819 */ /* 0x008fe4000001140b */
[----:B-1----:R-:W-:-:S05]  /*80ca0*/  IADD3 R2, P6, PT, R11, R21, RZ ;  /* 0x000000150b027210 */ /* 0x002fca0007fde0ff */
[----:B------:R-:W-:-:S05]  /*80cb0*/  IMAD.X R3, R13, 0x1, R20, P6 ;  /* 0x000000010d037824 */ /* 0x000fca00030e0614 */
[----:B------:R1:W-:Y:S04]  /*80cc0*/  STL.64 [R1+0x1358], R2 ;  /* 0x0013580201007387 */ /* 0x0003e80000100a00 */
[----:B-1----:R-:W2:Y:S04]  /*80cd0*/  LDL.LU.64 R2, [R1+0x3498] ;  /* 0x0034980001027983 */ /* 0x002ea80000300a00 */
[----:B--2---:R1:W-:Y:S02]  /*80ce0*/  STL.64 [R1+0x3488], R2 ;  /* 0x0034880201007387 */ /* 0x0043e40000100a00 */
[----:B-1----:R-:W-:-:S05]  /*80cf0*/  IADD3 R2, P6, PT, R11, R19, RZ ;  /* 0x000000130b027210 */ /* 0x002fca0007fde0ff */
[----:B------:R-:W-:-:S05]  /*80d00*/  IMAD.X R3, R13, 0x1, R18, P6 ;  /* 0x000000010d037824 */ /* 0x000fca00030e0612 */
[----:B------:R1:W-:Y:S02]  /*80d10*/  STL.64 [R1+0x1350], R2 ;  /* 0x0013500201007387 */ /* 0x0003e40000100a00 */
[----:B-1----:R-:W-:-:S05]  /*80d20*/  IADD3 R2, P6, PT, R11, R17, RZ ;  /* 0x000000110b027210 */ /* 0x002fca0007fde0ff */
[----:B------:R-:W-:-:S05]  /*80d30*/  IMAD.X R3, R13, 0x1, R16, P6 ;  /* 0x000000010d037824 */ /* 0x000fca00030e0610 */
[----:B------:R1:W-:Y:S02]  /*80d40*/  STL.64 [R1+0x1348], R2 ;  /* 0x0013480201007387 */ /* 0x0003e40000100a00 */
[----:B-1----:R-:W-:Y:S02]  /*80d50*/  IADD3 R2, P6, PT, R11, R15, RZ ;  /* 0x0000000f0b027210 */ /* 0x002fe40007fde0ff */
[----:B------:R-:W2:Y:S03]  /*80d60*/  LDL.LU R11, [R1+0x3494] ;  /* 0x00349400010b7983 */ /* 0x000ea60000300800 */
[----:B------:R-:W-:Y:S02]  /*80d70*/  IMAD.X R3, R13, 0x1, R14, P6 ;  /* 0x000000010d037824 */ /* 0x000fe400030e060e */
[----:B------:R-:W3:Y:S04]  /*80d80*/  LDL.LU R13, [R1+0x3490] ;  /* 0x00349000010d7983 */ /* 0x000ee80000300800 */
[----:B------:R-:W-:Y:S04]  /*80d90*/  STL.64 [R1+0x1330], R2 ;  /* 0x0013300201007387 */ /* 0x000fe80000100a00 */
[----:B----4-:R3:W-:Y:S02]  /*80da0*/  STL [R1+0x3480], R27 ;  /* 0x0034801b01007387 */ /* 0x0107e40000100800 */
[----:B---3--:R-:W-:-:S02]  /*80db0*/  SHF.R.S32.HI R27, RZ, 0x1f, R13 ;  /* 0x0000001fff1b7819 */ /* 0x008fc4000001140d */
[----:B------:R-:W-:-:S05]  /*80dc0*/  IADD3 R2, P6, PT, R13, R21, RZ ;  /* 0x000000150d027210 */ /* 0x000fca0007fde0ff */
[----:B------:R-:W-:-:S05]  /*80dd0*/  IMAD.X R3, R27, 0x1, R20, P6 ;  /* 0x000000011b037824 */ /* 0x000fca00030e0614 */
[----:B------:R1:W-:Y:S02]  /*80de0*/  STL.64 [R1+0x1308], R2 ;  /* 0x0013080201007387 */ /* 0x0003e40000100a00 */
[----:B-1----:R-:W-:-:S05]  /*80df0*/  IADD3 R2, P6, PT, R13, R19, RZ ;  /* 0x000000130d027210 */ /* 0x002fca0007fde0ff */
[----:B------:R-:W-:-:S05]  /*80e00*/  IMAD.X R3, R27, 0x1, R18, P6 ;  /* 0x000000011b037824 */ /* 0x000fca00030e0612 */
[----:B------:R1:W-:Y:S04]  /*80e10*/  STL.64 [R1+0x1300], R2 ;  /* 0x0013000201007387 */ /* 0x0003e80000100a00 */
[----:B-1----:R-:W3:Y:S04]  /*80e20*/  LDL.LU.64 R2, [R1+0x3488] ;  /* 0x0034880001027983 */ /* 0x002ee80000300a00 */
[----:B---3--:R1:W-:Y:S02]  /*80e30*/  STL.64 [R1+0x3478], R2 ;  /* 0x0034780201007387 */ /* 0x0083e40000100a00 */
[----:B-1----:R-:W-:-:S02]  /*80e40*/  IMAD.MOV.U32 R3, RZ, RZ, R13 ;  /* 0x000000ffff037224 */ /* 0x002fc400078e000d */
[----:B------:R-:W-:-:S03]  /*80e50*/  IMAD.MOV.U32 R2, RZ, RZ, R12 ;  /* 0x000000ffff027224 */ /* 0x000fc600078e000c */
[----:B------:R-:W-:-:S05]  /*80e60*/  IADD3 R12, P6, PT, R3, R17, RZ ;  /* 0x00000011030c7210 */ /* 0x000fca0007fde0ff */
[----:B------:R-:W-:-:S05]  /*80e70*/  IMAD.X R13, R27, 0x1, R16, P6 ;  /* 0x000000011b0d7824 */ /* 0x000fca00030e0610 */
[----:B------:R1:W-:Y:S02]  /*80e80*/  STL.64 [R1+0x2700], R12 ;  /* 0x0027000c01007387 */ /* 0x0003e40000100a00 */
[----:B-1----:R-:W-:Y:S01]  /*80e90*/  IMAD.MOV.U32 R13, RZ, RZ, R2 ;  /* 0x000000ffff0d7224 */ /* 0x002fe200078e0002 */
[----:B------:R-:W-:Y:S01]  /*80ea0*/  IADD3 R2, P6, PT, R3, R15, RZ ;  /* 0x0000000f03027210 */ /* 0x000fe20007fde0ff */
[----:B------:R-:W-:Y:S02]  /*80eb0*/  IMAD.MOV.U32 R12, RZ, RZ, R27 ;  /* 0x000000ffff0c7224 */ /* 0x000fe400078e001b */
[----:B------:R-:W3:Y:S02]  /*80ec0*/  LDL.LU R27, [R1+0x3480] ;  /* 0x00348000011b7983 */ /* 0x000ee40000300800 */
[----:B------:R-:W-:-:S05]  /*80ed0*/  IMAD.X R3, R12, 0x1, R14, P6 ;  /* 0x000000010c037824 */ /* 0x000fca00030e060e */
[----:B------:R-:W-:Y:S04]  /*80ee0*/  STL.64 [R1+0x12d8], R2 ;  /* 0x0012d80201007387 */ /* 0x000fe80000100a00 */
[----:B------:R1:W-:Y:S04]  /*80ef0*/  STL.64 [R1+0x3470], R4 ;  /* 0x0034700401007387 */ /* 0x0003e80000100a00 */
[----:B-1----:R-:W4:Y:S02]  /*80f00*/  LDL.LU R5, [R1+0x4d4] ;  /* 0x0004d40001057983 */ /* 0x002f240000300800 */
[----:B----4-:R-:W-:-:S02]  /*80f10*/  SHF.R.S32.HI R12, RZ, 0x1f, R5 ;  /* 0x0000001fff0c7819 */ /* 0x010fc40000011405 */
        /* <DEDUP_REMOVED lines=9> */
[----:B-1----:R-:W4:Y:S01]  /*80fb0*/  LDL.LU.64 R2, [R1+0x3478] ;  /* 0x0034780001027983 */ /* 0x002f220000300a00 */
[----:B------:R-:W-:-:S05]  /*80fc0*/  IADD3 R4, P6, PT, R5, R15, RZ ;  /* 0x0000000f05047210 */ /* 0x000fca0007fde0ff */
[----:B------:R-:W-:Y:S01]  /*80fd0*/  IMAD.X R5, R12, 0x1, R14, P6 ;  /* 0x000000010c057824 */ /* 0x000fe200030e060e */
[----:B----4-:R1:W-:Y:S04]  /*80fe0*/  STL.64 [R1+0x3468], R2 ;  /* 0x0034680201007387 */ /* 0x0103e80000100a00 */
[----:B-1----:R-:W4:Y:S04]  /*80ff0*/  LDL R3, [R1+0x6a4] ;  /* 0x0006a40001037983 */ /* 0x002f280000100800 */
[----:B------:R1:W-:Y:S04]  /*81000*/  STL.64 [R1+0x1270], R4 ;  /* 0x0012700401007387 */ /* 0x0003e80000100a00 */
[----:B-1----:R-:W2:Y:S04]  /*81010*/  LDL.LU.64 R4, [R1+0x3470] ;  /* 0x0034700001047983 */ /* 0x002ea80000300a00 */
[----:B------:R1:W-:Y:S01]  /*81020*/  STL [R1+0x3460], R21 ;  /* 0x0034601501007387 */ /* 0x0003e20000100800 */
[----:B----4-:R-:W-:-:S03]  /*81030*/  IADD3 R2, P6, PT, R3, R21, RZ ;  /* 0x0000001503027210 */ /* 0x010fc60007fde0ff */
[----:B-1----:R-:W4:Y:S01]  /*81040*/  LDL.LU R21, [R1+0x6a4] ;  /* 0x0006a40001157983 */ /* 0x002f220000300800 */
[----:B------:R-:W-:-:S05]  /*81050*/  SHF.R.S32.HI R12, RZ, 0x1f, R3 ;  /* 0x0000001fff0c7819 */ /* 0x000fca0000011403 */
        /* <DEDUP_REMOVED lines=8> */
[----:B-1----:R-:W4:Y:S04]  /*810e0*/  LDL.LU.64 R2, [R1+0x3468] ;  /* 0x0034680001027983 */ /* 0x002f280000300a00 */
[----:B----4-:R1:W-:Y:S02]  /*810f0*/  STL.64 [R1+0x3458], R2 ;  /* 0x0034580201007387 */ /* 0x0103e40000100a00 */
[----:B-1----:R-:W-:-:S02]  /*81100*/  IADD3 R2, P6, PT, R21, R15, RZ ;  /* 0x0000000f15027210 */ /* 0x002fc40007fde0ff */
[----:B------:R-:W4:Y:S04]  /*81110*/  LDL.LU R21, [R1+0x3460] ;  /* 0x0034600001157983 */ /* 0x000f280000300800 */
[----:B------:R1:W-:Y:S01]  /*81120*/  STL [R1+0x3450], R14 ;  /* 0x0034500e01007387 */ /* 0x0003e20000100800 */
[----:B------:R-:W-:-:S03]  /*81130*/  IMAD.X R3, R12, 0x1, R14, P6 ;  /* 0x000000010c037824 */ /* 0x000fc600030e060e */
[----:B-1----:R-:W2:Y:S04]  /*81140*/  LDL.LU R14, [R1+0x4c0] ;  /* 0x0004c000010e7983 */ /* 0x002ea80000300800 */
[----:B------:R4:W-:Y:S01]  /*81150*/  STL.64 [R1+0x1230], R2 ;  /* 0x0012300201007387 */ /* 0x0009e20000100a00 */
[----:B--2---:R-:W-:Y:S02]  /*81160*/  SHF.R.S32.HI R12, RZ, 0x1f, R14 ;  /* 0x0000001fff0c7819 */ /* 0x004fe4000001140e */
        /* <DEDUP_REMOVED lines=9> */
[----:B-1----:R-:W2:Y:S04]  /*81200*/  LDL.LU.64 R2, [R1+0x3458] ;  /* 0x0034580001027983 */ /* 0x002ea80000300a00 */
[----:B--2---:R1:W-:Y:S02]  /*81210*/  STL.64 [R1+0x3448], R2 ;  /* 0x0034480201007387 */ /* 0x0043e40000100a00 */
[----:B-1----:R-:W-:-:S02]  /*81220*/  IADD3 R2, P6, PT, R14, R15, RZ ;  /* 0x0000000f0e027210 */ /* 0x002fc40007fde0ff */
[----:B------:R-:W2:Y:S04]  /*81230*/  LDL.LU R14, [R1+0x3450] ;  /* 0x00345000010e7983 */ /* 0x000ea80000300800 */
[----:B------:R1:W-:Y:S04]  /*81240*/  STL [R1+0x3440], R7 ;  /* 0x0034400701007387 */ /* 0x0003e80000100800 */
[----:B-1----:R-:W4:Y:S01]  /*81250*/  LDL.LU R7, [R1+0x6a0] ;  /* 0x0006a00001077983 */ /* 0x002f220000300800 */
[----:B--2---:R-:W-:-:S05]  /*81260*/  IMAD.X R3, R12, 0x1, R14, P6 ;  /* 0x000000010c037824 */ /* 0x004fca00030e060e */
[----:B------:R1:W-:Y:S01]  /*81270*/  STL.64 [R1+0x11c0], R2 ;  /* 0x0011c00201007387 */ /* 0x0003e20000100a00 */
[----:B----4-:R-:W-:Y:S02]  /*81280*/  SHF.R.S32.HI R12, RZ, 0x1f, R7 ;  /* 0x0000001fff0c7819 */ /* 0x010fe40000011407 */
[----:B-1----:R-:W-:-:S05]  /*81290*/  IADD3 R2, P6, PT, R7, R21, RZ ;  /* 0x0000001507027210 */ /* 0x002fca0007fde0ff */
        /* <DEDUP_REMOVED lines=11> */
[----:B------:R-:W2:Y:S03]  /*81350*/  LDL.LU R7, [R1+0x3440] ;  /* 0x0034400001077983 */ /* 0x000ea60000300800 */
        /* <DEDUP_REMOVED lines=1329> */
[----:B------:R-:W-:-:S03]  /*86670*/  IADD3 R10, P6, PT, R11, R15, RZ ;  /* 0x0000000f0b0a7210 */ /* 0x000fc60007fde0ff */
[----:B----4-:R1:W-:Y:S04]  /*86680*/  STL.64 [R1+0x2fa8], R2 ;  /* 0x002fa80201007387 */ /* 0x0103e80000100a00 */
[----:B-1----:R-:W4:Y:S01]  /*86690*/  LDL R3, [R1+0x7e8] ;  /* 0x0007e80001037983 */ /* 0x002f220000100800 */
[----:B------:R-:W-:-:S05]  /*866a0*/  IMAD.X R11, R12, 0x1, R14, P6 ;  /* 0x000000010c0b7824 */ /* 0x000fca00030e060e */
[----:B------:R1:W-:Y:S04]  /*866b0*/  STL.64 [R1+0x770], R10 ;  /* 0x0007700a01007387 */ /* 0x0003e80000100a00 */
[----:B-1----:R-:W2:Y:S01]  /*866c0*/  LDL.LU.64 R10, [R1+0x2fb0] ;  /* 0x002fb000010a7983 */ /* 0x002ea20000300a00 */
[----:B----4-:R-:W-:Y:S02]  /*866d0*/  SHF.R.S32.HI R12, RZ, 0x1f, R3 ;  /* 0x0000001fff0c7819 */ /* 0x010fe40000011403 */
[----:B------:R-:W-:-:S05]  /*866e0*/  IADD3 R2, P6, PT, R3, R21, RZ ;  /* 0x0000001503027210 */ /* 0x000fca0007fde0ff */
[----:B------:R-:W-:-:S05]  /*866f0*/  IMAD.X R3, R12, 0x1, R20, P6 ;  /* 0x000000010c037824 */ /* 0x000fca00030e0614 */
[----:B------:R-:W-:Y:S04]  /*86700*/  STL.64 [R1+0x768], R2 ;  /* 0x0007680201007387 */ /* 0x000fe80000100a00 */
[----:B------:R1:W-:Y:S04]  /*86710*/  STL.64 [R1+0x2fa0], R4 ;  /* 0x002fa00401007387 */ /* 0x0003e80000100a00 */
[----:B-1----:R-:W4:Y:S02]  /*86720*/  LDL.LU R5, [R1+0x7e8] ;  /* 0x0007e80001057983 */ /* 0x002f240000300800 */
[----:B----4-:R-:W-:-:S05]  /*86730*/  IADD3 R2, P6, PT, R5, R19, RZ ;  /* 0x0000001305027210 */ /* 0x010fca0007fde0ff */
[----:B------:R-:W-:-:S05]  /*86740*/  IMAD.X R3, R12, 0x1, R18, P6 ;  /* 0x000000010c037824 */ /* 0x000fca00030e0612 */
[----:B------:R1:W-:Y:S02]  /*86750*/  STL.64 [R1+0x798], R2 ;  /* 0x0007980201007387 */ /* 0x0003e40000100a00 */
[----:B-1----:R-:W-:-:S05]  /*86760*/  IADD3 R2, P6, PT, R5, R17, RZ ;  /* 0x0000001105027210 */ /* 0x002fca0007fde0ff */
[----:B------:R-:W-:Y:S01]  /*86770*/  IMAD.X R3, R12, 0x1, R16, P6 ;  /* 0x000000010c037824 */ /* 0x000fe200030e0610 */
[----:B------:R-:W-:-:S04]  /*86780*/  IADD3 R4, P6, PT, R5, R15, RZ ;  /* 0x0000000f05047210 */ /* 0x000fc80007fde0ff */
[----:B------:R1:W-:Y:S01]  /*86790*/  STL.64 [R1+0x7c0], R2 ;  /* 0x0007c00201007387 */ /* 0x0003e20000100a00 */
[----:B------:R-:W-:-:S03]  /*867a0*/  IMAD.X R5, R12, 0x1, R14, P6 ;  /* 0x000000010c057824 */ /* 0x000fc600030e060e */
[----:B-1----:R-:W4:Y:S04]  /*867b0*/  LDL.LU.64 R2, [R1+0x2fa8] ;  /* 0x002fa80001027983 */ /* 0x002f280000300a00 */
[----:B------:R1:W-:Y:S04]  /*867c0*/  STL [R1+0x2f98], R14 ;  /* 0x002f980e01007387 */ /* 0x0003e80000100800 */
[----:B-1----:R-:W2:Y:S04]  /*867d0*/  LDL.LU R14, [R1+0x868] ;  /* 0x00086800010e7983 */ /* 0x002ea80000300800 */
[----:B------:R1:W-:Y:S01]  /*867e0*/  STL.64 [R1+0x7f0], R4 ;  /* 0x0007f00401007387 */ /* 0x0003e20000100a00 */
[----:B--2---:R-:W-:-:S02]  /*867f0*/  SHF.R.S32.HI R12, RZ, 0x1f, R14 ;  /* 0x0000001fff0c7819 */ /* 0x004fc4000001140e */
        /* <DEDUP_REMOVED lines=12> */
[----:B------:R-:W2:Y:S04]  /*868c0*/  LDL.LU R14, [R1+0x2f98] ;  /* 0x002f9800010e7983 */ /* 0x000ea80000300800 */
[----:B------:R1:W-:Y:S04]  /*868d0*/  STL [R1+0x2f88], R9 ;  /* 0x002f880901007387 */ /* 0x0003e80000100800 */
[----:B-1----:R-:W3:Y:S01]  /*868e0*/  LDL.LU R9, [R1+0x8e8] ;  /* 0x0008e80001097983 */ /* 0x002ee20000300800 */
[----:B--2---:R-:W-:-:S05]  /*868f0*/  IMAD.X R5, R12, 0x1, R14, P6 ;  /* 0x000000010c057824 */ /* 0x004fca00030e060e */
        /* <DEDUP_REMOVED lines=15> */
[----:B------:R-:W-:-:S05]  /*869f0*/  IMAD.X R5, R12, 0x1, R14, P6 ;  /* 0x000000010c057824 */ /* 0x000fca00030e060e */
[----:B------:R-:W-:Y:S04]  /*86a00*/  STL.64 [R1+0x8f0], R4 ;  /* 0x0008f00401007387 */ /* 0x000fe80000100a00 */
[----:B------:R1:W-:Y:S04]  /*86a10*/  STL [R1+0x2f78], R8 ;  /* 0x002f780801007387 */ /* 0x0003e80000100800 */
[----:B-1----:R-:W3:Y:S02]  /*86a20*/  LDL.LU R8, [R1+0x968] ;  /* 0x0009680001087983 */ /* 0x002ee40000300800 */
[----:B---3--:R-:W-:-:S02]  /*86a30*/  SHF.R.S32.HI R12, RZ, 0x1f, R8 ;  /* 0x0000001fff0c7819 */ /* 0x008fc40000011408 */
[----:B------:R-:W-:-:S05]  /*86a40*/  IADD3 R4, P6, PT, R8, R21, RZ ;  /* 0x0000001508047210 */ /* 0x000fca0007fde0ff */
[----:B------:R-:W-:-:S05]  /*86a50*/  IMAD.X R5, R12, 0x1, R20, P6 ;  /* 0x000000010c057824 */ /* 0x000fca00030e0614 */
[----:B------:R1:W-:Y:S04]  /*86a60*/  STL.64 [R1+0x8e8], R4 ;  /* 0x0008e80401007387 */ /* 0x0003e80000100a00 */
[----:B-1----:R-:W3:Y:S04]  /*86a70*/  LDL.LU.64 R4, [R1+0x2f80] ;  /* 0x002f800001047983 */ /* 0x002ee80000300a00 */
[----:B------:R1:W-:Y:S02]  /*86a80*/  STL.64 [R1+0x2f70], R20 ;  /* 0x002f701401007387 */ /* 0x0003e40000100a00 */
[----:B-1----:R-:W-:-:S05]  /*86a90*/  IADD3 R20, P6, PT, R8, R19, RZ ;  /* 0x0000001308147210 */ /* 0x002fca0007fde0ff */
[----:B------:R-:W-:-:S05]  /*86aa0*/  IMAD.X R21, R12, 0x1, R18, P6 ;  /* 0x000000010c157824 */ /* 0x000fca00030e0612 */
[----:B------:R1:W-:Y:S04]  /*86ab0*/  STL.64 [R1+0x918], R20 ;  /* 0x0009181401007387 */ /* 0x0003e80000100a00 */
[----:B----4-:R4:W-:Y:S01]  /*86ac0*/  STL.64 [R1+0x2f68], R2 ;  /* 0x002f680201007387 */ /* 0x0109e20000100a00 */
[----:B-1----:R-:W-:-:S05]  /*86ad0*/  IADD3 R20, P6, PT, R8, R17, RZ ;  /* 0x0000001108147210 */ /* 0x002fca0007fde0ff */
[----:B------:R-:W-:-:S05]  /*86ae0*/  IMAD.X R21, R12, 0x1, R16, P6 ;  /* 0x000000010c157824 */ /* 0x000fca00030e0610 */
[----:B------:R1:W-:Y:S04]  /*86af0*/  STL.64 [R1+0x940], R20 ;  /* 0x0009401401007387 */ /* 0x0003e80000100a00 */
[----:B----4-:R-:W4:Y:S01]  /*86b00*/  LDL R3, [R1+0x9e8] ;  /* 0x0009e80001037983 */ /* 0x010f220000100800 */
[----:B-1----:R-:W-:-:S03]  /*86b10*/  IADD3 R20, P6, PT, R8, R15, RZ ;  /* 0x0000000f08147210 */ /* 0x002fc60007fde0ff */
[----:B------:R-:W2:Y:S02]  /*86b20*/  LDL.LU R8, [R1+0x2f78] ;  /* 0x002f780001087983 */ /* 0x000ea40000300800 */
[----:B------:R-:W-:-:S05]  /*86b30*/  IMAD.X R21, R12, 0x1, R14, P6 ;  /* 0x000000010c157824 */ /* 0x000fca00030e060e */
[----:B------:R1:W-:Y:S04]  /*86b40*/  STL.64 [R1+0x970], R20 ;  /* 0x0009701401007387 */ /* 0x0003e80000100a00 */
[----:B-1----:R-:W2:Y:S04]  /*86b50*/  LDL.LU.64 R20, [R1+0x2f70] ;  /* 0x002f700001147983 */ /* 0x002ea80000300a00 */
[----:B------:R1:W-:Y:S04]  /*86b60*/  STL [R1+0x2f60], R27 ;  /* 0x002f601b01007387 */ /* 0x0003e80000100800 */
[----:B-1----:R-:W3:Y:S01]  /*86b70*/  LDL.LU R27, [R1+0x9e8] ;  /* 0x0009e800011b7983 */ /* 0x002ee20000300800 */
[----:B----4-:R-:W-:-:S02]  /*86b80*/  SHF.R.S32.HI R12, RZ, 0x1f, R3 ;  /* 0x0000001fff0c7819 */ /* 0x010fc40000011403 */
[----:B--2---:R-:W-:-:S05]  /*86b90*/  IADD3 R2, P6, PT, R3, R21, RZ ;  /* 0x0000001503027210 */ /* 0x004fca0007fde0ff */
[----:B------:R-:W-:-:S05]  /*86ba0*/  IMAD.X R3, R12, 0x1, R20, P6 ;  /* 0x000000010c037824 */ /* 0x000fca00030e0614 */
[----:B------:R3:W-:Y:S02]  /*86bb0*/  STL.64 [R1+0x968], R2 ;  /* 0x0009680201007387 */ /* 0x0007e40000100a00 */
[----:B---3--:R-:W-:-:S05]  /*86bc0*/  IADD3 R2, P6, PT, R27, R19, RZ ;  /* 0x000000131b027210 */ /* 0x008fca0007fde0ff */
        /* <DEDUP_REMOVED lines=9> */
[----:B------:R1:W-:Y:S01]  /*86c60*/  STL [R1+0x2f50], R14 ;  /* 0x002f500e01007387 */ /* 0x0003e20000100800 */
[----:B------:R-:W-:-:S03]  /*86c70*/  IMAD.X R3, R12, 0x1, R14, P6 ;  /* 0x000000010c037824 */ /* 0x000fc600030e060e */
[----:B-1----:R-:W3:Y:S04]  /*86c80*/  LDL.LU R14, [R1+0xa68] ;  /* 0x000a6800010e7983 */ /* 0x002ee80000300800 */
[----:B------:R1:W-:Y:S01]  /*86c90*/  STL.64 [R1+0x9f0], R2 ;  /* 0x0009f00201007387 */ /* 0x0003e20000100a00 */
[----:B---3--:R-:W-:Y:S02]  /*86ca0*/  SHF.R.S32.HI R12, RZ, 0x1f, R14 ;  /* 0x0000001fff0c7819 */ /* 0x008fe4000001140e */
        /* <DEDUP_REMOVED lines=9> */
[----:B-1----:R-:W3:Y:S04]  /*86d40*/  LDL.LU.64 R2, [R1+0x2f58] ;  /* 0x002f580001027983 */ /* 0x002ee80000300a00 */
[----:B---3--:R1:W-:Y:S02]  /*86d50*/  STL.64 [R1+0x2f48], R2 ;  /* 0x002f480201007387 */ /* 0x0083e40000100a00 */
[----:B-1----:R-:W-:-:S02]  /*86d60*/  IADD3 R2, P6, PT, R14, R15, RZ ;  /* 0x0000000f0e027210 */ /* 0x002fc40007fde0ff */
[----:B------:R-:W3:Y:S04]  /*86d70*/  LDL.LU R14, [R1+0x2f50] ;  /* 0x002f5000010e7983 */ /* 0x000ee80000300800 */
[----:B------:R1:W-:Y:S04]  /*86d80*/  STL [R1+0x2f40], R7 ;  /* 0x002f400701007387 */ /* 0x0003e80000100800 */
[----:B-1----:R-:W4:Y:S01]  /*86d90*/  LDL.LU R7, [R1+0xae8] ;  /* 0x000ae80001077983 */ /* 0x002f220000300800 */
[----:B---3--:R-:W-:-:S05]  /*86da0*/  IMAD.X R3, R12, 0x1, R14, P6 ;  /* 0x000000010c037824 */ /* 0x008fca00030e060e */
        /* <DEDUP_REMOVED lines=14> */
[----:B------:R-:W3:Y:S03]  /*86e90*/  LDL.LU R7, [R1+0x2f40] ;  /* 0x002f400001077983 */ /* 0x000ee60000300800 */
        /* <DEDUP_REMOVED lines=20> */
[----:B-1----:R-:W2:Y:S01]  /*86fe0*/  LDL.LU.64 R10, [R1+0x2f30] ;  /* 0x002f3000010a7983 */ /* 0x002ea20000300a00 */
[----:B----4-:R-:W-:-:S02]  /*86ff0*/  SHF.R.S32.HI R12, RZ, 0x1f, R3 ;  /* 0x0000001fff0c7819 */ /* 0x010fc40000011403 */
[----:B------:R-:W-:-:S05]  /*87000*/  IADD3 R2, P6, PT, R3, R21, RZ ;  /* 0x0000001503027210 */ /* 0x000fca0007fde0ff */
[----:B------:R-:W-:-:S05]  /*87010*/  IMAD.X R3, R12, 0x1, R20, P6 ;  /* 0x000000010c037824 */ /* 0x000fca00030e0614 */
[----:B------:R-:W-:Y:S04]  /*87020*/  STL.64 [R1+0xb68], R2 ;  /* 0x000b680201007387 */ /* 0x000fe80000100a00 */
[----:B--2---:R1:W-:Y:S04]  /*87030*/  STL.64 [R1+0x2f20], R10 ;  /* 0x002f200a01007387 */ /* 0x0043e80000100a00 */
[----:B-1----:R-:W2:Y:S02]  /*87040*/  LDL.LU R11, [R1+0xbc8] ;  /* 0x000bc800010b7983 */ /* 0x002ea40000300800 */
[----:B--2---:R-:W-:-:S05]  /*87050*/  IADD3 R2, P6, PT, R11, R19, RZ ;  /* 0x000000130b027210 */ /* 0x004fca0007fde0ff */
[----:B------:R-:W-:-:S05]  /*87060*/  IMAD.X R3, R12, 0x1, R18, P6 ;  /* 0x000000010c037824 */ /* 0x000fca00030e0612 */
[----:B------:R1:W-:Y:S02]  /*87070*/  STL.64 [R1+0xb98], R2 ;  /* 0x000b980201007387 */ /* 0x0003e40000100a00 */
[----:B-1----:R-:W-:-:S05]  /*87080*/  IADD3 R2, P6, PT, R11, R17, RZ ;  /* 0x000000110b027210 */ /* 0x002fca0007fde0ff */
[----:B------:R-:W-:-:S05]  /*87090*/  IMAD.X R3, R12, 0x1, R16, P6 ;  /* 0x000000010c037824 */ /* 0x000fca00030e0610 */
[----:B------:R1:W-:Y:S04]  /*870a0*/  STL.64 [R1+0xbc0], R2 ;  /* 0x000bc00201007387 */ /* 0x0003e80000100a00 */
[----:B-1----:R-:W2:Y:S04]  /*870b0*/  LDL.LU.64 R2, [R1+0x2f28] ;  /* 0x002f280001027983 */ /* 0x002ea80000300a00 */
[----:B------:R1:W-:Y:S04]  /*870c0*/  STL [R1+0x2f18], R22 ;  /* 0x002f181601007387 */ /* 0x0003e80000100800 */
[----:B-1----:R-:W4:Y:S01]  /*870d0*/  LDL.LU R22, [R1+0xbe8] ;  /* 0x000be80001167983 */ /* 0x002f220000300800 */
[----:B------:R-:W-:-:S05]  /*870e0*/  IADD3 R10, P6, PT, R11, R15, RZ ;  /* 0x0000000f0b0a7210 */ /* 0x000fca0007fde0ff */
[----:B------:R-:W-:-:S05]  /*870f0*/  IMAD.X R11, R12, 0x1, R14, P6 ;  /* 0x000000010c0b7824 */ /* 0x000fca00030e060e */
[----:B------:R1:W-:Y:S01]  /*87100*/  STL.64 [R1+0xbd0], R10 ;  /* 0x000bd00a01007387 */ /* 0x0003e20000100a00 */
[----:B----4-:R-:W-:Y:S02]  /*87110*/  SHF.R.S32.HI R12, RZ, 0x1f, R22 ;  /* 0x0000001fff0c7819 */ /* 0x010fe40000011416 */
[----:B-1----:R-:W-:-:S05]  /*87120*/  IADD3 R10, P6, PT, R22, R21, RZ ;  /* 0x00000015160a7210 */ /* 0x002fca0007fde0ff */
[----:B------:R-:W-:-:S05]  /*87130*/  IMAD.X R11, R12, 0x1, R20, P6 ;  /* 0x000000010c0b7824 */ /* 0x000fca00030e0614 */
[----:B------:R1:W-:Y:S04]  /*87140*/  STL.64 [R1+0xbc8], R10 ;  /* 0x000bc80a01007387 */ /* 0x0003e80000100a00 */
[----:B-1----:R-:W4:Y:S04]  /*87150*/  LDL.LU.64 R10, [R1+0x2f20] ;  /* 0x002f2000010a7983 */ /* 0x002f280000300a00 */
[----:B----4-:R1:W-:Y:S02]  /*87160*/  STL.64 [R1+0x2f10], R10 ;  /* 0x002f100a01007387 */ /* 0x0103e40000100a00 */
[----:B-1----:R-:W-:-:S05]  /*87170*/  IADD3 R10, P6, PT, R22, R19, RZ ;  /* 0x00000013160a7210 */ /* 0x002fca0007fde0ff */
[----:B------:R-:W-:-:S05]  /*87180*/  IMAD.X R11, R12, 0x1, R18, P6 ;  /* 0x000000010c0b7824 */ /* 0x000fca00030e0612 */
[----:B------:R1:W-:Y:S02]  /*87190*/  STL.64 [R1+0xbd8], R10 ;  /* 0x000bd80a01007387 */ /* 0x0003e40000100a00 */
[----:B-1----:R-:W-:-:S05]  /*871a0*/  IADD3 R10, P6, PT, R22, R17, RZ ;  /* 0x00000011160a7210 */ /* 0x002fca0007fde0ff */
[----:B------:R-:W-:-:S05]  /*871b0*/  IMAD.X R11, R12, 0x1, R16, P6 ;  /* 0x000000010c0b7824 */ /* 0x000fca00030e0610 */
[----:B------:R1:W-:Y:S02]  /*871c0*/  STL.64 [R1+0xbe0], R10 ;  /* 0x000be00a01007387 */ /* 0x0003e40000100a00 */
[----:B-1----:R-:W-:Y:S02]  /*871d0*/  IADD3 R10, P6, PT, R22, R15, RZ ;  /* 0x0000000f160a7210 */ /* 0x002fe40007fde0ff */
[----:B------:R-:W4:Y:S03]  /*871e0*/  LDL.LU R22, [R1+0x2f18] ;  /* 0x002f180001167983 */ /* 0x000f260000300800 */
[----:B------:R-:W-:Y:S01]  /*871f0*/  IMAD.X R11, R12, 0x1, R14, P6 ;  /* 0x000000010c0b7824 */ /* 0x000fe200030e060e */
[----:B--2---:R-:W-:Y:S04]  /*87200*/  STL.64 [R1+0x2f08], R2 ;  /* 0x002f080201007387 */ /* 0x004fe80000100a00 */
[----:B------:R1:W-:Y:S04]  /*87210*/  STL.64 [R1+0xbf0], R10 ;  /* 0x000bf00a01007387 */ /* 0x0003e80000100a00 */
[----:B-1----:R-:W2:Y:S04]  /*87220*/  LDL.LU.64 R10, [R1+0x2f10] ;  /* 0x002f1000010a7983 */ /* 0x002ea80000300a00 */
[----:B----4-:R1:W-:Y:S04]  /*87230*/  STL.64 [R1+0x2f00], R22 ;  /* 0x002f001601007387 */ /* 0x0103e80000100a00 */
        /* <DEDUP_REMOVED lines=9> */
[----:B------:R-:W-:Y:S01]  /*872d0*/  IMAD.X R3, R12, 0x1, R16, P6 ;  /* 0x000000010c037824 */ /* 0x000fe200030e0610 */
[----:B------:R-:W-:Y:S01]  /*872e0*/  IADD3 R22, P6, PT, R23, R15, RZ ;  /* 0x0000000f17167210 */ /* 0x000fe20007fde0ff */
[----:B------:R-:W-:-:S03]  /*872f0*/  IMAD.MOV.U32 R23, RZ, RZ, R12 ;  /* 0x000000ffff177224 */ /* 0x000fc600078e000c */
[----:B------:R1:W-:Y:S04]  /*87300*/  STL.64 [R1+0xc00], R2 ;  /* 0x000c000201007387 */ /* 0x0003e80000100a00 */
[----:B-1----:R-:W4:Y:S04]  /*87310*/  LDL.LU.64 R2, [R1+0x2f08] ;  /* 0x002f080001027983 */ /* 0x002f280000300a00 */
[----:B------:R-:W2:Y:S01]  /*87320*/  LDL.LU R12, [R1+0xc70] ;  /* 0x000c7000010c7983 */ /* 0x000ea20000300800 */
[----:B------:R-:W-:-:S03]  /*87330*/  IMAD.X R23, R23, 0x1, R14, P6 ;  /* 0x0000000117177824 */ /* 0x000fc600030e060e */
[----:B--2---:R1:W-:Y:S04]  /*87340*/  STL.64 [R1+0x2ee8], R12 ;  /* 0x002ee80c01007387 */ /* 0x0043e80000100a00 */
[----:B-1----:R-:W2:Y:S04]  /*87350*/  LDL.LU R13, [R1+0xc48] ;  /* 0x000c4800010d7983 */ /* 0x002ea80000300800 */
[----:B------:R1:W-:Y:S04]  /*87360*/  STL.64 [R1+0xc10], R22 ;  /* 0x000c101601007387 */ /* 0x0003e80000100a00 */
[----:B-1----:R-:W3:Y:S04]  /*87370*/  LDL.LU.64 R22, [R1+0x2f00] ;  /* 0x002f000001167983 */ /* 0x002ee80000300a00 */
[----:B------:R-:W-:Y:S04]  /*87380*/  STL.64 [R1+0x2ef8], R14 ;  /* 0x002ef80e01007387 */ /* 0x000fe80000100a00 */
        /* <DEDUP_REMOVED lines=17> */
[----:B------:R1:W-:Y:S04]  /*874a0*/  STL.64 [R1+0x2ee0], R14 ;  /* 0x002ee00e01007387 */ /* 0x0003e80000100a00 */
[----:B--2---:R-:W-:Y:S04]  /*874b0*/  STL [R1+0x2ed8], R13 ;  /* 0x002ed80d01007387 */ /* 0x004fe80000100800 */
[----:B------:R2:W-:Y:S01]  /*874c0*/  STL [R1+0x2edc], R24 ;  /* 0x002edc1801007387 */ /* 0x0005e20000100800 */
[----:B-1----:R-:W-:-:S02]  /*874d0*/  IADD3 R14, P6, PT, R12, R21, RZ ;  /* 0x000000150c0e7210 */ /* 0x002fc40007fde0ff */
[----:B--2---:R-:W-:-:S05]  /*874e0*/  SHF.R.S32.HI R24, RZ, 0x1f, R12 ;  /* 0x0000001fff187819 */ /* 0x004fca000001140c */
        /* <DEDUP_REMOVED lines=13> */
[----:B-1----:R-:W2:Y:S04]  /*875c0*/  LDL.LU R13, [R1+0x2ed8] ;  /* 0x002ed800010d7983 */ /* 0x002ea80000300800 */
[----:B------:R1:W-:Y:S04]  /*875d0*/  STL.64 [R1+0x2ed0], R14 ;  /* 0x002ed00e01007387 */ /* 0x0003e80000100a00 */
[----:B-1----:R-:W2:Y:S04]  /*875e0*/  LDL R15, [R1+0xca8] ;  /* 0x000ca800010f7983 */ /* 0x002ea80000100800 */
[----:B------:R1:W-:Y:S01]  /*875f0*/  STL.64 [R1+0x2ec8], R20 ;  /* 0x002ec81401007387 */ /* 0x0003e20000100a00 */
[----:B--2---:R-:W-:-:S03]  /*87600*/  IADD3 R14, P6, PT, R15, R21, RZ ;  /* 0x000000150f0e7210 */ /* 0x004fc60007fde0ff */
[----:B-1----:R-:W2:Y:S01]  /*87610*/  LDL.LU R21, [R1+0xca8] ;  /* 0x000ca80001157983 */ /* 0x002ea20000300800 */
[----:B------:R-:W-:-:S05]  /*87620*/  SHF.R.S32.HI R12, RZ, 0x1f, R15 ;  /* 0x0000001fff0c7819 */ /* 0x000fca000001140f */
[----:B------:R-:W-:-:S05]  /*87630*/  IMAD.X R15, R12, 0x1, R20, P6 ;  /* 0x000000010c0f7824 */ /* 0x000fca00030e0614 */
[----:B------:R2:W-:Y:S04]  /*87640*/  STL.64 [R1+0xc70], R14 ;  /* 0x000c700e01007387 */ /* 0x0005e80000100a00 */
[----:B----4-:R1:W-:Y:S01]  /*87650*/  STL.64 [R1+0x2ec0], R2 ;  /* 0x002ec00201007387 */ /* 0x0103e20000100a00 */
[----:B--2---:R-:W-:-:S05]  /*87660*/  IADD3 R14, P6, PT, R21, R19, RZ ;  /* 0x00000013150e7210 */ /* 0x004fca0007fde0ff */
[----:B------:R-:W-:-:S05]  /*87670*/  IMAD.X R15, R12, 0x1, R18, P6 ;  /* 0x000000010c0f7824 */ /* 0x000fca00030e0612 */
[----:B------:R2:W-:Y:S04]  /*87680*/  STL.64 [R1+0xc80], R14 ;  /* 0x000c800e01007387 */ /* 0x0005e80000100a00 */
[----:B-1----:R-:W4:Y:S01]  /*87690*/  LDL R3, [R1+0xcd0] ;  /* 0x000cd00001037983 */ /* 0x002f220000100800 */
[----:B--2---:R-:W-:-:S05]  /*876a0*/  IADD3 R14, P6, PT, R21, R17, RZ ;  /* 0x00000011150e7210 */ /* 0x004fca0007fde0ff */
[----:B------:R-:W-:-:S05]  /*876b0*/  IMAD.X R15, R12, 0x1, R16, P6 ;  /* 0x000000010c0f7824 */ /* 0x000fca00030e0610 */
[----:B------:R1:W-:Y:S04]  /*876c0*/  STL.64 [R1+0xc88], R14 ;  /* 0x000c880e01007387 */ /* 0x0003e80000100a00 */
[----:B-1----:R-:W2:Y:S02]  /*876d0*/  LDL.LU.64 R14, [R1+0x2ed0] ;  /* 0x002ed000010e7983 */ /* 0x002ea40000300a00 */
[----:B--2---:R-:W-:-:S05]  /*876e0*/  IADD3 R20, P6, PT, R21, R15, RZ ;  /* 0x0000000f15147210 */ /* 0x004fca0007fde0ff */
[----:B------:R-:W-:-:S05]  /*876f0*/  IMAD.X R21, R12, 0x1, R14, P6 ;  /* 0x000000010c157824 */ /* 0x000fca00030e060e */
[----:B------:R1:W-:Y:S04]  /*87700*/  STL.64 [R1+0xcb0], R20 ;  /* 0x000cb01401007387 */ /* 0x0003e80000100a00 */
[----:B-1----:R-:W2:Y:S01]  /*87710*/  LDL.LU.64 R20, [R1+0x2ec8] ;  /* 0x002ec80001147983 */ /* 0x002ea20000300a00 */
[----:B----4-:R-:W-:Y:S02]  /*87720*/  SHF.R.S32.HI R12, RZ, 0x1f, R3 ;  /* 0x0000001fff0c7819 */ /* 0x010fe40000011403 */
[----:B--2---:R-:W-:Y:S01]  /*87730*/  IADD3 R2, P6, PT, R3, R21, RZ ;  /* 0x0000001503027210 */ /* 0x004fe20007fde0ff */
[----:B------:R1:W-:Y:S04]  /*87740*/  STL [R1+0x2eb8], R21 ;  /* 0x002eb81501007387 */ /* 0x0003e80000100800 */
[----:B-1----:R-:W2:Y:S01]  /*87750*/  LDL.LU R21, [R1+0xcd0] ;  /* 0x000cd00001157983 */ /* 0x002ea20000300800 */
[----:B------:R-:W-:-:S05]  /*87760*/  IMAD.X R3, R12, 0x1, R20, P6 ;  /* 0x000000010c037824 */ /* 0x000fca00030e0614 */
[----:B------:R2:W-:Y:S02]  /*87770*/  STL.64 [R1+0xca8], R2 ;  /* 0x000ca80201007387 */ /* 0x0005e40000100a00 */
[----:B--2---:R-:W-:-:S05]  /*87780*/  IADD3 R2, P6, PT, R21, R19, RZ ;  /* 0x0000001315027210 */ /* 0x004fca0007fde0ff */
[----:B------:R-:W-:-:S05]  /*87790*/  IMAD.X R3, R12, 0x1, R18, P6 ;  /* 0x000000010c037824 */ /* 0x000fca00030e0612 */
[----:B------:R1:W-:Y:S04]  /*877a0*/  STL.64 [R1+0xcb8], R2 ;  /* 0x000cb80201007387 */ /* 0x0003e80000100a00 */
[----:B-1----:R-:W2:Y:S04]  /*877b0*/  LDL.LU.64 R2, [R1+0x2ec0] ;  /* 0x002ec00001027983 */ /* 0x002ea80000300a00 */
[----:B--2---:R1:W-:Y:S02]  /*877c0*/  STL.64 [R1+0x2eb0], R2 ;  /* 0x002eb00201007387 */ /* 0x0043e40000100a00 */
[----:B-1----:R-:W-:-:S05]  /*877d0*/  IADD3 R2, P6, PT, R21, R17, RZ ;  /* 0x0000001115027210 */ /* 0x002fca0007fde0ff */
[----:B------:R-:W-:-:S05]  /*877e0*/  IMAD.X R3, R12, 0x1, R16, P6 ;  /* 0x000000010c037824 */ /* 0x000fca00030e0610 */
[----:B------:R1:W-:Y:S02]  /*877f0*/  STL.64 [R1+0xcc8], R2 ;  /* 0x000cc80201007387 */ /* 0x0003e40000100a00 */
[----:B-1----:R-:W-:Y:S02]  /*87800*/  IADD3 R2, P6, PT, R21, R15, RZ ;  /* 0x0000000f15027210 */ /* 0x002fe40007fde0ff */
[----:B------:R-:W2:Y:S04]  /*87810*/  LDL.LU R21, [R1+0x2eb8] ;  /* 0x002eb80001157983 */ /* 0x000ea80000300800 */
[----:B------:R1:W-:Y:S04]  /*87820*/  STL [R1+0x2ea8], R25 ;  /* 0x002ea81901007387 */ /* 0x0003e80000100800 */
[----:B-1----:R-:W4:Y:S01]  /*87830*/  LDL.LU R25, [R1+0xd08] ;  /* 0x000d080001197983 */ /* 0x002f220000300800 */
[----:B------:R-:W-:-:S05]  /*87840*/  IMAD.X R3, R12, 0x1, R14, P6 ;  /* 0x000000010c037824 */ /* 0x000fca00030e060e */
[----:B------:R2:W-:Y:S01]  /*87850*/  STL.64 [R1+0xcd8], R2 ;  /* 0x000cd80201007387 */ /* 0x0005e20000100a00 */
[----:B----4-:R-:W-:Y:S02]  /*87860*/  SHF.R.S32.HI R12, RZ, 0x1f, R25 ;  /* 0x0000001fff0c7819 */ /* 0x010fe40000011419 */
[----:B--2---:R-:W-:-:S05]  /*87870*/  IADD3 R2, P6, PT, R25, R21, RZ ;  /* 0x0000001519027210 */ /* 0x004fca0007fde0ff */
[----:B------:R-:W-:-:S05]  /*87880*/  IMAD.X R3, R12, 0x1, R20, P6 ;  /* 0x000000010c037824 */ /* 0x000fca00030e0614 */
[----:B------:R1:W-:Y:S02]  /*87890*/  STL.64 [R1+0xcd0], R2 ;  /* 0x000cd00201007387 */ /* 0x0003e40000100a00 */
        /* <DEDUP_REMOVED lines=15> */
[----:B-1----:R-:W-:-:S05]  /*87990*/  IADD3 R2, P6, PT, R13, R21, RZ ;  /* 0x000000150d027210 */ /* 0x002fca0007fde0ff */
[----:B------:R-:W-:-:S05]  /*879a0*/  IMAD.X R3, R12, 0x1, R20, P6 ;  /* 0x000000010c037824 */ /* 0x000fca00030e0614 */
[----:B------:R1:W-:Y:S02]  /*879b0*/  STL.64 [R1+0xd08], R2 ;  /* 0x000d080201007387 */ /* 0x0003e40000100a00 */
        /* <DEDUP_REMOVED lines=8> */
[----:B-1----:R-:W-:Y:S02]  /*87a40*/  IADD3 R2, P6, PT, R13, R15, RZ ;  /* 0x0000000f0d027210 */ /* 0x002fe40007fde0ff */
[----:B------:R-:W4:Y:S04]  /*87a50*/  LDL.LU R13, [R1+0x2e98] ;  /* 0x002e9800010d7983 */ /* 0x000f280000300800 */
[----:B---3--:R1:W-:Y:S04]  /*87a60*/  STL [R1+0x2e88], R23 ;  /* 0x002e881701007387 */ /* 0x0083e80000100800 */
[----:B-1----:R-:W3:Y:S01]  /*87a70*/  LDL.LU R23, [R1+0xd88] ;  /* 0x000d880001177983 */ /* 0x002ee20000300800 */
[----:B------:R-:W-:-:S05]  /*87a80*/  IMAD.X R3, R12, 0x1, R14, P6 ;  /* 0x000000010c037824 */ /* 0x000fca00030e060e */
[----:B------:R1:W-:Y:S01]  /*87a90*/  STL.64 [R1+0xd50], R2 ;  /* 0x000d500201007387 */ /* 0x0003e20000100a00 */
[----:B---3--:R-:W-:Y:S02]  /*87aa0*/  SHF.R.S32.HI R12, RZ, 0x1f, R23 ;  /* 0x0000001fff0c7819 */ /* 0x008fe40000011417 */
        /* <DEDUP_REMOVED lines=8> */
[----:B-1----:R-:W-:-:S05]  /*87b30*/  IADD3 R2, P6, PT, R23, R17, RZ ;  /* 0x0000001117027210 */ /* 0x002fca0007fde0ff */
[----:B------:R-:W-:-:S05]  /*87b40*/  IMAD.X R3, R12, 0x1, R16, P6 ;  /* 0x000000010c037824 */ /* 0x000fca00030e0610 */
[----:B------:R1:W-:Y:S02]  /*87b50*/  STL.64 [R1+0xd80], R2 ;  /* 0x000d800201007387 */ /* 0x0003e40000100a00 */
[----:B-1----:R-:W-:Y:S02]  /*87b60*/  IADD3 R2, P6, PT, R23, R15, RZ ;  /* 0x0000000f17027210 */ /* 0x002fe40007fde0ff */
[----:B------:R-:W3:Y:S04]  /*87b70*/  LDL.LU R23, [R1+0x2e88] ;  /* 0x002e880001177983 */ /* 0x000ee80000300800 */
[----:B------:R1:W-:Y:S04]  /*87b80*/  STL [R1+0x2e78], R22 ;  /* 0x002e781601007387 */ /* 0x0003e80000100800 */
[----:B-1----:R-:W2:Y:S01]  /*87b90*/  LDL.LU R22, [R1+0xdc8] ;  /* 0x000dc80001167983 */ /* 0x002ea20000300800 */
[----:B------:R-:W-:-:S05]  /*87ba0*/  IMAD.X R3, R12, 0x1, R14, P6 ;  /* 0x000000010c037824 */ /* 0x000fca00030e060e */
[----:B------:R1:W-:Y:S01]  /*87bb0*/  STL.64 [R1+0xd90], R2 ;  /* 0x000d900201007387 */ /* 0x0003e20000100a00 */
[----:B--2---:R-:W-:Y:S02]  /*87bc0*/  SHF.R.S32.HI R12, RZ, 0x1f, R22 ;  /* 0x0000001fff0c7819 */ /* 0x004fe40000011416 */
        /* <DEDUP_REMOVED lines=85> */
[----:B------:R1:W-:Y:S01]  /*88120*/  STL [R1+0x2e28], R14 ;  /* 0x002e280e01007387 */ /* 0x0003e20000100800 */
[----:B------:R-:W-:-:S03]  /*88130*/  IMAD.X R3, R12, 0x1, R14, P6 ;  /* 0x000000010c037824 */ /* 0x000fc600030e060e */
[----:B-1----:R-:W2:Y:S04]  /*88140*/  LDL.LU R14, [R1+0xec8] ;  /* 0x000ec800010e7983 */ /* 0x002ea80000300800 */
        /* <DEDUP_REMOVED lines=15> */
[----:B------:R1:W-:Y:S04]  /*88240*/  STL.64 [R1+0x2e10], R4 ;  /* 0x002e100401007387 */ /* 0x0003e80000100a00 */
[----:B-1----:R-:W3:Y:S04]  /*88250*/  LDL.LU R5, [R1+0xef0] ;  /* 0x000ef00001057983 */ /* 0x002ee80000300800 */
[----:B------:R1:W-:Y:S01]  /*88260*/  STL.64 [R1+0x2e18], R28 ;  /* 0x002e181c01007387 */ /* 0x0003e20000100a00 */
[----:B--2---:R-:W-:-:S05]  /*88270*/  IMAD.X R3, R12, 0x1, R14, P6 ;  /* 0x000000010c037824 */ /* 0x004fca00030e060e */
[----:B------:R2:W-:Y:S01]  /*88280*/  STL.64 [R1+0xed0], R2 ;  /* 0x000ed00201007387 */ /* 0x0005e20000100a00 */
[----:B---3--:R-:W-:Y:S02]  /*88290*/  SHF.R.S32.HI R12, RZ, 0x1f, R5 ;  /* 0x0000001fff0c7819 */ /* 0x008fe40000011405 */
[----:B-1----:R-:W-:Y:S01]  /*882a0*/  IADD3 R28, P6, PT, R5, R21, RZ ;  /* 0x00000015051c7210 */ /* 0x002fe20007fde0ff */
[----:B--2---:R-:W2:Y:S04]  /*882b0*/  LDL.LU.64 R2, [R1+0x2e20] ;  /* 0x002e200001027983 */ /* 0x004ea80000300a00 */
[----:B------:R-:W-:-:S05]  /*882c0*/  IMAD.X R29, R12, 0x1, R20, P6 ;  /* 0x000000010c1d7824 */ /* 0x000fca00030e0614 */
[----:B------:R1:W-:Y:S02]  /*882d0*/  STL.64 [R1+0xec8], R28 ;  /* 0x000ec81c01007387 */ /* 0x0003e40000100a00 */
[----:B-1----:R-:W-:-:S05]  /*882e0*/  IADD3 R28, P6, PT, R5, R19, RZ ;  /* 0x00000013051c7210 */ /* 0x002fca0007fde0ff */
[----:B------:R-:W-:-:S05]  /*882f0*/  IMAD.X R29, R12, 0x1, R18, P6 ;  /* 0x000000010c1d7824 */ /* 0x000fca00030e0612 */
[----:B------:R1:W-:Y:S02]  /*88300*/  STL.64 [R1+0xee0], R28 ;  /* 0x000ee01c01007387 */ /* 0x0003e40000100a00 */
[----:B-1----:R-:W-:-:S05]  /*88310*/  IADD3 R28, P6, PT, R5, R17, RZ ;  /* 0x00000011051c7210 */ /* 0x002fca0007fde0ff */
[----:B------:R-:W-:Y:S01]  /*88320*/  IMAD.X R29, R12, 0x1, R16, P6 ;  /* 0x000000010c1d7824 */ /* 0x000fe200030e0610 */
[----:B------:R-:W-:-:S05]  /*88330*/  IADD3 R4, P6, PT, R5, R15, RZ ;  /* 0x0000000f05047210 */ /* 0x000fca0007fde0ff */
[----:B------:R-:W-:Y:S01]  /*88340*/  IMAD.X R5, R12, 0x1, R14, P6 ;  /* 0x000000010c057824 */ /* 0x000fe200030e060e */
[----:B------:R1:W-:Y:S04]  /*88350*/  STL.64 [R1+0xee8], R28 ;  /* 0x000ee81c01007387 */ /* 0x0003e80000100a00 */
[----:B-1----:R-:W3:Y:S04]  /*88360*/  LDL.LU.64 R28, [R1+0x2e18] ;  /* 0x002e1800011c7983 */ /* 0x002ee80000300a00 */
        /* <DEDUP_REMOVED lines=9> */
[----:B------:R2:W-:Y:S01]  /*88400*/  STL.64 [R1+0x2df8], R2 ;  /* 0x002df80201007387 */ /* 0x0005e20000100a00 */
[----:B-1----:R-:W-:-:S05]  /*88410*/  IADD3 R14, P6, PT, R23, R19, RZ ;  /* 0x00000013170e7210 */ /* 0x002fca0007fde0ff */
[----:B------:R-:W-:-:S05]  /*88420*/  IMAD.X R15, R12, 0x1, R18, P6 ;  /* 0x000000010c0f7824 */ /* 0x000fca00030e0612 */
[----:B------:R1:W-:Y:S04]  /*88430*/  STL.64 [R1+0xf18], R14 ;  /* 0x000f180e01007387 */ /* 0x0003e80000100a00 */
[----:B--2---:R-:W2:Y:S01]  /*88440*/  LDL R3, [R1+0xfa8] ;  /* 0x000fa80001037983 */ /* 0x004ea20000100800 */
[----:B-1----:R-:W-:-:S05]  /*88450*/  IADD3 R14, P6, PT, R23, R17, RZ ;  /* 0x00000011170e7210 */ /* 0x002fca0007fde0ff */
[----:B------:R-:W-:-:S05]  /*88460*/  IMAD.X R15, R12, 0x1, R16, P6 ;  /* 0x000000010c0f7824 */ /* 0x000fca00030e0610 */
[----:B------:R1:W-:Y:S04]  /*88470*/  STL.64 [R1+0xf20], R14 ;  /* 0x000f200e01007387 */ /* 0x0003e80000100a00 */
[----:B-1----:R-:W2:Y:S02]  /*88480*/  LDL.LU.64 R14, [R1+0x2e08] ;  /* 0x002e0800010e7983 */ /* 0x002ea40000300a00 */
[----:B--2---:R-:W-:-:S05]  /*88490*/  IADD3 R22, P6, PT, R23, R15, RZ ;  /* 0x0000000f17167210 */ /* 0x004fca0007fde0ff */
[----:B------:R-:W-:Y:S01]  /*884a0*/  IMAD.X R23, R12, 0x1, R14, P6 ;  /* 0x000000010c177824 */ /* 0x000fe200030e060e */
[----:B------:R-:W-:-:S04]  /*884b0*/  IADD3 R2, P6, PT, R3, R21, RZ ;  /* 0x0000001503027210 */ /* 0x000fc80007fde0ff */
[----:B------:R1:W-:Y:S04]  /*884c0*/  STL.64 [R1+0xf38], R22 ;  /* 0x000f381601007387 */ /* 0x0003e80000100a00 */
[----:B-1----:R-:W2:Y:S04]  /*884d0*/  LDL.LU.64 R22, [R1+0x2e00] ;  /* 0x002e000001167983 */ /* 0x002ea80000300a00 */
[----:B------:R1:W-:Y:S04]  /*884e0*/  STL [R1+0x2df0], R21 ;  /* 0x002df01501007387 */ /* 0x0003e80000100800 */
[----:B-1----:R-:W2:Y:S01]  /*884f0*/  LDL.LU R21, [R1+0xfa8] ;  /* 0x000fa80001157983 */ /* 0x002ea20000300800 */
[----:B------:R-:W-:-:S05]  /*88500*/  SHF.R.S32.HI R12, RZ, 0x1f, R3 ;  /* 0x0000001fff0c7819 */ /* 0x000fca0000011403 */
        /* <DEDUP_REMOVED lines=9> */
[----:B------:R-:W-:Y:S04]  /*885a0*/  STL.64 [R1+0xf80], R2 ;  /* 0x000f800201007387 */ /* 0x000fe80000100a00 */
[----:B----4-:R1:W-:Y:S04]  /*885b0*/  STL [R1+0x2de0], R13 ;  /* 0x002de00d01007387 */ /* 0x0103e80000100800 */
[----:B-1----:R-:W2:Y:S01]  /*885c0*/  LDL.LU R13, [R1+0x1008] ;  /* 0x00100800010d7983 */ /* 0x002ea20000300800 */
[----:B------:R-:W-:-:S03]  /*885d0*/  IADD3 R2, P6, PT, R21, R15, RZ ;  /* 0x0000000f15027210 */ /* 0x000fc60007fde0ff */
[----:B------:R-:W4:Y:S02]  /*885e0*/  LDL.LU R21, [R1+0x2df0] ;  /* 0x002df00001157983 */ /* 0x000f240000300800 */
[----:B------:R-:W-:-:S05]  /*885f0*/  IMAD.X R3, R12, 0x1, R14, P6 ;  /* 0x000000010c037824 */ /* 0x000fca00030e060e */
[----:B------:R4:W-:Y:S01]  /*88600*/  STL.64 [R1+0xfb0], R2 ;  /* 0x000fb00201007387 */ /* 0x0009e20000100a00 */
[----:B--2---:R-:W-:Y:S02]  /*88610*/  SHF.R.S32.HI R12, RZ, 0x1f, R13 ;  /* 0x0000001fff0c7819 */ /* 0x004fe4000001140d */
[----:B----4-:R-:W-:-:S05]  /*88620*/  IADD3 R2, P6, PT, R13, R21, RZ ;  /* 0x000000150d027210 */ /* 0x010fca0007fde0ff */
        /* <DEDUP_REMOVED lines=30> */
[----:B--2---:R1:W-:Y:S04]  /*88810*/  STL [R1+0x2dc0], R13 ;  /* 0x002dc00d01007387 */ /* 0x0043e80000100800 */
        /* <DEDUP_REMOVED lines=34> */
[----:B------:R-:W2:Y:S03]  /*88a40*/  LDL.LU R7, [R1+0x2db0] ;  /* 0x002db00001077983 */ /* 0x000ea60000300800 */
[----:B------:R-:W-:Y:S01]  /*88a50*/  IMAD.X R3, R12, 0x1, R14, P6 ;  /* 0x000000010c037824 */ /* 0x000fe200030e060e */
[----:B--2---:R1:W-:Y:S04]  /*88a60*/  STL [R1+0x2da0], R7 ;  /* 0x002da00701007387 */ /* 0x0043e80000100800 */
[----:B-1----:R-:W2:Y:S04]  /*88a70*/  LDL.LU R7, [R1+0x1100] ;  /* 0x0011000001077983 */ /* 0x002ea80000300800 */
[----:B------:R1:W-:Y:S01]  /*88a80*/  STL.64 [R1+0x10c8], R2 ;  /* 0x0010c80201007387 */ /* 0x0003e20000100a00 */
[----:B--2---:R-:W-:-:S02]  /*88a90*/  SHF.R.S32.HI R12, RZ, 0x1f, R7 ;  /* 0x0000001fff0c7819 */ /* 0x004fc40000011407 */
        /* <DEDUP_REMOVED lines=61> */
[----:B------:R1:W-:Y:S04]  /*88e70*/  STL.64 [R1+0x2d68], R18 ;  /* 0x002d681201007387 */ /* 0x0003e80000100a00 */
[----:B------:R-:W-:Y:S01]  /*88e80*/  STL [R1+0x2d60], R17 ;  /* 0x002d601101007387 */ /* 0x000fe20000100800 */
[----:B-1----:R-:W-:-:S05]  /*88e90*/  IADD3 R18, P6, PT, R24, R17, RZ ;  /* 0x0000001118127210 */ /* 0x002fca0007fde0ff */
[----:B------:R-:W-:-:S05]  /*88ea0*/  IMAD.X R19, R12, 0x1, R16, P6 ;  /* 0x000000010c137824 */ /* 0x000fca00030e0610 */
[----:B------:R1:W-:Y:S02]  /*88eb0*/  STL.64 [R1+0x11b8], R18 ;  /* 0x0011b81201007387 */ /* 0x0003e40000100a00 */
[----:B-1----:R-:W-:Y:S02]  /*88ec0*/  IADD3 R18, P6, PT, R24, R15, RZ ;  /* 0x0000000f18127210 */ /* 0x002fe40007fde0ff */
[----:B------:R-:W2:Y:S03]  /*88ed0*/  LDL.LU R24, [R1+0x2d70] ;  /* 0x002d700001187983 */ /* 0x000ea60000300800 */
[----:B------:R-:W-:-:S05]  /*88ee0*/  IMAD.X R19, R12, 0x1, R14, P6 ;  /* 0x000000010c137824 */ /* 0x000fca00030e060e */
[----:B------:R-:W-:Y:S04]  /*88ef0*/  STL.64 [R1+0x11d0], R18 ;  /* 0x0011d01201007387 */ /* 0x000fe80000100a00 */
[----:B------:R1:W-:Y:S04]  /*88f00*/  STL.64 [R1+0x2d58], R14 ;  /* 0x002d580e01007387 */ /* 0x0003e80000100a00 */
[----:B------:R-:W2:Y:S04]  /*88f10*/  LDL R12, [R1+0x1220] ;  /* 0x00122000010c7983 */ /* 0x000ea80000100800 */
[----:B-1----:R-:W2:Y:S02]  /*88f20*/  LDL R15, [R1+0x11e8] ;  /* 0x0011e800010f7983 */ /* 0x002ea40000100800 */
[----:B--2---:R-:W-:-:S02]  /*88f30*/  SHF.R.S32.HI R17, RZ, 0x1f, R15 ;  /* 0x0000001fff117819 */ /* 0x004fc4000001140f */
[----:B------:R-:W-:-:S05]  /*88f40*/  IADD3 R18, P6, PT, R15, R21, RZ ;  /* 0x000000150f127210 */ /* 0x000fca0007fde0ff */
[----:B------:R-:W-:Y:S01]  /*88f50*/  IMAD.X R19, R17, 0x1, R20, P6 ;  /* 0x0000000111137824 */ /* 0x000fe200030e0614 */
[----:B------:R-:W-:Y:S04]  /*88f60*/  STL [R1+0x30], R17 ;  /* 0x0000301101007387 */ /* 0x000fe80000100800 */
[----:B------:R1:W-:Y:S04]  /*88f70*/  STL.64 [R1+0x11c8], R18 ;  /* 0x0011c81201007387 */ /* 0x0003e80000100a00 */
[----:B-1----:R-:W2:Y:S02]  /*88f80*/  LDL.LU.64 R18, [R1+0x2d68] ;  /* 0x002d680001127983 */ /* 0x002ea40000300a00 */
[----:B--2---:R-:W-:-:S05]  /*88f90*/  IADD3 R14, P6, PT, R15, R19, RZ ;  /* 0x000000130f0e7210 */ /* 0x004fca0007fde0ff */
[----:B------:R-:W-:Y:S02]  /*88fa0*/  IMAD.X R15, R17, 0x1, R18, P6 ;  /* 0x00000001110f7824 */ /* 0x000fe400030e0612 */
[----:B------:R-:W2:Y:S04]  /*88fb0*/  LDL.LU R17, [R1+0x2d60] ;  /* 0x002d600001117983 */ /* 0x000ea80000300800 */
[----:B---3--:R1:W-:Y:S04]  /*88fc0*/  STL.64 [R1+0x2d48], R2 ;  /* 0x002d480201007387 */ /* 0x0083e80000100a00 */
[----:B------:R-:W-:Y:S04]  /*88fd0*/  STL.64 [R1+0x11d8], R14 ;  /* 0x0011d80e01007387 */ /* 0x000fe80000100a00 */
[----:B-1----:R-:W2:Y:S04]  /*88fe0*/  LDL.LU R3, [R1+0x11e8] ;  /* 0x0011e80001037983 */ /* 0x002ea80000300800 */
[----:B------:R1:W-:Y:S04]  /*88ff0*/  STL [R1+0x2d50], R11 ;  /* 0x002d500b01007387 */ /* 0x0003e80000100800 */
[----:B-1----:R-:W3:Y:S01]  /*89000*/  LDL.LU R11, [R1+0x30] ;  /* 0x00003000010b7983 */ /* 0x002ee20000300800 */
[----:B--2---:R-:W-:-:S05]  /*89010*/  IADD3 R14, P6, PT, R3, R17, RZ ;  /* 0x00000011030e7210 */ /* 0x004fca0007fde0ff */
[----:B---3--:R-:W-:-:S05]  /*89020*/  IMAD.X R15, R11, 0x1, R16, P6 ;  /* 0x000000010b0f7824 */ /* 0x008fca00030e0610 */
[----:B------:R1:W-:Y:S04]  /*89030*/  STL.64 [R1+0x11e0], R14 ;  /* 0x0011e00e01007387 */ /* 0x0003e80000100a00 */
[----:B-1----:R-:W2:Y:S02]  /*89040*/  LDL.LU.64 R14, [R1+0x2d58] ;  /* 0x002d5800010e7983 */ /* 0x002ea40000300a00 */
[----:B--2---:R-:W-:-:S05]  /*89050*/  IADD3 R2, P6, PT, R3, R15, RZ ;  /* 0x0000000f03027210 */ /* 0x004fca0007fde0ff */
[----:B------:R-:W-:Y:S02]  /*89060*/  IMAD.X R3, R11, 0x1, R14, P6 ;  /* 0x000000010b037824 */ /* 0x000fe400030e060e */
[----:B------:R-:W2:Y:S04]  /*89070*/  LDL.LU R11, [R1+0x2d50] ;  /* 0x002d5000010b7983 */ /* 0x000ea80000300800 */
[----:B------:R1:W-:Y:S02]  /*89080*/  STL.64 [R1+0x11f0], R2 ;  /* 0x0011f00201007387 */ /* 0x0003e40000100a00 */
[----:B-1----:R-:W-:Y:S02]  /*89090*/  SHF.R.S32.HI R3, RZ, 0x1f, R12 ;  /* 0x0000001fff037819 */ /* 0x002fe4000001140c */
[----:B------:R-:W-:-:S03]  /*890a0*/  IADD3 R2, P6, PT, R12, R21, RZ ;  /* 0x000000150c027210 */ /* 0x000fc60007fde0ff */
[----:B------:R-:W-:Y:S04]  /*890b0*/  STL [R1+0x30], R3 ;  /* 0x0000300301007387 */ /* 0x000fe80000100800 */
[----:B------:R1:W-:Y:S04]  /*890c0*/  STL [R1+0x2d40], R21 ;  /* 0x002d401501007387 */ /* 0x0003e80000100800 */
[----:B-1----:R-:W3:Y:S02]  /*890d0*/  LDL.LU R21, [R1+0x30] ;  /* 0x0000300001157983 */ /* 0x002ee40000300800 */
[----:B---3--:R-:W-:-:S05]  /*890e0*/  IMAD.X R3, R21, 0x1, R20, P6 ;  /* 0x0000000115037824 */ /* 0x008fca00030e0614 */
[----:B------:R1:W-:Y:S02]  /*890f0*/  STL.64 [R1+0x11e8], R2 ;  /* 0x0011e80201007387 */ /* 0x0003e40000100a00 */
[----:B-1----:R-:W-:-:S05]  /*89100*/  IADD3 R2, P6, PT, R12, R19, RZ ;  /* 0x000000130c027210 */ /* 0x002fca0007fde0ff */
[----:B------:R-:W-:-:S05]  /*89110*/  IMAD.X R3, R21, 0x1, R18, P6 ;  /* 0x0000000115037824 */ /* 0x000fca00030e0612 */
[----:B------:R1:W-:Y:S04]  /*89120*/  STL.64 [R1+0x1210], R2 ;  /* 0x0012100201007387 */ /* 0x0003e80000100a00 */
[----:B-1----:R-:W3:Y:S04]  /*89130*/  LDL.LU.64 R2, [R1+0x2d48] ;  /* 0x002d480001027983 */ /* 0x002ee80000300a00 */
[----:B------:R1:W-:Y:S04]  /*89140*/  STL.64 [R1+0x2d38], R18 ;  /* 0x002d381201007387 */ /* 0x0003e80000100a00 */
[----:B-1----:R-:W2:Y:S01]  /*89150*/  LDL.LU R18, [R1+0x1220] ;  /* 0x0012200001127983 */ /* 0x002ea20000300800 */
[----:B------:R-:W-:-:S02]  /*89160*/  IMAD.MOV.U32 R12, RZ, RZ, R9 ;  /* 0x000000ffff0c7224 */ /* 0x000fc400078e0009 */
[----:B------:R-:W-:Y:S02]  /*89170*/  IMAD.MOV.U32 R9, RZ, RZ, R22 ;  /* 0x000000ffff097224 */ /* 0x000fe400078e0016 */
[----:B------:R-:W-:Y:S02]  /*89180*/  IMAD.MOV.U32 R19, RZ, RZ, R13 ;  /* 0x000000ffff137224 */ /* 0x000fe400078e000d */
[----:B------:R-:W-:Y:S02]  /*89190*/  IMAD.MOV.U32 R13, RZ, RZ, R6 ;  /* 0x000000ffff0d7224 */ /* 0x000fe400078e0006 */
[----:B------:R-:W-:Y:S02]  /*891a0*/  IMAD.MOV.U32 R6, RZ, RZ, R7 ;  /* 0x000000ffff067224 */ /* 0x000fe400078e0007 */
[----:B----4-:R-:W-:Y:S01]  /*891b0*/  IMAD.MOV.U32 R7, RZ, RZ, R23 ;  /* 0x000000ffff077224 */ /* 0x010fe200078e0017 */
[----:B------:R1:W-:Y:S01]  /*891c0*/  STL.64 [R1+0x2d30], R16 ;  /* 0x002d301001007387 */ /* 0x0003e20000100a00 */
[----:B--2---:R-:W-:-:S03]  /*891d0*/  IADD3 R22, P6, PT, R18, R17, RZ ;  /* 0x0000001112167210 */ /* 0x004fc60007fde0ff */
[----:B-1----:R-:W2:Y:S02]  /*891e0*/  LDL.LU R17, [R1+0x16f4] ;  /* 0x0016f40001117983 */ /* 0x002ea40000300800 */
[----:B------:R-:W-:-:S05]  /*891f0*/  IMAD.X R23, R21, 0x1, R16, P6 ;  /* 0x0000000115177824 */ /* 0x000fca00030e0610 */
[----:B------:R1:W-:Y:S02]  /*89200*/  STL.64 [R1+0x24e8], R22 ;  /* 0x0024e81601007387 */ /* 0x0003e40000100a00 */
[----:B-1----:R-:W-:-:S05]  /*89210*/  IADD3 R22, P6, PT, R18, R15, RZ ;  /* 0x0000000f12167210 */ /* 0x002fca0007fde0ff */
[----:B------:R-:W-:Y:S02]  /*89220*/  IMAD.X R23, R21, 0x1, R14, P6 ;  /* 0x0000000115177824 */ /* 0x000fe400030e060e */
[----:B------:R-:W4:Y:S04]  /*89230*/  LDL.LU R21, [R1+0x2d40] ;  /* 0x002d400001157983 */ /* 0x000f280000300800 */
[----:B------:R1:W-:Y:S04]  /*89240*/  STL [R1+0x2d2c], R14 ;  /* 0x002d2c0e01007387 */ /* 0x0003e80000100800 */
[----:B-1----:R-:W2:Y:S04]  /*89250*/  LDL.LU R14, [R1+0x1260] ;  /* 0x00126000010e7983 */ /* 0x002ea80000300800 */
[----:B------:R-:W-:Y:S01]  /*89260*/  STL.64 [R1+0x1228], R22 ;  /* 0x0012281601007387 */ /* 0x000fe20000100a00 */
[----:B--2---:R-:W-:-:S02]  /*89270*/  SHF.R.S32.HI R16, RZ, 0x1f, R14 ;  /* 0x0000001fff107819 */ /* 0x004fc4000001140e */
[----:B----4-:R-:W-:-:S03]  /*89280*/  IADD3 R18, P6, PT, R14, R21, RZ ;  /* 0x000000150e127210 */ /* 0x010fc60007fde0ff */
[----:B------:R-:W-:Y:S04]  /*89290*/  STL [R1+0x30], R16 ;  /* 0x0000301001007387 */ /* 0x000fe80000100800 */
[----:B------:R1:W-:Y:S04]  /*892a0*/  STL [R1+0x2d28], R21 ;  /* 0x002d281501007387 */ /* 0x0003e80000100800 */
[----:B-1----:R-:W2:Y:S01]  /*892b0*/  LDL.LU R21, [R1+0x30] ;  /* 0x0000300001157983 */ /* 0x002ea20000300800 */
[----:B------:R-:W-:Y:S02]  /*892c0*/  IMAD.MOV.U32 R22, RZ, RZ, R19 ;  /* 0x000000ffff167224 */ /* 0x000fe400078e0013 */
[----:B--2---:R-:W-:-:S05]  /*892d0*/  IMAD.X R19, R21, 0x1, R20, P6 ;  /* 0x0000000115137824 */ /* 0x004fca00030e0614 */
[----:B------:R1:W-:Y:S04]  /*892e0*/  STL.64 [R1+0x1220], R18 ;  /* 0x0012201201007387 */ /* 0x0003e80000100a00 */
[----:B-1----:R-:W2:Y:S01]  /*892f0*/  LDL.LU.64 R18, [R1+0x2d38] ;  /* 0x002d380001127983 */ /* 0x002ea20000300a00 */
[----:B------:R-:W-:Y:S01]  /*89300*/  IMAD.MOV.U32 R23, RZ, RZ, R17 ;  /* 0x000000ffff177224 */ /* 0x000fe200078e0011 */
[----:B--2---:R-:W-:-:S05]  /*89310*/  IADD3 R16, P6, PT, R14, R19, RZ ;  /* 0x000000130e107210 */ /* 0x004fca0007fde0ff */
[----:B------:R-:W-:-:S05]  /*89320*/  IMAD.X R17, R21, 0x1, R18, P6 ;  /* 0x0000000115117824 */ /* 0x000fca00030e0612 */
[----:B------:R1:W-:Y:S04]  /*89330*/  STL.64 [R1+0x1250], R16 ;  /* 0x0012501001007387 */ /* 0x0003e80000100a00 */
[----:B-1----:R-:W2:Y:S04]  /*89340*/  LDL.LU.64 R16, [R1+0x2d30] ;  /* 0x002d300001107983 */ /* 0x002ea80000300a00 */
[----:B------:R2:W-:Y:S02]  /*89350*/  STL.64 [R1+0x2d20], R18 ;  /* 0x002d201201007387 */ /* 0x0005e40000100a00 */
[----:B--2---:R-:W-:-:S05]  /*89360*/  IADD3 R18, P6, PT, R14, R17, RZ ;  /* 0x000000110e127210 */ /* 0x004fca0007fde0ff */
[----:B------:R-:W-:-:S05]  /*89370*/  IMAD.X R19, R21, 0x1, R16, P6 ;  /* 0x0000000115137824 */ /* 0x000fca00030e0610 */
[----:B------:R1:W-:Y:S02]  /*89380*/  STL.64 [R1+0x1258], R18 ;  /* 0x0012581201007387 */ /* 0x0003e40000100a00 */
[----:B-1----:R-:W-:Y:S02]  /*89390*/  IADD3 R18, P6, PT, R14, R15, RZ ;  /* 0x0000000f0e127210 */ /* 0x002fe40007fde0ff */
[----:B------:R-:W2:Y:S04]  /*893a0*/  LDL.LU R14, [R1+0x2d2c] ;  /* 0x002d2c00010e7983 */ /* 0x000ea80000300800 */
[----:B---3--:R-:W-:Y:S04]  /*893b0*/  STL.64 [R1+0x2d18], R2 ;  /* 0x002d180201007387 */ /* 0x008fe80000100a00 */
[----:B------:R1:W-:Y:S04]  /*893c0*/  STL.64 [R1+0x2d08], R26 ;  /* 0x002d081a01007387 */ /* 0x0003e80000100a00 */
[----:B-1----:R-:W3:Y:S04]  /*893d0*/  LDL.LU R27, [R1+0x1288] ;  /* 0x00128800011b7983 */ /* 0x002ee80000300800 */
[----:B------:R-:W-:Y:S01]  /*893e0*/  STL [R1+0x2d10], R11 ;  /* 0x002d100b01007387 */ /* 0x000fe20000100800 */
[----:B--2---:R-:W-:-:S03]  /*893f0*/  IMAD.X R19, R21, 0x1, R14, P6 ;  /* 0x0000000115137824 */ /* 0x004fc600030e060e */
[----:B------:R-:W2:Y:S04]  /*89400*/  LDL.LU R21, [R1+0x2d28] ;  /* 0x002d280001157983 */ /* 0x000ea80000300800 */
[----:B------:R1:W-:Y:S04]  /*89410*/  STL.64 [R1+0x1268], R18 ;  /* 0x0012681201007387 */ /* 0x0003e80000100a00 */
[----:B-1----:R-:W4:Y:S01]  /*89420*/  LDL.LU.64 R18, [R1+0x2d20] ;  /* 0x002d200001127983 */ /* 0x002f220000300a00 */
[----:B---3--:R-:W-:Y:S02]  /*89430*/  SHF.R.S32.HI R11, RZ, 0x1f, R27 ;  /* 0x0000001fff0b7819 */ /* 0x008fe4000001141b */
[----:B--2---:R-:W-:-:S05]  /*89440*/  IADD3 R2, P6, PT, R27, R21, RZ ;  /* 0x000000151b027210 */ /* 0x004fca0007fde0ff */
[----:B------:R-:W-:-:S05]  /*89450*/  IMAD.X R3, R11, 0x1, R20, P6 ;  /* 0x000000010b037824 */ /* 0x000fca00030e0614 */
[----:B------:R4:W-:Y:S02]  /*89460*/  STL.64 [R1+0x1260], R2 ;  /* 0x0012600201007387 */ /* 0x0009e40000100a00 */
[----:B----4-:R-:W-:-:S05]  /*89470*/  IADD3 R2, P6, PT, R27, R19, RZ ;  /* 0x000000131b027210 */ /* 0x010fca0007fde0ff */
        /* <DEDUP_REMOVED lines=10> */
[----:B-1----:R-:W4:Y:S04]  /*89520*/  LDL.LU.64 R26, [R1+0x2d08] ;  /* 0x002d0800011a7983 */ /* 0x002f280000300a00 */
        /* <DEDUP_REMOVED lines=24> */
[----:B--2---:R1:W-:Y:S04]  /*896b0*/  STL.64 [R1+0x2cd8], R6 ;  /* 0x002cd80601007387 */ /* 0x0043e80000100a00 */
[----:B-1----:R-:W2:Y:S02]  /*896c0*/  LDL.LU R7, [R1+0x12e8] ;  /* 0x0012e80001077983 */ /* 0x002ea40000300800 */
        /* <DEDUP_REMOVED lines=17> */
[----:B--2---:R-:W-:Y:S04]  /*897e0*/  STL [R1+0x2cc4], R7 ;  /* 0x002cc40701007387 */ /* 0x004fe80000100800 */
[----:B------:R1:W-:Y:S04]  /*897f0*/  STL [R1+0x2cc8], R10 ;  /* 0x002cc80a01007387 */ /* 0x0003e80000100800 */
        /* <DEDUP_REMOVED lines=14> */
[----:B------:R-:W2:Y:S04]  /*898e0*/  LDL.LU R10, [R1+0x2cc8] ;  /* 0x002cc800010a7983 */ /* 0x000ea80000300800 */
[----:B------:R-:W-:Y:S01]  /*898f0*/  STL [R1+0x2cc0], R15 ;  /* 0x002cc00f01007387 */ /* 0x000fe20000100800 */
[----:B------:R-:W-:-:S03]  /*89900*/  IMAD.X R17, R7, 0x1, R14, P6 ;  /* 0x0000000107117824 */ /* 0x000fc600030e060e */
[----:B------:R-:W2:Y:S04]  /*89910*/  LDL.LU R7, [R1+0x2cc4] ;  /* 0x002cc40001077983 */ /* 0x000ea80000300800 */
[----:B------:R-:W-:Y:S04]  /*89920*/  STL.64 [R1+0x1328], R16 ;  /* 0x0013281001007387 */ /* 0x000fe80000100a00 */
[----:B--2---:R1:W-:Y:S04]  /*89930*/  STL [R1+0x2cb4], R7 ;  /* 0x002cb40701007387 */ /* 0x0043e80000100800 */
[----:B-1----:R-:W2:Y:S02]  /*89940*/  LDL.LU R7, [R1+0x1360] ;  /* 0x0013600001077983 */ /* 0x002ea40000300800 */
[----:B--2---:R-:W-:-:S02]  /*89950*/  SHF.R.S32.HI R15, RZ, 0x1f, R7 ;  /* 0x0000001fff0f7819 */ /* 0x004fc40000011407 */
[----:B------:R-:W-:-:S05]  /*89960*/  IADD3 R16, P6, PT, R7, R21, RZ ;  /* 0x0000001507107210 */ /* 0x000fca0007fde0ff */
[----:B------:R-:W-:Y:S01]  /*89970*/  IMAD.X R17, R15, 0x1, R20, P6 ;  /* 0x000000010f117824 */ /* 0x000fe200030e0614 */
[----:B------:R1:W-:Y:S04]  /*89980*/  STL [R1+0x30], R15 ;  /* 0x0000300f01007387 */ /* 0x0003e80000100800 */
[----:B-1----:R-:W2:Y:S04]  /*89990*/  LDL.LU R15, [R1+0x2cc0] ;  /* 0x002cc000010f7983 */ /* 0x002ea80000300800 */
[----:B------:R-:W-:Y:S04]  /*899a0*/  STL.64 [R1+0x2ca8], R20 ;  /* 0x002ca81401007387 */ /* 0x000fe80000100a00 */
[----:B------:R1:W-:Y:S04]  /*899b0*/  STL.64 [R1+0x1320], R16 ;  /* 0x0013201001007387 */ /* 0x0003e80000100a00 */
[----:B------:R0:W-:Y:S01]  /*899c0*/  STL [R1+0x2cb0], R19 ;  /* 0x002cb01301007387 */ /* 0x0001e20000100800 */
[----:B-1----:R-:W-:-:S03]  /*899d0*/  IADD3 R16, P6, PT, R7, R19, RZ ;  /* 0x0000001307107210 */ /* 0x002fc60007fde0ff */
[----:B0-----:R-:W2:Y:S02]  /*899e0*/  LDL.LU R19, [R1+0x30] ;  /* 0x0000300001137983 */ /* 0x001ea40000300800 */
[----:B--2---:R-:W-:-:S05]  /*899f0*/  IMAD.X R17, R19, 0x1, R18, P6 ;  /* 0x0000000113117824 */ /* 0x004fca00030e0612 */
[----:B------:R0:W-:Y:S04]  /*89a00*/  STL.64 [R1+0x1338], R16 ;  /* 0x0013381001007387 */ /* 0x0001e80000100a00 */
[----:B0-----:R-:W2:Y:S01]  /*89a10*/  LDL.LU.64 R16, [R1+0x2cb8] ;  /* 0x002cb80001107983 */ /* 0x001ea20000300a00 */
[----:B------:R-:W-:Y:S02]  /*89a20*/  IMAD.MOV.U32 R20, RZ, RZ, R23 ;  /* 0x000000ffff147224 */ /* 0x000fe400078e0017 */
[----:B------:R-:W-:Y:S02]  /*89a30*/  IMAD.MOV.U32 R23, RZ, RZ, R4 ;  /* 0x000000ffff177224 */ /* 0x000fe400078e0004 */
[----:B------:R-:W-:Y:S02]  /*89a40*/  IMAD.MOV.U32 R4, RZ, RZ, R24 ;  /* 0x000000ffff047224 */ /* 0x000fe400078e0018 */
[----:B------:R-:W-:-:S02]  /*89a50*/  IMAD.MOV.U32 R21, RZ, RZ, R12 ;  /* 0x000000ffff157224 */ /* 0x000fc400078e000c */
[----:B------:R-:W-:Y:S02]  /*89a60*/  IMAD.MOV.U32 R12, RZ, RZ, R3 ;  /* 0x000000ffff0c7224 */ /* 0x000fe400078e0003 */
[----:B------:R-:W-:Y:S02]  /*89a70*/  IMAD.MOV.U32 R3, RZ, RZ, R5 ;  /* 0x000000ffff037224 */ /* 0x000fe400078e0005 */
[----:B------:R-:W-:Y:S01]  /*89a80*/  IMAD.MOV.U32 R5, RZ, RZ, R25 ;  /* 0x000000ffff057224 */ /* 0x000fe200078e0019 */
[----:B--2---:R-:W-:-:S05]  /*89a90*/  IADD3 R24, P6, PT, R7, R17, RZ ;  /* 0x0000001107187210 */ /* 0x004fca0007fde0ff */
[----:B------:R-:W-:-:S05]  /*89aa0*/  IMAD.X R25, R19, 0x1, R16, P6 ;  /* 0x0000000113197824 */ /* 0x000fca00030e0610 */
[----:B------:R0:W-:Y:S02]  /*89ab0*/  STL.64 [R1+0x24c8], R24 ;  /* 0x0024c81801007387 */ /* 0x0001e40000100a00 */
[----:B0-----:R-:W-:Y:S01]  /*89ac0*/  IMAD.MOV.U32 R24, RZ, RZ, R20 ;  /* 0x000000ffff187224 */ /* 0x001fe200078e0014 */
[----:B------:R-:W-:Y:S01]  /*89ad0*/  IADD3 R20, P6, PT, R7, R15, RZ ;  /* 0x0000000f07147210 */ /* 0x000fe20007fde0ff */
[----:B------:R-:W-:Y:S01]  /*89ae0*/  IMAD.MOV.U32 R25, RZ, RZ, R21 ;  /* 0x000000ffff197224 */ /* 0x000fe200078e0015 */
[----:B------:R-:W2:Y:S03]  /*89af0*/  LDL.LU R7, [R1+0x2cb4] ;  /* 0x002cb40001077983 */ /* 0x000ea60000300800 */
[----:B------:R-:W-:Y:S02]  /*89b00*/  IMAD.X R21, R19, 0x1, R14, P6 ;  /* 0x0000000113157824 */ /* 0x000fe400030e060e */
[----:B------:R-:W2:Y:S04]  /*89b10*/  LDL.LU R19, [R1+0x2cb0] ;  /* 0x002cb00001137983 */ /* 0x000ea80000300800 */
[----:B------:R0:W-:Y:S04]  /*89b20*/  STL.64 [R1+0x1368], R20 ;  /* 0x0013681401007387 */ /* 0x0001e80000100a00 */
[----:B0-----:R-:W2:Y:S04]  /*89b30*/  LDL.LU.64 R20, [R1+0x2ca8] ;  /* 0x002ca80001147983 */ /* 0x001ea80000300a00 */
[----:B------:R0:W-:Y:S04]  /*89b40*/  STL.64 [R1+0x2ca0], R14 ;  /* 0x002ca00e01007387 */ /* 0x0001e80000100a00 */
[----:B0-----:R-:W2:Y:S02]  /*89b50*/  LDL R15, [R1+0x1380] ;  /* 0x00138000010f7983 */ /* 0x001ea40000100800 */
[----:B--2---:R-:W-:-:S05]  /*89b60*/  SHF.R.S32.HI R14, RZ, 0x1f, R15 ;  /* 0x0000001fff0e7819 */ /* 0x004fca000001140f */
[----:B------:R0:W-:Y:S04]  /*89b70*/  STL [R1+0x30], R14 ;  /* 0x0000300e01007387 */ /* 0x0001e80000100800 */
[----:B------:R1:W-:Y:S01]  /*89b80*/  STL [R1+0x2c98], R21 ;  /* 0x002c981501007387 */ /* 0x0003e20000100800 */
[----:B0-----:R-:W-:-:S03]  /*89b90*/  IADD3 R14, P6, PT, R15, R21, RZ ;  /* 0x000000150f0e7210 */ /* 0x001fc60007fde0ff */
[----:B-1----:R-:W2:Y:S04]  /*89ba0*/  LDL.LU R21, [R1+0x30] ;  /* 0x0000300001157983 */ /* 0x002ea80000300800 */
[----:B------:R0:W-:Y:S01]  /*89bb0*/  STL [R1+0x2c9c], R20 ;  /* 0x002c9c1401007387 */ /* 0x0001e20000100800 */
[----:B--2---:R-:W-:-:S03]  /*89bc0*/  IMAD.X R15, R21, 0x1, R20, P6 ;  /* 0x00000001150f7824 */ /* 0x004fc600030e0614 */
[----:B0-----:R-:W2:Y:S04]  /*89bd0*/  LDL.LU R20, [R1+0x1380] ;  /* 0x0013800001147983 */ /* 0x001ea80000300800 */
[----:B------:R2:W-:Y:S02]  /*89be0*/  STL.64 [R1+0x1360], R14 ;  /* 0x0013600e01007387 */ /* 0x0005e40000100a00 */
[----:B--2---:R-:W-:-:S05]  /*89bf0*/  IADD3 R14, P6, PT, R20, R19, RZ ;  /* 0x00000013140e7210 */ /* 0x004fca0007fde0ff */
        /* <DEDUP_REMOVED lines=11> */
[----:B------:R-:W-:Y:S04]  /*89cb0*/  STL [R1+0x2c88], R9 ;  /* 0x002c880901007387 */ /* 0x000fe80000100800 */
        /* <DEDUP_REMOVED lines=17> */
[----:B------:R-:W-:Y:S02]  /*89dd0*/  IMAD.X R19, R9, 0x1, R14, P6 ;  /* 0x0000000109137824 */ /* 0x000fe400030e060e */
[----:B------:R-:W2:Y:S04]  /*89de0*/  LDL.LU R9, [R1+0x2c88] ;  /* 0x002c880001097983 */ /* 0x000ea80000300800 */
[----:B------:R0:W-:Y:S04]  /*89df0*/  STL [R1+0x2c7c], R14 ;  /* 0x002c7c0e01007387 */ /* 0x0001e80000100800 */
[----:B0-----:R-:W3:Y:S04]  /*89e00*/  LDL.LU R14, [R1+0x13e8] ;  /* 0x0013e800010e7983 */ /* 0x001ee80000300800 */
[----:B------:R-:W-:Y:S04]  /*89e10*/  STL.64 [R1+0x13c8], R18 ;  /* 0x0013c81201007387 */ /* 0x000fe80000100a00 */
[----:B--2---:R3:W-:Y:S02]  /*89e20*/  STL [R1+0x2c78], R9 ;  /* 0x002c780901007387 */ /* 0x0047e40000100800 */
[----:B---3--:R-:W-:-:S02]  /*89e30*/  SHF.R.S32.HI R9, RZ, 0x1f, R14 ;  /* 0x0000001fff097819 */ /* 0x008fc4000001140e */
        /* <DEDUP_REMOVED lines=13> */
[----:B------:R-:W-:Y:S01]  /*89f10*/  STL.64 [R1+0x2c68], R28 ;  /* 0x002c681c01007387 */ /* 0x000fe20000100a00 */
[----:B--2---:R-:W-:-:S03]  /*89f20*/  IMAD.X R21, R9, 0x1, R14, P6 ;  /* 0x0000000109157824 */ /* 0x004fc600030e060e */
[----:B------:R-:W2:Y:S04]  /*89f30*/  LDL.LU R9, [R1+0x2c78] ;  /* 0x002c780001097983 */ /* 0x000ea80000300800 */
[----:B------:R0:W-:Y:S04]  /*89f40*/  STL.64 [R1+0x13f0], R20 ;  /* 0x0013f01401007387 */ /* 0x0001e80000100a00 */
[----:B0-----:R-:W3:Y:S04]  /*89f50*/  LDL.LU.64 R20, [R1+0x2c70] ;  /* 0x002c700001147983 */ /* 0x001ee80000300a00 */
[----:B------:R0:W-:Y:S04]  /*89f60*/  STL.64 [R1+0x2c60], R6 ;  /* 0x002c600601007387 */ /* 0x0001e80000100a00 */
[----:B0-----:R-:W2:Y:S02]  /*89f70*/  LDL.LU R7, [R1+0x1408] ;  /* 0x0014080001077983 */ /* 0x001ea40000300800 */
[----:B--2---:R-:W-:-:S02]  /*89f80*/  SHF.R.S32.HI R6, RZ, 0x1f, R7 ;  /* 0x0000001fff067819 */ /* 0x004fc40000011407 */
        /* <DEDUP_REMOVED lines=12> */
[----:B------:R-:W-:Y:S01]  /*8a050*/  IMAD.MOV.U32 R16, RZ, RZ, R6 ;  /* 0x000000ffff107224 */ /* 0x000fe200078e0006 */
[----:B------:R-:W-:-:S05]  /*8a060*/  IADD3 R6, P6, PT, R7, R15, RZ ;  /* 0x0000000f07067210 */ /* 0x000fca0007fde0ff */
[----:B------:R-:W-:-:S05]  /*8a070*/  IMAD.X R7, R16, 0x1, R14, P6 ;  /* 0x0000000110077824 */ /* 0x000fca00030e060e */
[----:B------:R0:W-:Y:S04]  /*8a080*/  STL.64 [R1+0x1410], R6 ;  /* 0x0014100601007387 */ /* 0x0001e80000100a00 */
[----:B0-----:R-:W2:Y:S01]  /*8a090*/  LDL.LU.64 R6, [R1+0x2c60] ;  /* 0x002c600001067983 */ /* 0x001ea20000300a00 */
[----:B---3--:R-:W-:-:S05]  /*8a0a0*/  SHF.R.S32.HI R16, RZ, 0x1f, R17 ;  /* 0x0000001fff107819 */ /* 0x008fca0000011411 */
[----:B------:R0:W-:Y:S04]  /*8a0b0*/  STL [R1+0x30], R16 ;  /* 0x0000301001007387 */ /* 0x0001e80000100800 */
[----:B------:R1:W-:Y:S01]  /*8a0c0*/  STL [R1+0x2c4c], R21 ;  /* 0x002c4c1501007387 */ /* 0x0003e20000100800 */
[----:B0-----:R-:W-:-:S03]  /*8a0d0*/  IADD3 R16, P6, PT, R17, R21, RZ ;  /* 0x0000001511107210 */ /* 0x001fc60007fde0ff */
[----:B-1----:R-:W3:Y:S04]  /*8a0e0*/  LDL.LU R21, [R1+0x30] ;  /* 0x0000300001157983 */ /* 0x002ee80000300800 */
[----:B------:R0:W-:Y:S01]  /*8a0f0*/  STL [R1+0x2c50], R20 ;  /* 0x002c501401007387 */ /* 0x0001e20000100800 */
[----:B---3--:R-:W-:-:S03]  /*8a100*/  IMAD.X R17, R21, 0x1, R20, P6 ;  /* 0x0000000115117824 */ /* 0x008fc600030e0614 */
[----:B0-----:R-:W3:Y:S04]  /*8a110*/  LDL.LU R20, [R1+0x1440] ;  /* 0x0014400001147983 */ /* 0x001ee80000300800 */
[----:B------:R3:W-:Y:S02]  /*8a120*/  STL.64 [R1+0x1408], R16 ;  /* 0x0014081001007387 */ /* 0x0007e40000100a00 */
[----:B---3--:R-:W-:-:S05]  /*8a130*/  IADD3 R16, P6, PT, R20, R19, RZ ;  /* 0x0000001314107210 */ /* 0x008fca0007fde0ff */
[----:B------:R-:W-:-:S05]  /*8a140*/  IMAD.X R17, R21, 0x1, R18, P6 ;  /* 0x0000000115117824 */ /* 0x000fca00030e0612 */
[----:B------:R0:W-:Y:S04]  /*8a150*/  STL.64 [R1+0x1430], R16 ;  /* 0x0014301001007387 */ /* 0x0001e80000100a00 */
[----:B0-----:R-:W3:Y:S04]  /*8a160*/  LDL.LU.64 R16, [R1+0x2c58] ;  /* 0x002c580001107983 */ /* 0x001ee80000300a00 */
[----:B------:R3:W-:Y:S02]  /*8a170*/  STL.64 [R1+0x2c40], R18 ;  /* 0x002c401201007387 */ /* 0x0007e40000100a00 */
[----:B---3--:R-:W-:-:S02]  /*8a180*/  IADD3 R18, P6, PT, R20, R17, RZ ;  /* 0x0000001114127210 */ /* 0x008fc40007fde0ff */
[----:B------:R-:W-:Y:S03]  /*8a190*/  STL [R1+0x2c48], R17 ;  /* 0x002c481101007387 */ /* 0x000fe60000100800 */
[----:B------:R-:W-:-:S05]  /*8a1a0*/  IMAD.X R19, R21, 0x1, R16, P6 ;  /* 0x0000000115137824 */ /* 0x000fca00030e0610 */
[----:B------:R0:W-:Y:S02]  /*8a1b0*/  STL.64 [R1+0x1438], R18 ;  /* 0x0014381201007387 */ /* 0x0001e40000100a00 */
[----:B0-----:R-:W-:Y:S02]  /*8a1c0*/  IADD3 R18, P6, PT, R20, R15, RZ ;  /* 0x0000000f14127210 */ /* 0x001fe40007fde0ff */
[----:B------:R-:W3:Y:S03]  /*8a1d0*/  LDL.LU R20, [R1+0x2c50] ;  /* 0x002c500001147983 */ /* 0x000ee60000300800 */
[----:B------:R-:W-:Y:S02]  /*8a1e0*/  IMAD.X R19, R21, 0x1, R14, P6 ;  /* 0x0000000115137824 */ /* 0x000fe400030e060e */
[----:B------:R-:W2:Y:S04]  /*8a1f0*/  LDL.LU R21, [R1+0x2c4c] ;  /* 0x002c4c0001157983 */ /* 0x000ea80000300800 */
[----:B------:R0:W-:Y:S04]  /*8a200*/  STL [R1+0x2c3c], R14 ;  /* 0x002c3c0e01007387 */ /* 0x0001e80000100800 */
[----:B0-----:R-:W2:Y:S04]  /*8a210*/  LDL.LU R14, [R1+0x1468] ;  /* 0x00146800010e7983 */ /* 0x001ea80000300800 */
[----:B------:R0:W-:Y:S01]  /*8a220*/  STL.64 [R1+0x1448], R18 ;  /* 0x0014481201007387 */ /* 0x0001e20000100a00 */
[----:B--2---:R-:W-:-:S02]  /*8a230*/  SHF.R.S32.HI R17, RZ, 0x1f, R14 ;  /* 0x0000001fff117819 */ /* 0x004fc4000001140e */
[----:B0-----:R-:W-:-:S05]  /*8a240*/  IADD3 R18, P6, PT, R14, R21, RZ ;  /* 0x000000150e127210 */ /* 0x001fca0007fde0ff */
[----:B---3--:R-:W-:Y:S01]  /*8a250*/  IMAD.X R19, R17, 0x1, R20, P6 ;  /* 0x0000000111137824 */ /* 0x008fe200030e0614 */
[----:B------:R0:W-:Y:S04]  /*8a260*/  STL [R1+0x30], R17 ;  /* 0x0000301101007387 */ /* 0x0001e80000100800 */
[----:B0-----:R-:W2:Y:S04]  /*8a270*/  LDL.LU R17, [R1+0x2c48] ;  /* 0x002c480001117983 */ /* 0x001ea80000300800 */
[----:B------:R0:W-:Y:S04]  /*8a280*/  STL.64 [R1+0x1440], R18 ;  /* 0x0014401201007387 */ /* 0x0001e80000100a00 */
[----:B0-----:R-:W3:Y:S04]  /*8a290*/  LDL.LU.64 R18, [R1+0x2c40] ;  /* 0x002c400001127983 */ /* 0x001ee80000300a00 */
[----:B------:R-:W-:Y:S04]  /*8a2a0*/  STL.64 [R1+0x2c30], R20 ;  /* 0x002c301401007387 */ /* 0x000fe80000100a00 */
[----:B------:R0:W-:Y:S04]  /*8a2b0*/  STL [R1+0x2c38], R6 ;  /* 0x002c380601007387 */ /* 0x0001e80000100800 */
[----:B0-----:R-:W2:Y:S01]  /*8a2c0*/  LDL.LU R6, [R1+0x30] ;  /* 0x0000300001067983 */ /* 0x001ea20000300800 */
[----:B---3--:R-:W-:-:S05]  /*8a2d0*/  IADD3 R20, P6, PT, R14, R19, RZ ;  /* 0x000000130e147210 */ /* 0x008fca0007fde0ff */
[----:B--2---:R-:W-:-:S05]  /*8a2e0*/  IMAD.X R21, R6, 0x1, R18, P6 ;  /* 0x0000000106157824 */ /* 0x004fca00030e0612 */
[----:B------:R0:W-:Y:S02]  /*8a2f0*/  STL.64 [R1+0x1458], R20 ;  /* 0x0014581401007387 */ /* 0x0001e40000100a00 */
[----:B0-----:R-:W-:-:S05]  /*8a300*/  IADD3 R20, P6, PT, R14, R17, RZ ;  /* 0x000000110e147210 */ /* 0x001fca0007fde0ff */
[----:B------:R-:W-:-:S05]  /*8a310*/  IMAD.X R21, R6, 0x1, R16, P6 ;  /* 0x0000000106157824 */ /* 0x000fca00030e0610 */
[----:B------:R0:W-:Y:S02]  /*8a320*/  STL.64 [R1+0x1460], R20 ;  /* 0x0014601401007387 */ /* 0x0001e40000100a00 */
[----:B0-----:R-:W-:Y:S02]  /*8a330*/  IADD3 R20, P6, PT, R14, R15, RZ ;  /* 0x0000000f0e147210 */ /* 0x001fe40007fde0ff */
[----:B------:R-:W2:Y:S04]  /*8a340*/  LDL.LU R14, [R1+0x2c3c] ;  /* 0x002c3c00010e7983 */ /* 0x000ea80000300800 */
[----:B------:R0:W-:Y:S04]  /*8a350*/  STL.64 [R1+0x2c28], R28 ;  /* 0x002c281c01007387 */ /* 0x0001e80000100a00 */
[----:B0-----:R-:W3:Y:S01]  /*8a360*/  LDL.LU R29, [R1+0x14a0] ;  /* 0x0014a000011d7983 */ /* 0x001ee20000300800 */
[----:B--2---:R-:W-:-:S03]  /*8a370*/  IMAD.X R21, R6, 0x1, R14, P6 ;  /* 0x0000000106157824 */ /* 0x004fc600030e060e */
[----:B------:R-:W2:Y:S04]  /*8a380*/  LDL.LU R6, [R1+0x2c38] ;  /* 0x002c380001067983 */ /* 0x000ea80000300800 */
[----:B------:R0:W-:Y:S04]  /*8a390*/  STL.64 [R1+0x1470], R20 ;  /* 0x0014701401007387 */ /* 0x0001e80000100a00 */
[----:B0-----:R-:W2:Y:S04]  /*8a3a0*/  LDL.LU.64 R20, [R1+0x2c30] ;  /* 0x002c300001147983 */ /* 0x001ea80000300a00 */
[----:B------:R3:W-:Y:S04]  /*8a3b0*/  STL.64 [R1+0x2c18], R4 ;  /* 0x002c180401007387 */ /* 0x0007e80000100a00 */
[----:B------:R0:W-:Y:S01]  /*8a3c0*/  STL [R1+0x2c20], R12 ;  /* 0x002c200c01007387 */ /* 0x0001e20000100800 */
[----:B---3--:R-:W-:-:S05]  /*8a3d0*/  IMAD.MOV.U32 R5, RZ, RZ, R29 ;  /* 0x000000ffff057224 */ /* 0x008fca00078e001d */
[----:B0-----:R-:W-:Y:S02]  /*8a3e0*/  SHF.R.S32.HI R12, RZ, 0x1f, R5 ;  /* 0x0000001fff0c7819 */ /* 0x001fe40000011405 */
[----:B--2---:R-:W-:-:S05]  /*8a3f0*/  IADD3 R28, P6, PT, R5, R21, RZ ;  /* 0x00000015051c7210 */ /* 0x004fca0007fde0ff */
        /* <DEDUP_REMOVED lines=13> */
[----:B0-----:R-:W2:Y:S04]  /*8a4d0*/  LDL.LU.64 R4, [R1+0x2c18] ;  /* 0x002c180001047983 */ /* 0x001ea80000300a00 */
[----:B------:R-:W-:Y:S04]  /*8a4e0*/  STL.64 [R1+0x2c10], R14 ;  /* 0x002c100e01007387 */ /* 0x000fe80000100a00 */
[----:B------:R0:W-:Y:S04]  /*8a4f0*/  STL.64 [R1+0x2c00], R24 ;  /* 0x002c001801007387 */ /* 0x0001e80000100a00 */
[----:B0-----:R-:W2:Y:S04]  /*8a500*/  LDL.LU R25, [R1+0x14c0] ;  /* 0x0014c00001197983 */ /* 0x001ea80000300800 */
[----:B------:R0:W-:Y:S01]  /*8a510*/  STL [R1+0x2c08], R21 ;  /* 0x002c081501007387 */ /* 0x0001e20000100800 */
[----:B--2---:R-:W-:-:S02]  /*8a520*/  SHF.R.S32.HI R24, RZ, 0x1f, R25 ;  /* 0x0000001fff187819 */ /* 0x004fc40000011419 */
[----:B------:R-:W-:-:S03]  /*8a530*/  IADD3 R14, P6, PT, R25, R21, RZ ;  /* 0x00000015190e7210 */ /* 0x000fc60007fde0ff */
[----:B------:R-:W-:Y:S04]  /*8a540*/  STL [R1+0x30], R24 ;  /* 0x0000301801007387 */ /* 0x000fe80000100800 */
[----:B0-----:R-:W2:Y:S02]  /*8a550*/  LDL.LU R21, [R1+0x30] ;  /* 0x0000300001157983 */ /* 0x001ea40000300800 */
        /* <DEDUP_REMOVED lines=14> */
[----:B------:R-:W-:Y:S04]  /*8a640*/  STL.64 [R1+0x2bf8], R14 ;  /* 0x002bf80e01007387 */ /* 0x000fe80000100a00 */
[----:B--2---:R0:W-:Y:S04]  /*8a650*/  STL.64 [R1+0x2be8], R24 ;  /* 0x002be81801007387 */ /* 0x0041e80000100a00 */
        /* <DEDUP_REMOVED lines=37> */
[----:B0-----:R-:W3:Y:S04]  /*8a8b0*/  LDL.LU.64 R24, [R1+0x2bd0] ;  /* 0x002bd00001187983 */ /* 0x001ee80000300a00 */
[----:B------:R-:W-:Y:S04]  /*8a8c0*/  STL.64 [R1+0x2bc8], R14 ;  /* 0x002bc80e01007387 */ /* 0x000fe80000100a00 */
[----:B------:R0:W-:Y:S04]  /*8a8d0*/  STL.64 [R1+0x2bb8], R28 ;  /* 0x002bb81c01007387 */ /* 0x0001e80000100a00 */
[----:B0-----:R-:W3:Y:S04]  /*8a8e0*/  LDL.LU R29, [R1+0x1540] ;  /* 0x00154000011d7983 */ /* 0x001ee80000300800 */
[----:B--2---:R3:W-:Y:S02]  /*8a8f0*/  STL [R1+0x2bc0], R7 ;  /* 0x002bc00701007387 */ /* 0x0047e40000100800 */
        /* <DEDUP_REMOVED lines=77> */
[----:B--2---:R-:W-:Y:S04]  /*8add0*/  STL [R1+0x2b60], R8 ;  /* 0x002b600801007387 */ /* 0x004fe80000100800 */
        /* <DEDUP_REMOVED lines=13> */
[----:B---3--:R0:W-:Y:S04]  /*8aeb0*/  STL.64 [R1+0x2b50], R12 ;  /* 0x002b500c01007387 */ /* 0x0081e80000100a00 */
[----:B0-----:R-:W3:Y:S01]  /*8aec0*/  LDL.LU R13, [R1+0x1608] ;  /* 0x00160800010d7983 */ /* 0x001ee20000300800 */
[----:B--2---:R-:W-:-:S05]  /*8aed0*/  IADD3 R24, P6, PT, R25, R15, RZ ;  /* 0x0000000f19187210 */ /* 0x004fca0007fde0ff */
[----:B------:R-:W-:Y:S02]  /*8aee0*/  IMAD.X R25, R8, 0x1, R14, P6 ;  /* 0x0000000108197824 */ /* 0x000fe400030e060e */
[----:B------:R-:W2:Y:S04]  /*8aef0*/  LDL.LU R8, [R1+0x2b60] ;  /* 0x002b600001087983 */ /* 0x000ea80000300800 */
[----:B------:R0:W-:Y:S04]  /*8af00*/  STL.64 [R1+0x15f0], R24 ;  /* 0x0015f01801007387 */ /* 0x0001e80000100a00 */
[----:B0-----:R-:W2:Y:S04]  /*8af10*/  LDL.LU.64 R24, [R1+0x2b58] ;  /* 0x002b580001187983 */ /* 0x001ea80000300a00 */
[----:B--2---:R3:W-:Y:S02]  /*8af20*/  STL.64 [R1+0x2b48], R24 ;  /* 0x002b481801007387 */ /* 0x0047e40000100a00 */
[----:B---3--:R-:W-:-:S05]  /*8af30*/  IMAD.MOV.U32 R25, RZ, RZ, R13 ;  /* 0x000000ffff197224 */ /* 0x008fca00078e000d */
[----:B------:R-:W-:Y:S02]  /*8af40*/  SHF.R.S32.HI R24, RZ, 0x1f, R25 ;  /* 0x0000001fff187819 */ /* 0x000fe40000011419 */
        /* <DEDUP_REMOVED lines=66> */
[----:B------:R-:W-:Y:S04]  /*8b370*/  STL.64 [R1+0x2b10], R14 ;  /* 0x002b100e01007387 */ /* 0x000fe80000100a00 */
[----:B------:R3:W-:Y:S02]  /*8b380*/  STL [R1+0x2b08], R2 ;  /* 0x002b080201007387 */ /* 0x0007e40000100800 */
[----:B---3--:R-:W-:-:S02]  /*8b390*/  SHF.R.S32.HI R2, RZ, 0x1f, R13 ;  /* 0x0000001fff027819 */ /* 0x008fc4000001140d */
        /* <DEDUP_REMOVED lines=17> */
[----:B0-----:R-:W2:Y:S02]  /*8b4b0*/  LDL.LU R25, [R1+0x1688] ;  /* 0x0016880001197983 */ /* 0x001ea40000300800 */
[----:B--2---:R-:W-:-:S02]  /*8b4c0*/  SHF.R.S32.HI R24, RZ, 0x1f, R25 ;  /* 0x0000001fff187819 */ /* 0x004fc40000011419 */
[----:B------:R-:W-:-:S05]  /*8b4d0*/  IADD3 R14, P6, PT, R25, R21, RZ ;  /* 0x00000015190e7210 */ /* 0x000fca0007fde0ff */
[----:B------:R-:W-:-:S05]  /*8b4e0*/  IMAD.X R15, R24, 0x1, R20, P6 ;  /* 0x00000001180f7824 */ /* 0x000fca00030e0614 */
[----:B------:R0:W-:Y:S04]  /*8b4f0*/  STL.64 [R1+0x1668], R14 ;  /* 0x0016680e01007387 */ /* 0x0001e80000100a00 */
[----:B------:R1:W-:Y:S01]  /*8b500*/  STL [R1+0x2ae8], R19 ;  /* 0x002ae81301007387 */ /* 0x0003e20000100800 */
[----:B0-----:R-:W-:Y:S01]  /*8b510*/  IADD3 R14, P6, PT, R25, R19, RZ ;  /* 0x00000013190e7210 */ /* 0x001fe20007fde0ff */
[----:B-1----:R-:W-:-:S04]  /*8b520*/  IMAD.MOV.U32 R19, RZ, RZ, R24 ;  /* 0x000000ffff137224 */ /* 0x002fc800078e0018 */
[----:B------:R-:W-:-:S05]  /*8b530*/  IMAD.X R15, R19, 0x1, R18, P6 ;  /* 0x00000001130f7824 */ /* 0x000fca00030e0612 */
[----:B------:R0:W-:Y:S02]  /*8b540*/  STL.64 [R1+0x1678], R14 ;  /* 0x0016780e01007387 */ /* 0x0001e40000100a00 */
[----:B0-----:R-:W-:-:S05]  /*8b550*/  IADD3 R14, P6, PT, R25, R17, RZ ;  /* 0x00000011190e7210 */ /* 0x001fca0007fde0ff */
[----:B------:R-:W-:-:S05]  /*8b560*/  IMAD.X R15, R19, 0x1, R16, P6 ;  /* 0x00000001130f7824 */ /* 0x000fca00030e0610 */
[----:B------:R0:W-:Y:S04]  /*8b570*/  STL.64 [R1+0x1680], R14 ;  /* 0x0016800e01007387 */ /* 0x0001e80000100a00 */
[----:B0-----:R-:W2:Y:S02]  /*8b580*/  LDL.LU.64 R14, [R1+0x2af8] ;  /* 0x002af800010e7983 */ /* 0x001ea40000300a00 */
[----:B--2---:R-:W-:-:S05]  /*8b590*/  IADD3 R24, P6, PT, R25, R15, RZ ;  /* 0x0000000f19187210 */ /* 0x004fca0007fde0ff */
[----:B------:R-:W-:-:S05]  /*8b5a0*/  IMAD.X R25, R19, 0x1, R14, P6 ;  /* 0x0000000113197824 */ /* 0x000fca00030e060e */
[----:B------:R0:W-:Y:S04]  /*8b5b0*/  STL.64 [R1+0x1690], R24 ;  /* 0x0016901801007387 */ /* 0x0001e80000100a00 */
[----:B0-----:R-:W2:Y:S04]  /*8b5c0*/  LDL.LU.64 R24, [R1+0x2af0] ;  /* 0x002af00001187983 */ /* 0x001ea80000300a00 */
[----:B------:R0:W-:Y:S04]  /*8b5d0*/  STL.64 [R1+0x2ae0], R14 ;  /* 0x002ae00e01007387 */ /* 0x0001e80000100a00 */
[----:B0-----:R-:W2:Y:S02]  /*8b5e0*/  LDL R15, [R1+0x16a8] ;  /* 0x0016a800010f7983 */ /* 0x001ea40000100800 */
[----:B--2---:R-:W-:-:S02]  /*8b5f0*/  SHF.R.S32.HI R19, RZ, 0x1f, R15 ;  /* 0x0000001fff137819 */ /* 0x004fc4000001140f */
[----:B------:R-:W-:-:S03]  /*8b600*/  IADD3 R14, P6, PT, R15, R21, RZ ;  /* 0x000000150f0e7210 */ /* 0x000fc60007fde0ff */
[----:B------:R0:W-:Y:S01]  /*8b610*/  STL [R1+0x30], R19 ;  /* 0x0000301301007387 */ /* 0x0001e20000100800 */
[----:B------:R-:W-:-:S03]  /*8b620*/  IMAD.MOV.U32 R15, RZ, RZ, R19 ;  /* 0x000000ffff0f7224 */ /* 0x000fc600078e0013 */
[----:B0-----:R-:W2:Y:S04]  /*8b630*/  LDL.LU R19, [R1+0x2ae8] ;  /* 0x002ae80001137983 */ /* 0x001ea80000300800 */
[----:B------:R0:W-:Y:S04]  /*8b640*/  STL [R1+0x2adc], R21 ;  /* 0x002adc1501007387 */ /* 0x0001e80000100800 */
[----:B0-----:R-:W3:Y:S01]  /*8b650*/  LDL.LU R21, [R1+0x16a8] ;  /* 0x0016a80001157983 */ /* 0x001ee20000300800 */
[----:B------:R-:W-:-:S05]  /*8b660*/  IMAD.X R15, R15, 0x1, R20, P6 ;  /* 0x000000010f0f7824 */ /* 0x000fca00030e0614 */
[----:B------:R3:W-:Y:S04]  /*8b670*/  STL.64 [R1+0x1688], R14 ;  /* 0x0016880e01007387 */ /* 0x0007e80000100a00 */
[----:B--2---:R0:W-:Y:S01]  /*8b680*/  STL [R1+0x2ad8], R19 ;  /* 0x002ad81301007387 */ /* 0x0041e20000100800 */
[----:B---3--:R-:W-:-:S03]  /*8b690*/  IADD3 R14, P6, PT, R21, R19, RZ ;  /* 0x00000013150e7210 */ /* 0x008fc60007fde0ff */
[----:B0-----:R-:W2:Y:S02]  /*8b6a0*/  LDL.LU R19, [R1+0x30] ;  /* 0x0000300001137983 */ /* 0x001ea40000300800 */
[----:B--2---:R-:W-:-:S05]  /*8b6b0*/  IMAD.X R15, R19, 0x1, R18, P6 ;  /* 0x00000001130f7824 */ /* 0x004fca00030e0612 */
        /* <DEDUP_REMOVED lines=8> */
[----:B------:R0:W-:Y:S01]  /*8b740*/  STL [R1+0x2acc], R14 ;  /* 0x002acc0e01007387 */ /* 0x0001e20000100800 */
[----:B------:R-:W-:-:S03]  /*8b750*/  IMAD.X R17, R19, 0x1, R14, P6 ;  /* 0x0000000113117824 */ /* 0x000fc600030e060e */
[----:B0-----:R-:W3:Y:S04]  /*8b760*/  LDL.LU R14, [R1+0x16c8] ;  /* 0x0016c800010e7983 */ /* 0x001ee80000300800 */
[----:B------:R2:W-:Y:S01]  /*8b770*/  STL.64 [R1+0x16b0], R16 ;  /* 0x0016b01001007387 */ /* 0x0005e20000100a00 */
[----:B---3--:R-:W-:Y:S02]  /*8b780*/  SHF.R.S32.HI R19, RZ, 0x1f, R14 ;  /* 0x0000001fff137819 */ /* 0x008fe4000001140e */
[----:B--2---:R-:W-:-:S03]  /*8b790*/  IADD3 R16, P6, PT, R14, R21, RZ ;  /* 0x000000150e107210 */ /* 0x004fc60007fde0ff */
[----:B------:R0:W-:Y:S02]  /*8b7a0*/  STL [R1+0x30], R19 ;  /* 0x0000301301007387 */ /* 0x0001e40000100800 */
[----:B------:R-:W-:Y:S02]  /*8b7b0*/  IMAD.X R17, R19, 0x1, R20, P6 ;  /* 0x0000000113117824 */ /* 0x000fe400030e0614 */
[----:B0-----:R-:W2:Y:S04]  /*8b7c0*/  LDL.LU R19, [R1+0x2ad8] ;  /* 0x002ad80001137983 */ /* 0x001ea80000300800 */
[----:B------:R-:W-:Y:S04]  /*8b7d0*/  STL.64 [R1+0x16a8], R16 ;  /* 0x0016a81001007387 */ /* 0x000fe80000100a00 */
[----:B------:R0:W-:Y:S04]  /*8b7e0*/  STL [R1+0x2ac8], R20 ;  /* 0x002ac81401007387 */ /* 0x0001e80000100800 */
[----:B0-----:R-:W3:Y:S01]  /*8b7f0*/  LDL.LU R20, [R1+0x30] ;  /* 0x0000300001147983 */ /* 0x001ee20000300800 */
[----:B--2---:R-:W-:-:S05]  /*8b800*/  IADD3 R16, P6, PT, R14, R19, RZ ;  /* 0x000000130e107210 */ /* 0x004fca0007fde0ff */
[----:B---3--:R-:W-:-:S05]  /*8b810*/  IMAD.X R17, R20, 0x1, R18, P6 ;  /* 0x0000000114117824 */ /* 0x008fca00030e0612 */
        /* <DEDUP_REMOVED lines=8> */
[----:B------:R0:W-:Y:S04]  /*8b8a0*/  STL.64 [R1+0x2aa8], R12 ;  /* 0x002aa80c01007387 */ /* 0x0001e80000100a00 */
[----:B0-----:R-:W3:Y:S04]  /*8b8b0*/  LDL.LU R13, [R1+0x17a8] ;  /* 0x0017a800010d7983 */ /* 0x001ee80000300800 */
[----:B------:R-:W-:Y:S04]  /*8b8c0*/  STL [R1+0x2ab0], R24 ;  /* 0x002ab01801007387 */ /* 0x000fe80000100800 */
[----:B------:R-:W-:Y:S01]  /*8b8d0*/  STL.64 [R1+0x2ab8], R2 ;  /* 0x002ab80201007387 */ /* 0x000fe20000100a00 */
        /* <DEDUP_REMOVED lines=19> */
[----:B0-----:R-:W4:Y:S04]  /*8ba10*/  LDL.LU.64 R12, [R1+0x2aa8] ;  /* 0x002aa800010c7983 */ /* 0x001f280000300a00 */
        /* <DEDUP_REMOVED lines=24> */
[----:B------:R0:W-:Y:S02]  /*8bba0*/  STL [R1+0x30], R19 ;  /* 0x0000301301007387 */ /* 0x0001e40000100800 */
[----:B------:R-:W-:Y:S02]  /*8bbb0*/  IMAD.X R15, R19, 0x1, R20, P6 ;  /* 0x00000001130f7824 */ /* 0x000fe400030e0614 */
[----:B0-----:R-:W2:Y:S04]  /*8bbc0*/  LDL.LU R19, [R1+0x2a90] ;  /* 0x002a900001137983 */ /* 0x001ea80000300800 */
[----:B------:R0:W-:Y:S04]  /*8bbd0*/  STL.64 [R1+0x2a80], R20 ;  /* 0x002a801401007387 */ /* 0x0001e80000100a00 */
[----:B0-----:R-:W2:Y:S04]  /*8bbe0*/  LDL.LU R21, [R1+0x179c] ;  /* 0x00179c0001157983 */ /* 0x001ea80000300800 */
[----:B------:R-:W-:Y:S04]  /*8bbf0*/  STL.64 [R1+0x17e8], R14 ;  /* 0x0017e80e01007387 */ /* 0x000fe80000100a00 */
[----:B------:R0:W-:Y:S04]  /*8bc00*/  STL [R1+0x2a70], R27 ;  /* 0x002a701b01007387 */ /* 0x0001e80000100800 */
[----:B0-----:R-:W3:Y:S01]  /*8bc10*/  LDL.LU R27, [R1+0x30] ;  /* 0x00003000011b7983 */ /* 0x001ee20000300800 */
[----:B--2---:R-:W-:-:S05]  /*8bc20*/  IADD3 R14, P6, PT, R21, R19, RZ ;  /* 0x00000013150e7210 */ /* 0x004fca0007fde0ff */
[----:B---3--:R-:W-:-:S05]  /*8bc30*/  IMAD.X R15, R27, 0x1, R18, P6 ;  /* 0x000000011b0f7824 */ /* 0x008fca00030e0612 */
[----:B------:R0:W-:Y:S02]  /*8bc40*/  STL.64 [R1+0x1818], R14 ;  /* 0x0018180e01007387 */ /* 0x0001e40000100a00 */
[----:B0-----:R-:W-:-:S05]  /*8bc50*/  IADD3 R14, P6, PT, R21, R17, RZ ;  /* 0x00000011150e7210 */ /* 0x001fca0007fde0ff */
[----:B------:R-:W-:-:S05]  /*8bc60*/  IMAD.X R15, R27, 0x1, R16, P6 ;  /* 0x000000011b0f7824 */ /* 0x000fca00030e0610 */
[----:B------:R0:W-:Y:S04]  /*8bc70*/  STL.64 [R1+0x1838], R14 ;  /* 0x0018380e01007387 */ /* 0x0001e80000100a00 */
[----:B0-----:R-:W2:Y:S04]  /*8bc80*/  LDL.LU.64 R14, [R1+0x2a88] ;  /* 0x002a8800010e7983 */ /* 0x001ea80000300a00 */
[----:B------:R0:W-:Y:S04]  /*8bc90*/  STL.64 [R1+0x2a68], R28 ;  /* 0x002a681c01007387 */ /* 0x0001e80000100a00 */
[----:B0-----:R-:W3:Y:S04]  /*8bca0*/  LDL.LU R29, [R1+0x17a0] ;  /* 0x0017a000011d7983 */ /* 0x001ee80000300800 */
[----:B------:R-:W-:Y:S01]  /*8bcb0*/  STL.64 [R1+0x2a78], R6 ;  /* 0x002a780601007387 */ /* 0x000fe20000100a00 */
[----:B--2---:R-:W-:-:S05]  /*8bcc0*/  IADD3 R20, P6, PT, R21, R15, RZ ;  /* 0x0000000f15147210 */ /* 0x004fca0007fde0ff */
[----:B------:R-:W-:-:S05]  /*8bcd0*/  IMAD.X R21, R27, 0x1, R14, P6 ;  /* 0x000000011b157824 */ /* 0x000fca00030e060e */
        /* <DEDUP_REMOVED lines=11> */
[----:B------:R-:W-:-:S04]  /*8bd90*/  IADD3 R28, P6, PT, R29, R15, RZ ;  /* 0x0000000f1d1c7210 */ /* 0x000fc80007fde0ff */
[----:B------:R0:W-:Y:S01]  /*8bda0*/  STL.64 [R1+0x1870], R6 ;  /* 0x0018700601007387 */ /* 0x0001e20000100a00 */
[----:B------:R-:W-:-:S03]  /*8bdb0*/  IMAD.X R29, R27, 0x1, R14, P6 ;  /* 0x000000011b1d7824 */ /* 0x000fc600030e060e */
[----:B0-----:R-:W2:Y:S04]  /*8bdc0*/  LDL.LU.64 R6, [R1+0x2a78] ;  /* 0x002a780001067983 */ /* 0x001ea80000300a00 */
[----:B------:R-:W3:Y:S04]  /*8bdd0*/  LDL.LU R27, [R1+0x2a70] ;  /* 0x002a7000011b7983 */ /* 0x000ee80000300800 */
[----:B------:R0:W-:Y:S04]  /*8bde0*/  STL.64 [R1+0x1868], R28 ;  /* 0x0018681c01007387 */ /* 0x0001e80000100a00 */
[----:B0-----:R-:W4:Y:S04]  /*8bdf0*/  LDL.LU.64 R28, [R1+0x2a68] ;  /* 0x002a6800011c7983 */ /* 0x001f280000300a00 */
[----:B------:R3:W-:Y:S04]  /*8be00*/  STL.64 [R1+0x2a60], R14 ;  /* 0x002a600e01007387 */ /* 0x0007e80000100a00 */
[----:B--2---:R0:W-:Y:S01]  /*8be10*/  STL [R1+0x2a58], R6 ;  /* 0x002a580601007387 */ /* 0x0041e20000100800 */
[----:B---3--:R-:W-:-:S02]  /*8be20*/  IADD3 R14, P6, PT, R27, R21, RZ ;  /* 0x000000151b0e7210 */ /* 0x008fc40007fde0ff */
[----:B0-----:R-:W-:Y:S01]  /*8be30*/  SHF.R.S32.HI R6, RZ, 0x1f, R27 ;  /* 0x0000001fff067819 */ /* 0x001fe2000001141b */
[----:B------:R0:W-:Y:S04]  /*8be40*/  STL.64 [R1+0x2a50], R4 ;  /* 0x002a500401007387 */ /* 0x0001e80000100a00 */
[----:B------:R-:W-:-:S05]  /*8be50*/  IMAD.X R15, R6, 0x1, R20, P6 ;  /* 0x00000001060f7824 */ /* 0x000fca00030e0614 */
[----:B------:R1:W-:Y:S04]  /*8be60*/  STL.64 [R1+0x17a0], R14 ;  /* 0x0017a00e01007387 */ /* 0x0003e80000100a00 */
[----:B0-----:R-:W2:Y:S01]  /*8be70*/  LDL R5, [R1+0x1790] ;  /* 0x0017900001057983 */ /* 0x001ea20000100800 */
[----:B-1----:R-:W-:-:S05]  /*8be80*/  IADD3 R14, P6, PT, R27, R19, RZ ;  /* 0x000000131b0e7210 */ /* 0x002fca0007fde0ff */
[----:B------:R-:W-:-:S05]  /*8be90*/  IMAD.X R15, R6, 0x1, R18, P6 ;  /* 0x00000001060f7824 */ /* 0x000fca00030e0612 */
[----:B------:R0:W-:Y:S02]  /*8bea0*/  STL.64 [R1+0x1890], R14 ;  /* 0x0018900e01007387 */ /* 0x0001e40000100a00 */
[----:B0-----:R-:W-:-:S05]  /*8beb0*/  IADD3 R14, P6, PT, R27, R17, RZ ;  /* 0x000000111b0e7210 */ /* 0x001fca0007fde0ff */
[----:B------:R-:W-:-:S05]  /*8bec0*/  IMAD.X R15, R6, 0x1, R16, P6 ;  /* 0x00000001060f7824 */ /* 0x000fca00030e0610 */
[----:B------:R0:W-:Y:S04]  /*8bed0*/  STL.64 [R1+0x18a8], R14 ;  /* 0x0018a80e01007387 */ /* 0x0001e80000100a00 */
[----:B0-----:R-:W3:Y:S01]  /*8bee0*/  LDL.LU.64 R14, [R1+0x2a60] ;  /* 0x002a6000010e7983 */ /* 0x001ee20000300a00 */
[----:B------:R-:W-:Y:S02]  /*8bef0*/  IMAD.MOV.U32 R4, RZ, RZ, R23 ;  /* 0x000000ffff047224 */ /* 0x000fe400078e0017 */
[----:B------:R-:W-:Y:S01]  /*8bf00*/  IMAD.MOV.U32 R23, RZ, RZ, R26 ;  /* 0x000000ffff177224 */ /* 0x000fe200078e001a */
[----:B---3--:R-:W-:-:S05]  /*8bf10*/  IADD3 R26, P6, PT, R27, R15, RZ ;  /* 0x0000000f1b1a7210 */ /* 0x008fca0007fde0ff */
[----:B------:R-:W-:Y:S02]  /*8bf20*/  IMAD.X R27, R6, 0x1, R14, P6 ;  /* 0x00000001061b7824 */ /* 0x000fe400030e060e */
[----:B------:R-:W3:Y:S04]  /*8bf30*/  LDL.LU R6, [R1+0x2a58] ;  /* 0x002a580001067983 */ /* 0x000ee80000300800 */
[----:B------:R0:W-:Y:S04]  /*8bf40*/  STL.64 [R1+0x2a48], R14 ;  /* 0x002a480e01007387 */ /* 0x0001e80000100a00 */
[----:B0-----:R-:W3:Y:S04]  /*8bf50*/  LDL.LU R15, [R1+0x1794] ;  /* 0x00179400010f7983 */ /* 0x001ee80000300800 */
[----:B------:R0:W-:Y:S02]  /*8bf60*/  STL.64 [R1+0x2458], R26 ;  /* 0x0024581a01007387 */ /* 0x0001e40000100a00 */
[----:B0-----:R-:W-:Y:S01]  /*8bf70*/  IMAD.MOV.U32 R27, RZ, RZ, R4 ;  /* 0x000000ffff1b7224 */ /* 0x001fe200078e0004 */
[----:B--2---:R-:W-:-:S02]  /*8bf80*/  SHF.R.S32.HI R26, RZ, 0x1f, R5 ;  /* 0x0000001fff1a7819 */ /* 0x004fc40000011405 */
[----:B------:R-:W-:-:S05]  /*8bf90*/  IADD3 R4, P6, PT, R5, R21, RZ ;  /* 0x0000001505047210 */ /* 0x000fca0007fde0ff */
[----:B------:R-:W-:-:S05]  /*8bfa0*/  IMAD.X R5, R26, 0x1, R20, P6 ;  /* 0x000000011a057824 */ /* 0x000fca00030e0614 */
[----:B------:R0:W-:Y:S04]  /*8bfb0*/  STL.64 [R1+0x1798], R4 ;  /* 0x0017980401007387 */ /* 0x0001e80000100a00 */
[----:B0-----:R-:W2:Y:S04]  /*8bfc0*/  LDL.LU.64 R4, [R1+0x2a50] ;  /* 0x002a500001047983 */ /* 0x001ea80000300a00 */
[----:B--2---:R0:W-:Y:S04]  /*8bfd0*/  STL.64 [R1+0x2a40], R4 ;  /* 0x002a400401007387 */ /* 0x0041e80000100a00 */
[----:B0-----:R-:W2:Y:S01]  /*8bfe0*/  LDL.LU R5, [R1+0x1790] ;  /* 0x0017900001057983 */ /* 0x001ea20000300800 */
[----:B---3--:R-:W-:Y:S01]  /*8bff0*/  IMAD.MOV.U32 R4, RZ, RZ, R15 ;  /* 0x000000ffff047224 */ /* 0x008fe200078e000f */
[----:B--2---:R-:W-:-:S05]  /*8c000*/  IADD3 R14, P6, PT, R5, R19, RZ ;  /* 0x00000013050e7210 */ /* 0x004fca0007fde0ff */
[----:B------:R-:W-:-:S05]  /*8c010*/  IMAD.X R15, R26, 0x1, R18, P6 ;  /* 0x000000011a0f7824 */ /* 0x000fca00030e0612 */
[----:B------:R0:W-:Y:S02]  /*8c020*/  STL.64 [R1+0x18c8], R14 ;  /* 0x0018c80e01007387 */ /* 0x0001e40000100a00 */
[----:B0-----:R-:W-:-:S05]  /*8c030*/  IADD3 R14, P6, PT, R5, R17, RZ ;  /* 0x00000011050e7210 */ /* 0x001fca0007fde0ff */
[----:B------:R-:W-:-:S05]  /*8c040*/  IMAD.X R15, R26, 0x1, R16, P6 ;  /* 0x000000011a0f7824 */ /* 0x000fca00030e0610 */
[----:B------:R0:W-:Y:S04]  /*8c050*/  STL.64 [R1+0x18e8], R14 ;  /* 0x0018e80e01007387 */ /* 0x0001e80000100a00 */
[----:B0-----:R-:W2:Y:S04]  /*8c060*/  LDL.LU.64 R14, [R1+0x2a48] ;  /* 0x002a4800010e7983 */ /* 0x001ea80000300a00 */
[----:B----4-:R0:W-:Y:S02]  /*8c070*/  STL.64 [R1+0x2a38], R12 ;  /* 0x002a380c01007387 */ /* 0x0101e40000100a00 */
[----:B0-----:R-:W-:Y:S01]  /*8c080*/  IMAD.MOV.U32 R13, RZ, RZ, R4 ;  /* 0x000000ffff0d7224 */ /* 0x001fe200078e0004 */
[----:B--2---:R-:W-:-:S05]  /*8c090*/  IADD3 R4, P6, PT, R5, R15, RZ ;  /* 0x0000000f05047210 */ /* 0x004fca0007fde0ff */
[----:B------:R-:W-:Y:S01]  /*8c0a0*/  IMAD.X R5, R26, 0x1, R14, P6 ;  /* 0x000000011a057824 */ /* 0x000fe200030e060e */
[----:B------:R-:W-:-:S04]  /*8c0b0*/  SHF.R.S32.HI R26, RZ, 0x1f, R13 ;  /* 0x0000001fff1a7819 */ /* 0x000fc8000001140d */
[----:B------:R0:W-:Y:S02]  /*8c0c0*/  STL.64 [R1+0x18e0], R4 ;  /* 0x0018e00401007387 */ /* 0x0001e40000100a00 */
[----:B0-----:R-:W-:-:S05]  /*8c0d0*/  IADD3 R4, P6, PT, R13, R21, RZ ;  /* 0x000000150d047210 */ /* 0x001fca0007fde0ff */
[----:B------:R-:W-:-:S05]  /*8c0e0*/  IMAD.X R5, R26, 0x1, R20, P6 ;  /* 0x000000011a057824 */ /* 0x000fca00030e0614 */
[----:B------:R0:W-:Y:S04]  /*8c0f0*/  STL.64 [R1+0x18d8], R4 ;  /* 0x0018d80401007387 */ /* 0x0001e80000100a00 */
[----:B0-----:R-:W2:Y:S04]  /*8c100*/  LDL.LU.64 R4, [R1+0x2a40] ;  /* 0x002a400001047983 */ /* 0x001ea80000300a00 */
[----:B--2---:R0:W-:Y:S02]  /*8c110*/  STL.64 [R1+0x2a30], R4 ;  /* 0x002a300401007387 */ /* 0x0041e40000100a00 */
[----:B0-----:R-:W-:-:S05]  /*8c120*/  IMAD.MOV.U32 R5, RZ, RZ, R13 ;  /* 0x000000ffff057224 */ /* 0x001fca00078e000d */
[----:B------:R-:W-:-:S05]  /*8c130*/  IADD3 R12, P6, PT, R5, R19, RZ ;  /* 0x00000013050c7210 */ /* 0x000fca0007fde0ff */
[----:B------:R-:W-:-:S05]  /*8c140*/  IMAD.X R13, R26, 0x1, R18, P6 ;  /* 0x000000011a0d7824 */ /* 0x000fca00030e0612 */
[----:B------:R0:W-:Y:S02]  /*8c150*/  STL.64 [R1+0x1908], R12 ;  /* 0x0019080c01007387 */ /* 0x0001e40000100a00 */
[----:B0-----:R-:W-:-:S05]  /*8c160*/  IADD3 R12, P6, PT, R5, R17, RZ ;  /* 0x00000011050c7210 */ /* 0x001fca0007fde0ff */
[----:B------:R-:W-:-:S05]  /*8c170*/  IMAD.X R13, R26, 0x1, R16, P6 ;  /* 0x000000011a0d7824 */ /* 0x000fca00030e0610 */
[----:B------:R0:W-:Y:S04]  /*8c180*/  STL.64 [R1+0x1920], R12 ;  /* 0x0019200c01007387 */ /* 0x0001e80000100a00 */
[----:B0-----:R-:W2:Y:S01]  /*8c190*/  LDL.LU.64 R12, [R1+0x2a38] ;  /* 0x002a3800010c7983 */ /* 0x001ea20000300a00 */
[----:B------:R-:W-:-:S03]  /*8c1a0*/  IADD3 R4, P6, PT, R5, R15, RZ ;  /* 0x0000000f05047210 */ /* 0x000fc60007fde0ff */
[----:B--2---:R0:W-:Y:S04]  /*8c1b0*/  STL.64 [R1+0x2a28], R12 ;  /* 0x002a280c01007387 */ /* 0x0041e80000100a00 */
[----:B0-----:R-:W2:Y:S01]  /*8c1c0*/  LDL R13, [R1+0x178c] ;  /* 0x00178c00010d7983 */ /* 0x001ea20000100800 */
[----:B------:R-:W-:-:S05]  /*8c1d0*/  IMAD.X R5, R26, 0x1, R14, P6 ;  /* 0x000000011a057824 */ /* 0x000fca00030e060e */
[----:B------:R0:W-:Y:S01]  /*8c1e0*/  STL.64 [R1+0x1918], R4 ;  /* 0x0019180401007387 */ /* 0x0001e20000100a00 */
[----:B--2---:R-:W-:Y:S02]  /*8c1f0*/  SHF.R.S32.HI R26, RZ, 0x1f, R13 ;  /* 0x0000001fff1a7819 */ /* 0x004fe4000001140d */
[----:B0-----:R-:W-:-:S05]  /*8c200*/  IADD3 R4, P6, PT, R13, R21, RZ ;  /* 0x000000150d047210 */ /* 0x001fca0007fde0ff */
[----:B------:R-:W-:-:S05]  /*8c210*/  IMAD.X R5, R26, 0x1, R20, P6 ;  /* 0x000000011a057824 */ /* 0x000fca00030e0614 */
[----:B------:R0:W-:Y:S04]  /*8c220*/  STL.64 [R1+0x1790], R4 ;  /* 0x0017900401007387 */ /* 0x0001e80000100a00 */
[----:B0-----:R-:W2:Y:S01]  /*8c230*/  LDL.LU.64 R4, [R1+0x2a30] ;  /* 0x002a300001047983 */ /* 0x001ea20000300a00 */
[----:B------:R-:W-:-:S05]  /*8c240*/  IADD3 R12, P6, PT, R13, R19, RZ ;  /* 0x000000130d0c7210 */ /* 0x000fca0007fde0ff */
[----:B------:R-:W-:-:S05]  /*8c250*/  IMAD.X R13, R26, 0x1, R18, P6 ;  /* 0x000000011a0d7824 */ /* 0x000fca00030e0612 */
[----:B------:R-:W-:Y:S04]  /*8c260*/  STL.64 [R1+0x1940], R12 ;  /* 0x0019400c01007387 */ /* 0x000fe80000100a00 */
[----:B--2---:R0:W-:Y:S04]  /*8c270*/  STL.64 [R1+0x2a20], R4 ;  /* 0x002a200401007387 */ /* 0x0041e80000100a00 */
[----:B0-----:R-:W2:Y:S02]  /*8c280*/  LDL.LU R5, [R1+0x178c] ;  /* 0x00178c0001057983 */ /* 0x001ea40000300800 */
[----:B--2---:R-:W-:-:S05]  /*8c290*/  IADD3 R12, P6, PT, R5, R17, RZ ;  /* 0x00000011050c7210 */ /* 0x004fca0007fde0ff */
[----:B------:R-:W-:-:S05]  /*8c2a0*/  IMAD.X R13, R26, 0x1, R16, P6 ;  /* 0x000000011a0d7824 */ /* 0x000fca00030e0610 */
[----:B------:R0:W-:Y:S04]  /*8c2b0*/  STL.64 [R1+0x1960], R12 ;  /* 0x0019600c01007387 */ /* 0x0001e80000100a00 */
[----:B0-----:R-:W2:Y:S04]  /*8c2c0*/  LDL.LU.64 R12, [R1+0x2a28] ;  /* 0x002a2800010c7983 */ /* 0x001ea80000300a00 */
[----:B------:R0:W-:Y:S04]  /*8c2d0*/  STL [R1+0x2a18], R6 ;  /* 0x002a180601007387 */ /* 0x0001e80000100800 */
[----:B0-----:R-:W3:Y:S01]  /*8c2e0*/  LDL.LU R6, [R1+0x1784] ;  /* 0x0017840001067983 */ /* 0x001ee20000300800 */
[----:B------:R-:W-:-:S05]  /*8c2f0*/  IADD3 R4, P6, PT, R5, R15, RZ ;  /* 0x0000000f05047210 */ /* 0x000fca0007fde0ff */
[----:B------:R-:W-:-:S05]  /*8c300*/  IMAD.X R5, R26, 0x1, R14, P6 ;  /* 0x000000011a057824 */ /* 0x000fca00030e060e */
[----:B------:R0:W-:Y:S01]  /*8c310*/  STL.64 [R1+0x1958], R4 ;  /* 0x0019580401007387 */ /* 0x0001e20000100a00 */
[----:B---3--:R-:W-:Y:S02]  /*8c320*/  SHF.R.S32.HI R26, RZ, 0x1f, R6 ;  /* 0x0000001fff1a7819 */ /* 0x008fe40000011406 */
[----:B0-----:R-:W-:-:S05]  /*8c330*/  IADD3 R4, P6, PT, R6, R21, RZ ;  /* 0x0000001506047210 */ /* 0x001fca0007fde0ff */
[----:B------:R-:W-:-:S05]  /*8c340*/  IMAD.X R5, R26, 0x1, R20, P6 ;  /* 0x000000011a057824 */ /* 0x000fca00030e0614 */
[----:B------:R0:W-:Y:S02]  /*8c350*/  STL.64 [R1+0x1950], R4 ;  /* 0x0019500401007387 */ /* 0x0001e40000100a00 */
[----:B0-----:R-:W-:-:S05]  /*8c360*/  IADD3 R4, P6, PT, R6, R19, RZ ;  /* 0x0000001306047210 */ /* 0x001fca0007fde0ff */
[----:B------:R-:W-:-:S05]  /*8c370*/  IMAD.X R5, R26, 0x1, R18, P6 ;  /* 0x000000011a057824 */ /* 0x000fca00030e0612 */
[----:B------:R0:W-:Y:S04]  /*8c380*/  STL.64 [R1+0x1980], R4 ;  /* 0x0019800401007387 */ /* 0x0001e80000100a00 */
[----:B0-----:R-:W3:Y:S04]  /*8c390*/  LDL.LU.64 R4, [R1+0x2a20] ;  /* 0x002a200001047983 */ /* 0x001ee80000300a00 */
[----:B---3--:R0:W-:Y:S02]  /*8c3a0*/  STL.64 [R1+0x2a10], R4 ;  /* 0x002a100401007387 */ /* 0x0081e40000100a00 */
[----:B0-----:R-:W-:-:S05]  /*8c3b0*/  IADD3 R4, P6, PT, R6, R17, RZ ;  /* 0x0000001106047210 */ /* 0x001fca0007fde0ff */
[----:B------:R-:W-:-:S05]  /*8c3c0*/  IMAD.X R5, R26, 0x1, R16, P6 ;  /* 0x000000011a057824 */ /* 0x000fca00030e0610 */
[----:B------:R0:W-:Y:S02]  /*8c3d0*/  STL.64 [R1+0x19a0], R4 ;  /* 0x0019a00401007387 */ /* 0x0001e40000100a00 */
[----:B0-----:R-:W-:Y:S02]  /*8c3e0*/  IADD3 R4, P6, PT, R6, R15, RZ ;  /* 0x0000000f06047210 */ /* 0x001fe40007fde0ff */
[----:B------:R-:W3:Y:S04]  /*8c3f0*/  LDL.LU R6, [R1+0x2a18] ;  /* 0x002a180001067983 */ /* 0x000ee80000300800 */
[----:B------:R0:W-:Y:S04]  /*8c400*/  STL [R1+0x2a08], R22 ;  /* 0x002a081601007387 */ /* 0x0001e80000100800 */
[----:B0-----:R-:W4:Y:S01]  /*8c410*/  LDL.LU R22, [R1+0x1788] ;  /* 0x0017880001167983 */ /* 0x001f220000300800 */
[----:B------:R-:W-:-:S05]  /*8c420*/  IMAD.X R5, R26, 0x1, R14, P6 ;  /* 0x000000011a057824 */ /* 0x000fca00030e060e */
[----:B------:R0:W-:Y:S01]  /*8c430*/  STL.64 [R1+0x1998], R4 ;  /* 0x0019980401007387 */ /* 0x0001e20000100a00 */
[----:B----4-:R-:W-:Y:S02]  /*8c440*/  SHF.R.S32.HI R26, RZ, 0x1f, R22 ;  /* 0x0000001fff1a7819 */ /* 0x010fe40000011416 */
[----:B0-----:R-:W-:-:S05]  /*8c450*/  IADD3 R4, P6, PT, R22, R21, RZ ;  /* 0x0000001516047210 */ /* 0x001fca0007fde0ff */
[----:B------:R-:W-:-:S05]  /*8c460*/  IMAD.X R5, R26, 0x1, R20, P6 ;  /* 0x000000011a057824 */ /* 0x000fca00030e0614 */
[----:B------:R0:W-:Y:S02]  /*8c470*/  STL.64 [R1+0x1990], R4 ;  /* 0x0019900401007387 */ /* 0x0001e40000100a00 */
[----:B0-----:R-:W-:-:S05]  /*8c480*/  IADD3 R4, P6, PT, R22, R19, RZ ;  /* 0x0000001316047210 */ /* 0x001fca0007fde0ff */
[----:B------:R-:W-:-:S05]  /*8c490*/  IMAD.X R5, R26, 0x1, R18, P6 ;  /* 0x000000011a057824 */ /* 0x000fca00030e0612 */
[----:B------:R0:W-:Y:S04]  /*8c4a0*/  STL.64 [R1+0x19c0], R4 ;  /* 0x0019c00401007387 */ /* 0x0001e80000100a00 */
[----:B0-----:R-:W4:Y:S04]  /*8c4b0*/  LDL.LU.64 R4, [R1+0x2a10] ;  /* 0x002a100001047983 */ /* 0x001f280000300a00 */
[----:B----4-:R0:W-:Y:S02]  /*8c4c0*/  STL.64 [R1+0x2a00], R4 ;  /* 0x002a000401007387 */ /* 0x0101e40000100a00 */
[----:B0-----:R-:W-:-:S05]  /*8c4d0*/  IADD3 R4, P6, PT, R22, R17, RZ ;  /* 0x0000001116047210 */ /* 0x001fca0007fde0ff */
[----:B------:R-:W-:-:S05]  /*8c4e0*/  IMAD.X R5, R26, 0x1, R16, P6 ;  /* 0x000000011a057824 */ /* 0x000fca00030e0610 */
[----:B------:R0:W-:Y:S02]  /*8c4f0*/  STL.64 [R1+0x19d8], R4 ;  /* 0x0019d80401007387 */ /* 0x0001e40000100a00 */
[----:B0-----:R-:W-:Y:S02]  /*8c500*/  IADD3 R4, P6, PT, R22, R15, RZ ;  /* 0x0000000f16047210 */ /* 0x001fe40007fde0ff */
[----:B------:R-:W4:Y:S03]  /*8c510*/  LDL.LU R22, [R1+0x2a08] ;  /* 0x002a080001167983 */ /* 0x000f260000300800 */
[----:B------:R-:W-:-:S05]  /*8c520*/  IMAD.X R5, R26, 0x1, R14, P6 ;  /* 0x000000011a057824 */ /* 0x000fca00030e060e */
        /* <DEDUP_REMOVED lines=12> */
[----:B0-----:R-:W-:-:S05]  /*8c5f0*/  IADD3 R18, P6, PT, R3, R17, RZ ;  /* 0x0000001103127210 */ /* 0x001fca0007fde0ff */
[----:B------:R-:W-:-:S05]  /*8c600*/  IMAD.X R19, R26, 0x1, R16, P6 ;  /* 0x000000011a137824 */ /* 0x000fca00030e0610 */
[----:B------:R0:W-:Y:S02]  /*8c610*/  STL.64 [R1+0x1a10], R18 ;  /* 0x001a101201007387 */ /* 0x0001e40000100a00 */
[----:B0-----:R-:W-:Y:S02]  /*8c620*/  IADD3 R18, P6, PT, R3, R15, RZ ;  /* 0x0000000f03127210 */ /* 0x001fe40007fde0ff */
[----:B------:R-:W2:Y:S03]  /*8c630*/  LDL.LU R3, [R1+0x29f8] ;  /* 0x0029f80001037983 */ /* 0x000ea60000300800 */
[----:B------:R-:W-:Y:S01]  /*8c640*/  IMAD.X R19, R26, 0x1, R14, P6 ;  /* 0x000000011a137824 */ /* 0x000fe200030e060e */
[----:B------:R-:W-:Y:S04]  /*8c650*/  STL [R1+0x29e8], R15 ;  /* 0x0029e80f01007387 */ /* 0x000fe80000100800 */
[----:B------:R-:W-:Y:S04]  /*8c660*/  STL [R1+0x29e4], R27 ;  /* 0x0029e41b01007387 */ /* 0x000fe80000100800 */
[----:B------:R0:W-:Y:S04]  /*8c670*/  STL.64 [R1+0x1a08], R18 ;  /* 0x001a081201007387 */ /* 0x0001e80000100a00 */
[----:B0-----:R-:W2:Y:S04]  /*8c680*/  LDL.LU.64 R18, [R1+0x29f0] ;  /* 0x0029f00001127983 */ /* 0x001ea80000300a00 */
[----:B------:R0:W-:Y:S04]  /*8c690*/  STL [R1+0x29e0], R14 ;  /* 0x0029e00e01007387 */ /* 0x0001e80000100800 */
[----:B0-----:R-:W2:Y:S02]  /*8c6a0*/  LDL.LU R14, [R1+0x1778] ;  /* 0x00177800010e7983 */ /* 0x001ea40000300800 */
[----:B--2---:R-:W-:-:S02]  /*8c6b0*/  SHF.R.S32.HI R15, RZ, 0x1f, R14 ;  /* 0x0000001fff0f7819 */ /* 0x004fc4000001140e */
[----:B------:R-:W-:-:S05]  /*8c6c0*/  IADD3 R26, P6, PT, R14, R21, RZ ;  /* 0x000000150e1a7210 */ /* 0x000fca0007fde0ff */
[----:B------:R-:W-:Y:S01]  /*8c6d0*/  IMAD.X R27, R15, 0x1, R20, P6 ;  /* 0x000000010f1b7824 */ /* 0x000fe200030e0614 */
[----:B------:R-:W-:Y:S04]  /*8c6e0*/  STL [R1+0x30], R15 ;  /* 0x0000300f01007387 */ /* 0x000fe80000100800 */
[----:B------:R0:W-:Y:S02]  /*8c6f0*/  STL.64 [R1+0x1780], R26 ;  /* 0x0017801a01007387 */ /* 0x0001e40000100a00 */
[----:B0-----:R-:W-:-:S05]  /*8c700*/  IADD3 R26, P6, PT, R14, R19, RZ ;  /* 0x000000130e1a7210 */ /* 0x001fca0007fde0ff */
[----:B------:R-:W-:-:S05]  /*8c710*/  IMAD.X R27, R15, 0x1, R18, P6 ;  /* 0x000000010f1b7824 */ /* 0x000fca00030e0612 */
[----:B------:R0:W-:Y:S02]  /*8c720*/  STL.64 [R1+0x1a30], R26 ;  /* 0x001a301a01007387 */ /* 0x0001e40000100a00 */
[----:B0-----:R-:W-:-:S05]  /*8c730*/  IADD3 R26, P6, PT, R14, R17, RZ ;  /* 0x000000110e1a7210 */ /* 0x001fca0007fde0ff */
[----:B------:R-:W-:Y:S02]  /*8c740*/  IMAD.X R27, R15, 0x1, R16, P6 ;  /* 0x000000010f1b7824 */ /* 0x000fe400030e0610 */
[----:B------:R-:W2:Y:S04]  /*8c750*/  LDL.LU R15, [R1+0x29e8] ;  /* 0x0029e800010f7983 */ /* 0x000ea80000300800 */
[----:B------:R0:W-:Y:S04]  /*8c760*/  STL.64 [R1+0x1a50], R26 ;  /* 0x001a501a01007387 */ /* 0x0001e80000100a00 */
[----:B0-----:R-:W3:Y:S04]  /*8c770*/  LDL.LU R27, [R1+0x29e4] ;  /* 0x0029e400011b7983 */ /* 0x001ee80000300800 */
[----:B------:R2:W-:Y:S04]  /*8c780*/  STL.64 [R1+0x29d8], R16 ;  /* 0x0029d81001007387 */ /* 0x0005e80000100a00 */
[----:B------:R-:W3:Y:S01]  /*8c790*/  LDL R26, [R1+0x1774] ;  /* 0x00177400011a7983 */ /* 0x000ee20000100800 */
[----:B--2---:R-:W-:-:S03]  /*8c7a0*/  IADD3 R16, P6, PT, R14, R15, RZ ;  /* 0x0000000f0e107210 */ /* 0x004fc60007fde0ff */
[----:B---3--:R0:W-:Y:S04]  /*8c7b0*/  STL [R1+0x29c8], R26 ;  /* 0x0029c81a01007387 */ /* 0x0081e80000100800 */
[----:B0-----:R-:W2:Y:S04]  /*8c7c0*/  LDL.LU R26, [R1+0x30] ;  /* 0x00003000011a7983 */ /* 0x001ea80000300800 */
[----:B------:R-:W2:Y:S04]  /*8c7d0*/  LDL.LU R14, [R1+0x29e0] ;  /* 0x0029e000010e7983 */ /* 0x000ea80000300800 */
[----:B------:R0:W-:Y:S04]  /*8c7e0*/  STL.64 [R1+0x29c0], R2 ;  /* 0x0029c00201007387 */ /* 0x0001e80000100a00 */
[----:B0-----:R-:W3:Y:S04]  /*8c7f0*/  LDL.LU R3, [R1+0x177c] ;  /* 0x00177c0001037983 */ /* 0x001ee80000300800 */
[----:B------:R-:W-:Y:S01]  /*8c800*/  STL.64 [R1+0x29d0], R6 ;  /* 0x0029d00601007387 */ /* 0x000fe20000100a00 */
[----:B--2---:R-:W-:-:S05]  /*8c810*/  IMAD.X R17, R26, 0x1, R14, P6 ;  /* 0x000000011a117824 */ /* 0x004fca00030e060e */
[----:B------:R0:W-:Y:S04]  /*8c820*/  STL.64 [R1+0x1a48], R16 ;  /* 0x001a481001007387 */ /* 0x0001e80000100a00 */
[----:B0-----:R-:W2:Y:S01]  /*8c830*/  LDL.LU.64 R16, [R1+0x29d8] ;  /* 0x0029d80001107983 */ /* 0x001ea20000300a00 */
[----:B---3--:R-:W-:Y:S02]  /*8c840*/  SHF.R.S32.HI R26, RZ, 0x1f, R3 ;  /* 0x0000001fff1a7819 */ /* 0x008fe40000011403 */
[----:B------:R-:W-:-:S05]  /*8c850*/  IADD3 R6, P6, PT, R3, R21, RZ ;  /* 0x0000001503067210 */ /* 0x000fca0007fde0ff */
[----:B------:R-:W-:-:S05]  /*8c860*/  IMAD.X R7, R26, 0x1, R20, P6 ;  /* 0x000000011a077824 */ /* 0x000fca00030e0614 */
[----:B------:R0:W-:Y:S02]  /*8c870*/  STL.64 [R1+0x1a40], R6 ;  /* 0x001a400601007387 */ /* 0x0001e40000100a00 */
[----:B0-----:R-:W-:-:S05]  /*8c880*/  IADD3 R6, P6, PT, R3, R19, RZ ;  /* 0x0000001303067210 */ /* 0x001fca0007fde0ff */
[----:B------:R-:W-:-:S05]  /*8c890*/  IMAD.X R7, R26, 0x1, R18, P6 ;  /* 0x000000011a077824 */ /* 0x000fca00030e0612 */
[----:B------:R2:W-:Y:S02]  /*8c8a0*/  STL.64 [R1+0x1a70], R6 ;  /* 0x001a700601007387 */ /* 0x0005e40000100a00 */
[----:B--2---:R-:W-:-:S05]  /*8c8b0*/  IADD3 R6, P6, PT, R3, R17, RZ ;  /* 0x0000001103067210 */ /* 0x004fca0007fde0ff */
[----:B------:R-:W-:Y:S01]  /*8c8c0*/  IMAD.X R7, R26, 0x1, R16, P6 ;  /* 0x000000011a077824 */ /* 0x000fe200030e0610 */
[----:B------:R-:W-:-:S04]  /*8c8d0*/  IADD3 R2, P6, PT, R3, R15, RZ ;  /* 0x0000000f03027210 */ /* 0x000fc80007fde0ff */
[----:B------:R0:W-:Y:S01]  /*8c8e0*/  STL.64 [R1+0x1a88], R6 ;  /* 0x001a880601007387 */ /* 0x0001e20000100a00 */
[----:B------:R-:W-:-:S03]  /*8c8f0*/  IMAD.X R3, R26, 0x1, R14, P6 ;  /* 0x000000011a037824 */ /* 0x000fc600030e060e */
[----:B0-----:R-:W2:Y:S04]  /*8c900*/  LDL.LU.64 R6, [R1+0x29d0] ;  /* 0x0029d00001067983 */ /* 0x001ea80000300a00 */
[----:B------:R-:W3:Y:S04]  /*8c910*/  LDL.LU R26, [R1+0x29c8] ;  /* 0x0029c800011a7983 */ /* 0x000ee80000300800 */
[----:B------:R0:W-:Y:S04]  /*8c920*/  STL.64 [R1+0x1a80], R2 ;  /* 0x001a800201007387 */ /* 0x0001e80000100a00 */
[----:B0-----:R-:W2:Y:S04]  /*8c930*/  LDL.LU.64 R2, [R1+0x29c0] ;  /* 0x0029c00001027983 */ /* 0x001ea80000300a00 */
[----:B------:R3:W-:Y:S02]  /*8c940*/  STL.64 [R1+0x29b8], R14 ;  /* 0x0029b80e01007387 */ /* 0x0007e40000100a00 */
        /* <DEDUP_REMOVED lines=8> */
[----:B------:R3:W-:Y:S01]  /*8c9d0*/  STL.64 [R1+0x1778], R14 ;  /* 0x0017780e01007387 */ /* 0x0007e20000100a00 */
[----:B------:R-:W-:Y:S02]  /*8c9e0*/  IMAD.MOV.U32 R26, RZ, RZ, R27 ;  /* 0x000000ffff1a7224 */ /* 0x000fe400078e001b */
[----:B------:R-:W-:Y:S02]  /*8c9f0*/  IMAD.MOV.U32 R27, RZ, RZ, R24 ;  /* 0x000000ffff1b7224 */ /* 0x000fe400078e0018 */
[----:B------:R-:W-:Y:S02]  /*8ca00*/  IMAD.MOV.U32 R24, RZ, RZ, R5 ;  /* 0x000000ffff187224 */ /* 0x000fe400078e0005 */
[----:B--2---:R-:W-:-:S02]  /*8ca10*/  IMAD.MOV.U32 R5, RZ, RZ, R7 ;  /* 0x000000ffff057224 */ /* 0x004fc400078e0007 */
[----:B------:R-:W-:Y:S01]  /*8ca20*/  IMAD.MOV.U32 R7, RZ, RZ, R29 ;  /* 0x000000ffff077224 */ /* 0x000fe200078e001d */
[----:B---3--:R-:W-:-:S05]  /*8ca30*/  IADD3 R14, P6, PT, R20, R19, RZ ;  /* 0x00000013140e7210 */ /* 0x008fca0007fde0ff */
[----:B------:R-:W-:-:S05]  /*8ca40*/  IMAD.X R15, R21, 0x1, R18, P6 ;  /* 0x00000001150f7824 */ /* 0x000fca00030e0612 */
[----:B------:R0:W-:Y:S02]  /*8ca50*/  STL.64 [R1+0x1aa8], R14 ;  /* 0x001aa80e01007387 */ /* 0x0001e40000100a00 */
[----:B0-----:R-:W-:-:S05]  /*8ca60*/  IADD3 R14, P6, PT, R20, R17, RZ ;  /* 0x00000011140e7210 */ /* 0x001fca0007fde0ff */
[----:B------:R-:W-:-:S05]  /*8ca70*/  IMAD.X R15, R21, 0x1, R16, P6 ;  /* 0x00000001150f7824 */ /* 0x000fca00030e0610 */
[----:B------:R0:W-:Y:S04]  /*8ca80*/  STL.64 [R1+0x1ac8], R14 ;  /* 0x001ac80e01007387 */ /* 0x0001e80000100a00 */
[----:B0-----:R-:W2:Y:S04]  /*8ca90*/  LDL.LU.64 R14, [R1+0x29b8] ;  /* 0x0029b800010e7983 */ /* 0x001ea80000300a00 */
[----:B------:R2:W-:Y:S04]  /*8caa0*/  STL.64 [R1+0x29a8], R6 ;  /* 0x0029a80601007387 */ /* 0x0005e80000100a00 */
[----:B------:R-:W3:Y:S01]  /*8cab0*/  LDL.LU R29, [R1+0x1768] ;  /* 0x00176800011d7983 */ /* 0x000ee20000300800 */
[----:B--2---:R-:W-:-:S03]  /*8cac0*/  IADD3 R6, P6, PT, R20, R15, RZ ;  /* 0x0000000f14067210 */ /* 0x004fc60007fde0ff */
[----:B---3--:R-:W-:Y:S04]  /*8cad0*/  STL [R1+0x2990], R29 ;  /* 0x0029901d01007387 */ /* 0x008fe80000100800 */
[----:B------:R-:W2:Y:S01]  /*8cae0*/  LDL.LU R20, [R1+0x29b4] ;  /* 0x0029b40001147983 */ /* 0x000ea20000300800 */
[----:B------:R-:W-:-:S03]  /*8caf0*/  IMAD.X R7, R21, 0x1, R14, P6 ;  /* 0x0000000115077824 */ /* 0x000fc600030e060e */
[----:B------:R-:W3:Y:S04]  /*8cb00*/  LDL.LU R21, [R1+0x29b0] ;  /* 0x0029b00001157983 */ /* 0x000ee80000300800 */
[----:B------:R0:W-:Y:S04]  /*8cb10*/  STL [R1+0x29a0], R4 ;  /* 0x0029a00401007387 */ /* 0x0001e80000100800 */
[----:B0-----:R-:W2:Y:S04]  /*8cb20*/  LDL.LU R4, [R1+0x176c] ;  /* 0x00176c0001047983 */ /* 0x001ea80000300800 */
[----:B------:R3:W-:Y:S01]  /*8cb30*/  STL.64 [R1+0x1ac0], R6 ;  /* 0x001ac00601007387 */ /* 0x0007e20000100a00 */
        /* <DEDUP_REMOVED lines=14> */
[----:B------:R-:W-:Y:S01]  /*8cc20*/  IMAD.X R7, R29, 0x1, R14, P6 ;  /* 0x000000011d077824 */ /* 0x000fe200030e060e */
[----:B------:R0:W-:Y:S04]  /*8cc30*/  STL [R1+0x2994], R23 ;  /* 0x0029941701007387 */ /* 0x0001e80000100800 */
[----:B------:R1:W-:Y:S04]  /*8cc40*/  STL.64 [R1+0x1b00], R6 ;  /* 0x001b000601007387 */ /* 0x0003e80000100a00 */
[----:B0-----:R-:W3:Y:S02]  /*8cc50*/  LDL.LU R23, [R1+0x1770] ;  /* 0x0017700001177983 */ /* 0x001ee40000300800 */
[----:B---3--:R-:W-:-:S02]  /*8cc60*/  SHF.R.S32.HI R29, RZ, 0x1f, R23 ;  /* 0x0000001fff1d7819 */ /* 0x008fc40000011417 */
[----:B-1----:R-:W-:-:S05]  /*8cc70*/  IADD3 R6, P6, PT, R23, R21, RZ ;  /* 0x0000001517067210 */ /* 0x002fca0007fde0ff */
        /* <DEDUP_REMOVED lines=11> */
[----:B------:R-:W2:Y:S03]  /*8cd30*/  LDL.LU R23, [R1+0x2994] ;  /* 0x0029940001177983 */ /* 0x000ea60000300800 */
[----:B------:R-:W-:Y:S01]  /*8cd40*/  IMAD.X R17, R29, 0x1, R14, P6 ;  /* 0x000000011d117824 */ /* 0x000fe200030e060e */
[----:B---3--:R0:W-:Y:S04]  /*8cd50*/  STL [R1+0x2984], R7 ;  /* 0x0029840701007387 */ /* 0x0081e80000100800 */
[----:B0-----:R-:W3:Y:S04]  /*8cd60*/  LDL.LU R7, [R1+0x1760] ;  /* 0x0017600001077983 */ /* 0x001ee80000300800 */
[----:B------:R-:W2:Y:S04]  /*8cd70*/  LDL.LU R29, [R1+0x2990] ;  /* 0x00299000011d7983 */ /* 0x000ea80000300800 */
[----:B------:R-:W-:Y:S04]  /*8cd80*/  STL.64 [R1+0x1b38], R16 ;  /* 0x001b381001007387 */ /* 0x000fe80000100a00 */
[----:B------:R2:W-:Y:S02]  /*8cd90*/  STL [R1+0x2980], R0 ;  /* 0x0029800001007387 */ /* 0x0005e40000100800 */
        /* <DEDUP_REMOVED lines=9> */
[----:B0-----:R-:W-:-:S02]  /*8ce30*/  IMAD.MOV.U32 R19, RZ, RZ, R6 ;  /* 0x000000ffff137224 */ /* 0x001fc400078e0006 */
[----:B---3--:R-:W-:Y:S01]  /*8ce40*/  IMAD.MOV.U32 R18, RZ, RZ, R7 ;  /* 0x000000ffff127224 */ /* 0x008fe200078e0007 */
[----:B--2---:R-:W-:-:S05]  /*8ce50*/  IADD3 R6, P6, PT, R29, R17, RZ ;  /* 0x000000111d067210 */ /* 0x004fca0007fde0ff */
[----:B------:R-:W-:-:S05]  /*8ce60*/  IMAD.X R7, R0, 0x1, R16, P6 ;  /* 0x0000000100077824 */ /* 0x000fca00030e0610 */
[----:B------:R0:W-:Y:S04]  /*8ce70*/  STL.64 [R1+0x1b78], R6 ;  /* 0x001b780601007387 */ /* 0x0001e80000100a00 */
[----:B0-----:R-:W2:Y:S02]  /*8ce80*/  LDL.LU R7, [R1+0x2984] ;  /* 0x0029840001077983 */ /* 0x001ea40000300800 */
[----:B--2---:R-:W-:Y:S02]  /*8ce90*/  IMAD.MOV.U32 R6, RZ, RZ, R7 ;  /* 0x000000ffff067224 */ /* 0x004fe400078e0007 */
[----:B------:R-:W-:Y:S01]  /*8cea0*/  IMAD.MOV.U32 R7, RZ, RZ, R28 ;  /* 0x000000ffff077224 */ /* 0x000fe200078e001c */
[----:B------:R-:W-:-:S05]  /*8ceb0*/  IADD3 R28, P6, PT, R29, R15, RZ ;  /* 0x0000000f1d1c7210 */ /* 0x000fca0007fde0ff */
[----:B------:R-:W-:Y:S02]  /*8cec0*/  IMAD.X R29, R0, 0x1, R14, P6 ;  /* 0x00000001001d7824 */ /* 0x000fe400030e060e */
[----:B------:R-:W2:Y:S04]  /*8ced0*/  LDL.LU R0, [R1+0x2980] ;  /* 0x0029800001007983 */ /* 0x000ea80000300800 */
[----:B------:R0:W-:Y:S04]  /*8cee0*/  STL.64 [R1+0x2970], R14 ;  /* 0x0029700e01007387 */ /* 0x0001e80000100a00 */
[----:B0-----:R-:W3:Y:S04]  /*8cef0*/  LDL.LU R15, [R1+0x16ec] ;  /* 0x0016ec00010f7983 */ /* 0x001ee80000300800 */
[----:B------:R-:W-:Y:S04]  /*8cf00*/  STL [R1+0x2968], R9 ;  /* 0x0029680901007387 */ /* 0x000fe80000100800 */
[----:B------:R0:W-:Y:S04]  /*8cf10*/  STL.64 [R1+0x2960], R2 ;  /* 0x0029600201007387 */ /* 0x0001e80000100a00 */
[----:B------:R1:W-:Y:S01]  /*8cf20*/  STL.64 [R1+0x2418], R28 ;  /* 0x0024181c01007387 */ /* 0x0003e20000100a00 */
[----:B0-----:R-:W-:-:S02]  /*8cf30*/  IMAD.MOV.U32 R3, RZ, RZ, R18 ;  /* 0x000000ffff037224 */ /* 0x001fc400078e0012 */
[----:B-1----:R-:W-:-:S03]  /*8cf40*/  IMAD.MOV.U32 R28, RZ, RZ, R19 ;  /* 0x000000ffff1c7224 */ /* 0x002fc600078e0013 */
[----:B------:R-:W-:Y:S02]  /*8cf50*/  SHF.R.S32.HI R9, RZ, 0x1f, R3 ;  /* 0x0000001fff097819 */ /* 0x000fe40000011403 */
[----:B------:R-:W-:-:S05]  /*8cf60*/  IADD3 R18, P6, PT, R3, R21, RZ ;  /* 0x0000001503127210 */ /* 0x000fca0007fde0ff */
[----:B------:R-:W-:-:S05]  /*8cf70*/  IMAD.X R19, R9, 0x1, R20, P6 ;  /* 0x0000000109137824 */ /* 0x000fca00030e0614 */
[----:B------:R0:W-:Y:S04]  /*8cf80*/  STL.64 [R1+0x1768], R18 ;  /* 0x0017681201007387 */ /* 0x0001e80000100a00 */
[----:B0-----:R-:W2:Y:S01]  /*8cf90*/  LDL.LU.64 R18, [R1+0x2978] ;  /* 0x0029780001127983 */ /* 0x001ea20000300a00 */
[----:B---3--:R-:W-:Y:S01]  /*8cfa0*/  IMAD.MOV.U32 R29, RZ, RZ, R15 ;  /* 0x000000ffff1d7224 */ /* 0x008fe200078e000f */
[----:B--2---:R-:W-:-:S05]  /*8cfb0*/  IADD3 R14, P6, PT, R3, R19, RZ ;  /* 0x00000013030e7210 */ /* 0x004fca0007fde0ff */
        /* <DEDUP_REMOVED lines=12> */
[----:B---3--:R0:W-:Y:S04]  /*8d080*/  STL.64 [R1+0x2948], R2 ;  /* 0x0029480201007387 */ /* 0x0081e80000100a00 */
        /* <DEDUP_REMOVED lines=159> */
[----:B--2---:R0:W-:Y:S04]  /*8da80*/  STL [R1+0x2894], R24 ;  /* 0x0028941801007387 */ /* 0x0041e80000100800 */
        /* <DEDUP_REMOVED lines=18> */
[----:B------:R-:W-:Y:S04]  /*8dbb0*/  STL.64 [R1+0x1dd8], R16 ;  /* 0x001dd81001007387 */ /* 0x000fe80000100a00 */
[----:B---3--:R-:W-:Y:S04]  /*8dbc0*/  STL [R1+0x2880], R27 ;  /* 0x0028801b01007387 */ /* 0x008fe80000100800 */
[----:B------:R0:W-:Y:S04]  /*8dbd0*/  STL [R1+0x2884], R0 ;  /* 0x0028840001007387 */ /* 0x0001e80000100800 */
[----:B0-----:R-:W3:Y:S02]  /*8dbe0*/  LDL.LU R0, [R1+0x16f8] ;  /* 0x0016f80001007983 */ /* 0x001ee40000300800 */
[----:B---3--:R-:W-:-:S02]  /*8dbf0*/  SHF.R.S32.HI R27, RZ, 0x1f, R0 ;  /* 0x0000001fff1b7819 */ /* 0x008fc40000011400 */
[----:B------:R-:W-:-:S05]  /*8dc00*/  IADD3 R16, P6, PT, R0, R21, RZ ;  /* 0x0000001500107210 */ /* 0x000fca0007fde0ff */
[----:B------:R-:W-:-:S05]  /*8dc10*/  IMAD.X R17, R27, 0x1, R20, P6 ;  /* 0x000000011b117824 */ /* 0x000fca00030e0614 */
[----:B------:R0:W-:Y:S02]  /*8dc20*/  STL.64 [R1+0x1dd0], R16 ;  /* 0x001dd01001007387 */ /* 0x0001e40000100a00 */
[----:B0-----:R-:W-:-:S05]  /*8dc30*/  IADD3 R16, P6, PT, R0, R19, RZ ;  /* 0x0000001300107210 */ /* 0x001fca0007fde0ff */
[----:B------:R-:W-:-:S05]  /*8dc40*/  IMAD.X R17, R27, 0x1, R18, P6 ;  /* 0x000000011b117824 */ /* 0x000fca00030e0612 */
[----:B------:R0:W-:Y:S04]  /*8dc50*/  STL.64 [R1+0x1df0], R16 ;  /* 0x001df01001007387 */ /* 0x0001e80000100a00 */
[----:B0-----:R-:W3:Y:S04]  /*8dc60*/  LDL.LU.64 R16, [R1+0x2888] ;  /* 0x0028880001107983 */ /* 0x001ee80000300a00 */
[----:B------:R3:W-:Y:S02]  /*8dc70*/  STL.64 [R1+0x2878], R18 ;  /* 0x0028781201007387 */ /* 0x0007e40000100a00 */
[----:B---3--:R-:W-:-:S05]  /*8dc80*/  IADD3 R18, P6, PT, R0, R17, RZ ;  /* 0x0000001100127210 */ /* 0x008fca0007fde0ff */
[----:B------:R-:W-:-:S05]  /*8dc90*/  IMAD.X R19, R27, 0x1, R16, P6 ;  /* 0x000000011b137824 */ /* 0x000fca00030e0610 */
[----:B------:R0:W-:Y:S02]  /*8dca0*/  STL.64 [R1+0x1e18], R18 ;  /* 0x001e181201007387 */ /* 0x0001e40000100a00 */
[----:B0-----:R-:W-:Y:S02]  /*8dcb0*/  IADD3 R18, P6, PT, R0, R15, RZ ;  /* 0x0000000f00127210 */ /* 0x001fe40007fde0ff */
[----:B------:R-:W3:Y:S04]  /*8dcc0*/  LDL.LU R0, [R1+0x2884] ;  /* 0x0028840001007983 */ /* 0x000ee80000300800 */
[----:B--2---:R0:W-:Y:S01]  /*8dcd0*/  STL.64 [R1+0x2870], R24 ;  /* 0x0028701801007387 */ /* 0x0041e20000100a00 */
[----:B------:R-:W-:-:S03]  /*8dce0*/  IMAD.X R19, R27, 0x1, R14, P6 ;  /* 0x000000011b137824 */ /* 0x000fc600030e060e */
[----:B------:R-:W0:Y:S04]  /*8dcf0*/  LDL.LU R27, [R1+0x2880] ;  /* 0x00288000011b7983 */ /* 0x000e280000300800 */
[----:B------:R1:W-:Y:S01]  /*8dd00*/  STL.64 [R1+0x1e10], R18 ;  /* 0x001e101201007387 */ /* 0x0003e20000100a00 */
[----:B0-----:R-:W-:Y:S02]  /*8dd10*/  SHF.R.S32.HI R24, RZ, 0x1f, R27 ;  /* 0x0000001fff187819 */ /* 0x001fe4000001141b */
[----:B-1----:R-:W-:-:S05]  /*8dd20*/  IADD3 R18, P6, PT, R27, R21, RZ ;  /* 0x000000151b127210 */ /* 0x002fca0007fde0ff */
[----:B------:R-:W-:-:S05]  /*8dd30*/  IMAD.X R19, R24, 0x1, R20, P6 ;  /* 0x0000000118137824 */ /* 0x000fca00030e0614 */
[----:B------:R0:W-:Y:S04]  /*8dd40*/  STL.64 [R1+0x16f8], R18 ;  /* 0x0016f81201007387 */ /* 0x0001e80000100a00 */
[----:B0-----:R-:W2:Y:S04]  /*8dd50*/  LDL.LU.64 R18, [R1+0x2878] ;  /* 0x0028780001127983 */ /* 0x001ea80000300a00 */
[----:B------:R0:W-:Y:S02]  /*8dd60*/  STL.64 [R1+0x2868], R20 ;  /* 0x0028681401007387 */ /* 0x0001e40000100a00 */
[----:B0-----:R-:W-:-:S02]  /*8dd70*/  IMAD.MOV.U32 R21, RZ, RZ, R27 ;  /* 0x000000ffff157224 */ /* 0x001fc400078e001b */
[----:B------:R-:W-:-:S03]  /*8dd80*/  IMAD.MOV.U32 R20, RZ, RZ, R24 ;  /* 0x000000ffff147224 */ /* 0x000fc600078e0018 */
[----:B--2---:R-:W-:-:S05]  /*8dd90*/  IADD3 R24, P6, PT, R21, R19, RZ ;  /* 0x0000001315187210 */ /* 0x004fca0007fde0ff */
[----:B------:R-:W-:-:S05]  /*8dda0*/  IMAD.X R25, R20, 0x1, R18, P6 ;  /* 0x0000000114197824 */ /* 0x000fca00030e0612 */
[----:B------:R0:W-:Y:S02]  /*8ddb0*/  STL.64 [R1+0x1e28], R24 ;  /* 0x001e281801007387 */ /* 0x0001e40000100a00 */
[----:B0-----:R-:W-:-:S05]  /*8ddc0*/  IADD3 R24, P6, PT, R21, R17, RZ ;  /* 0x0000001115187210 */ /* 0x001fca0007fde0ff */
[----:B------:R-:W-:-:S05]  /*8ddd0*/  IMAD.X R25, R20, 0x1, R16, P6 ;  /* 0x0000000114197824 */ /* 0x000fca00030e0610 */
[----:B------:R0:W-:Y:S04]  /*8dde0*/  STL.64 [R1+0x1e70], R24 ;  /* 0x001e701801007387 */ /* 0x0001e80000100a00 */
[----:B0-----:R-:W2:Y:S02]  /*8ddf0*/  LDL.LU.64 R24, [R1+0x2870] ;  /* 0x0028700001187983 */ /* 0x001ea40000300a00 */
[----:B--2---:R-:W-:Y:S02]  /*8de00*/  IMAD.MOV.U32 R27, RZ, RZ, R24 ;  /* 0x000000ffff1b7224 */ /* 0x004fe400078e0018 */
[----:B------:R-:W-:Y:S02]  /*8de10*/  IMAD.MOV.U32 R24, RZ, RZ, R13 ;  /* 0x000000ffff187224 */ /* 0x000fe400078e000d */
[----:B------:R-:W-:-:S02]  /*8de20*/  IMAD.MOV.U32 R13, RZ, RZ, R4 ;  /* 0x000000ffff0d7224 */ /* 0x000fc400078e0004 */
[----:B------:R-:W2:Y:S04]  /*8de30*/  LDL.LU R4, [R1+0x16e4] ;  /* 0x0016e40001047983 */ /* 0x000ea80000300800 */
[----:B--2---:R0:W-:Y:S04]  /*8de40*/  STL [R1+0x2858], R4 ;  /* 0x0028580401007387 */ /* 0x0041e80000100800 */
[----:B------:R1:W-:Y:S01]  /*8de50*/  STL.64 [R1+0x2860], R2 ;  /* 0x0028600201007387 */ /* 0x0003e20000100a00 */
[----:B0-----:R-:W-:Y:S01]  /*8de60*/  IMAD.MOV.U32 R4, RZ, RZ, R20 ;  /* 0x000000ffff047224 */ /* 0x001fe200078e0014 */
[----:B------:R-:W-:-:S02]  /*8de70*/  IADD3 R20, P6, PT, R21, R15, RZ ;  /* 0x0000000f15147210 */ /* 0x000fc40007fde0ff */
[----:B-1----:R-:W2:Y:S03]  /*8de80*/  LDL R3, [R1+0x16e8] ;  /* 0x0016e80001037983 */ /* 0x002ea60000100800 */
[----:B------:R-:W-:-:S05]  /*8de90*/  IMAD.X R21, R4, 0x1, R14, P6 ;  /* 0x0000000104157824 */ /* 0x000fca00030e060e */
[----:B------:R0:W-:Y:S04]  /*8dea0*/  STL.64 [R1+0x1eb8], R20 ;  /* 0x001eb81401007387 */ /* 0x0001e80000100a00 */
[----:B0-----:R-:W3:Y:S01]  /*8deb0*/  LDL.LU.64 R20, [R1+0x2868] ;  /* 0x0028680001147983 */ /* 0x001ee20000300a00 */
[----:B--2---:R-:W-:Y:S02]  /*8dec0*/  SHF.R.S32.HI R4, RZ, 0x1f, R3 ;  /* 0x0000001fff047819 */ /* 0x004fe40000011403 */
[----:B---3--:R-:W-:Y:S01]  /*8ded0*/  IADD3 R2, P6, PT, R3, R21, RZ ;  /* 0x0000001503027210 */ /* 0x008fe20007fde0ff */
[----:B------:R0:W-:Y:S04]  /*8dee0*/  STL [R1+0x285c], R20 ;  /* 0x00285c1401007387 */ /* 0x0001e80000100800 */
[----:B------:R-:W-:-:S02]  /*8def0*/  IMAD.X R3, R4, 0x1, R20, P6 ;  /* 0x0000000104037824 */ /* 0x000fc400030e0614 */
        /* <DEDUP_REMOVED lines=12> */
[----:B------:R-:W-:Y:S02]  /*8dfc0*/  IMAD.X R25, R4, 0x1, R14, P6 ;  /* 0x0000000104197824 */ /* 0x000fe400030e060e */
[----:B------:R-:W3:Y:S04]  /*8dfd0*/  LDL.LU R4, [R1+0x2858] ;  /* 0x0028580001047983 */ /* 0x000ee80000300800 */
[----:B--2---:R0:W-:Y:S04]  /*8dfe0*/  STL.64 [R1+0x2848], R2 ;  /* 0x0028480201007387 */ /* 0x0041e80000100a00 */
[----:B------:R1:W-:Y:S01]  /*8dff0*/  STL.64 [R1+0x1ef0], R24 ;  /* 0x001ef01801007387 */ /* 0x0003e20000100a00 */
[----:B0-----:R-:W-:-:S05]  /*8e000*/  IMAD.MOV.U32 R3, RZ, RZ, R28 ;  /* 0x000000ffff037224 */ /* 0x001fca00078e001c */
[----:B------:R-:W-:Y:S02]  /*8e010*/  SHF.R.S32.HI R28, RZ, 0x1f, R3 ;  /* 0x0000001fff1c7819 */ /* 0x000fe40000011403 */
[----:B-1----:R-:W-:-:S05]  /*8e020*/  IADD3 R24, P6, PT, R3, R21, RZ ;  /* 0x0000001503187210 */ /* 0x002fca0007fde0ff */
[----:B---3--:R-:W-:-:S05]  /*8e030*/  IMAD.X R25, R28, 0x1, R20, P6 ;  /* 0x000000011c197824 */ /* 0x008fca00030e0614 */
        /* <DEDUP_REMOVED lines=8> */
[----:B------:R0:W-:Y:S01]  /*8e0c0*/  STL.64 [R1+0x1f38], R24 ;  /* 0x001f381801007387 */ /* 0x0001e20000100a00 */
[----:B------:R-:W-:Y:S01]  /*8e0d0*/  IMAD.MOV.U32 R28, RZ, RZ, R29 ;  /* 0x000000ffff1c7224 */ /* 0x000fe200078e001d */
[----:B------:R-:W-:Y:S02]  /*8e0e0*/  SHF.R.S32.HI R29, RZ, 0x1f, R4 ;  /* 0x0000001fff1d7819 */ /* 0x000fe40000011404 */
[----:B0-----:R-:W2:Y:S04]  /*8e0f0*/  LDL.LU.64 R24, [R1+0x2850] ;  /* 0x0028500001187983 */ /* 0x001ea80000300a00 */
        /* <DEDUP_REMOVED lines=8> */
[----:B---3--:R0:W-:Y:S04]  /*8e180*/  STL.64 [R1+0x2830], R2 ;  /* 0x0028300201007387 */ /* 0x0081e80000100a00 */
[----:B0-----:R-:W3:Y:S04]  /*8e190*/  LDL.LU R3, [R1+0x16f0] ;  /* 0x0016f00001037983 */ /* 0x001ee80000300800 */
[----:B------:R0:W-:Y:S02]  /*8e1a0*/  STL.64 [R1+0x2838], R8 ;  /* 0x0028380801007387 */ /* 0x0001e40000100a00 */
[----:B0-----:R-:W-:-:S05]  /*8e1b0*/  IADD3 R8, P6, PT, R4, R17, RZ ;  /* 0x0000001104087210 */ /* 0x001fca0007fde0ff */
[----:B------:R-:W-:-:S05]  /*8e1c0*/  IMAD.X R9, R29, 0x1, R16, P6 ;  /* 0x000000011d097824 */ /* 0x000fca00030e0610 */
[----:B------:R0:W-:Y:S02]  /*8e1d0*/  STL.64 [R1+0x1f60], R8 ;  /* 0x001f600801007387 */ /* 0x0001e40000100a00 */
[----:B0-----:R-:W-:Y:S02]  /*8e1e0*/  IADD3 R8, P6, PT, R4, R15, RZ ;  /* 0x0000000f04087210 */ /* 0x001fe40007fde0ff */
[----:B------:R-:W2:Y:S03]  /*8e1f0*/  LDL.LU R4, [R1+0x2840] ;  /* 0x0028400001047983 */ /* 0x000ea60000300800 */
[----:B------:R-:W-:Y:S02]  /*8e200*/  IMAD.X R9, R29, 0x1, R14, P6 ;  /* 0x000000011d097824 */ /* 0x000fe400030e060e */
[----:B------:R-:W-:-:S03]  /*8e210*/  IMAD.MOV.U32 R29, RZ, RZ, R26 ;  /* 0x000000ffff1d7224 */ /* 0x000fc600078e001a */
[----:B------:R0:W-:Y:S01]  /*8e220*/  STL.64 [R1+0x1f58], R8 ;  /* 0x001f580801007387 */ /* 0x0001e20000100a00 */
[----:B---3--:R-:W-:Y:S02]  /*8e230*/  SHF.R.S32.HI R26, RZ, 0x1f, R3 ;  /* 0x0000001fff1a7819 */ /* 0x008fe40000011403 */
        /* <DEDUP_REMOVED lines=11> */
[----:B------:R-:W-:Y:S02]  /*8e2f0*/  IMAD.X R3, R26, 0x1, R14, P6 ;  /* 0x000000011a037824 */ /* 0x000fe400030e060e */
[----:B------:R-:W-:Y:S01]  /*8e300*/  IMAD.MOV.U32 R26, RZ, RZ, R12 ;  /* 0x000000ffff1a7224 */ /* 0x000fe200078e000c */
[----:B------:R-:W-:Y:S02]  /*8e310*/  SHF.R.S32.HI R12, RZ, 0x1f, R28 ;  /* 0x0000001fff0c7819 */ /* 0x000fe4000001141c */
[----:B------:R0:W-:Y:S04]  /*8e320*/  STL.64 [R1+0x1f90], R2 ;  /* 0x001f900201007387 */ /* 0x0001e80000100a00 */
[----:B0-----:R-:W2:Y:S04]  /*8e330*/  LDL.LU.64 R2, [R1+0x2830] ;  /* 0x0028300001027983 */ /* 0x001ea80000300a00 */
[----:B---3--:R0:W-:Y:S02]  /*8e340*/  STL.64 [R1+0x2828], R8 ;  /* 0x0028280801007387 */ /* 0x0081e40000100a00 */
        /* <DEDUP_REMOVED lines=8> */
[----:B------:R0:W-:Y:S02]  /*8e3d0*/  STL.64 [R1+0x2058], R8 ;  /* 0x0020580801007387 */ /* 0x0001e40000100a00 */
[----:B0-----:R-:W-:-:S05]  /*8e3e0*/  IADD3 R8, P6, PT, R28, R15, RZ ;  /* 0x0000000f1c087210 */ /* 0x001fca0007fde0ff */
[----:B------:R-:W-:Y:S01]  /*8e3f0*/  IMAD.X R9, R12, 0x1, R14, P6 ;  /* 0x000000010c097824 */ /* 0x000fe200030e060e */
[----:B------:R-:W-:-:S04]  /*8e400*/  SHF.R.S32.HI R12, RZ, 0x1f, R27 ;  /* 0x0000001fff0c7819 */ /* 0x000fc8000001141b */
        /* <DEDUP_REMOVED lines=36> */
[----:B--2---:R-:W-:Y:S02]  /*8e650*/  IMAD.MOV.U32 R27, RZ, RZ, R25 ;  /* 0x000000ffff1b7224 */ /* 0x004fe400078e0019 */
[----:B----4-:R-:W-:Y:S02]  /*8e660*/  IMAD.MOV.U32 R25, RZ, RZ, R22 ;  /* 0x000000ffff197224 */ /* 0x010fe400078e0016 */
[----:B------:R-:W-:Y:S02]  /*8e670*/  IMAD.MOV.U32 R22, RZ, RZ, R7 ;  /* 0x000000ffff167224 */ /* 0x000fe400078e0007 */
[----:B------:R-:W-:-:S02]  /*8e680*/  IMAD.MOV.U32 R12, RZ, RZ, R2 ;  /* 0x000000ffff0c7224 */ /* 0x000fc400078e0002 */
[----:B---3--:R-:W-:Y:S01]  /*8e690*/  IMAD.MOV.U32 R7, RZ, RZ, R8 ;  /* 0x000000ffff077224 */ /* 0x008fe200078e0008 */
[----:B------:R-:W-:Y:S01]  /*8e6a0*/  IADD3 R8, P6, PT, R29, R17, RZ ;  /* 0x000000111d087210 */ /* 0x000fe20007fde0ff */
[----:B------:R-:W-:-:S04]  /*8e6b0*/  IMAD.MOV.U32 R2, RZ, RZ, R9 ;  /* 0x000000ffff027224 */ /* 0x000fc800078e0009 */
        /* <DEDUP_REMOVED lines=31> */
[----:B------:R-:W-:Y:S01]  /*8e8b0*/  STL.64 [R1+0x2208], R28 ;  /* 0x0022081c01007387 */ /* 0x000fe20000100a00 */
[----:B------:R-:W-:-:S03]  /*8e8c0*/  SHF.R.S32.HI R13, RZ, 0x1f, R24 ;  /* 0x0000001fff0d7819 */ /* 0x000fc60000011418 */
        /* <DEDUP_REMOVED lines=25> */
[----:B------:R-:W-:Y:S01]  /*8ea60*/  IMAD.MOV.U32 R13, RZ, RZ, R2 ;  /* 0x000000ffff0d7224 */ /* 0x000fe200078e0002 */
[----:B------:R-:W-:Y:S02]  /*8ea70*/  SHF.R.S32.HI R2, RZ, 0x1f, R22 ;  /* 0x0000001fff027819 */ /* 0x000fe40000011416 */
        /* <DEDUP_REMOVED lines=91> */
[----:B------:R0:W-:Y:S01]  /*8f030*/  STL.64 [R1+0x2378], R2 ;  /* 0x0023780201007387 */ /* 0x0001e20000100a00 */
[----:B------:R-:W-:-:S03]  /*8f040*/  IMAD.MOV.U32 R29, RZ, RZ, R6 ;  /* 0x000000ffff1d7224 */ /* 0x000fc600078e0006 */
[----:B------:R-:W3:Y:S01]  /*8f050*/  LDL.LU R6, [R1+0x23b0] ;  /* 0x0023b00001067983 */ /* 0x000ee20000300800 */
        /* <DEDUP_REMOVED lines=15> */
[----:B------:R0:W-:Y:S04]  /*8f150*/  STL.64 [R1+0x2388], R2 ;  /* 0x0023880201007387 */ /* 0x0001e80000100a00 */
[----:B------:R-:W4:Y:S04]  /*8f160*/  LDL.LU.64 R26, [R1+0x2340] ;  /* 0x00234000011a7983 */ /* 0x000f280000300a00 */
[----:B------:R-:W2:Y:S01]  /*8f170*/  LDL.LU R7, [R1+0x88] ;  /* 0x0000880001077983 */ /* 0x000ea20000300800 */
[----:B0-----:R-:W-:-:S05]  /*8f180*/  IADD3 R2, P6, PT, R11, R19, RZ ;  /* 0x000000130b027210 */ /* 0x001fca0007fde0ff */
[----:B------:R-:W-:-:S05]  /*8f190*/  IMAD.X R3, R5, 0x1, R18, P6 ;  /* 0x0000000105037824 */ /* 0x000fca00030e0612 */
[----:B------:R0:W-:Y:S04]  /*8f1a0*/  STL.64 [R1+0x23a8], R2 ;  /* 0x0023a80201007387 */ /* 0x0001e80000100a00 */
[----:B------:R-:W2:Y:S01]  /*8f1b0*/  LDL.LU.64 R24, [R1+0x22e0] ;  /* 0x0022e00001187983 */ /* 0x000ea20000300a00 */
[----:B0-----:R-:W-:-:S05]  /*8f1c0*/  IADD3 R2, P6, PT, R11, R17, RZ ;  /* 0x000000110b027210 */ /* 0x001fca0007fde0ff */
[----:B------:R-:W-:-:S05]  /*8f1d0*/  IMAD.X R3, R5, 0x1, R16, P6 ;  /* 0x0000000105037824 */ /* 0x000fca00030e0610 */
[----:B------:R0:W-:Y:S04]  /*8f1e0*/  STL.64 [R1+0x2360], R2 ;  /* 0x0023600201007387 */ /* 0x0001e80000100a00 */
[----:B------:R-:W2:Y:S04]  /*8f1f0*/  LDL.LU.64 R22, [R1+0x2290] ;  /* 0x0022900001167983 */ /* 0x000ea80000300a00 */
[----:B------:R-:W2:Y:S01]  /*8f200*/  LDL.LU.64 R12, [R1+0x22c0] ;  /* 0x0022c000010c7983 */ /* 0x000ea20000300a00 */
[----:B0-----:R-:W-:-:S05]  /*8f210*/  IADD3 R2, P6, PT, R11, R15, RZ ;  /* 0x0000000f0b027210 */ /* 0x001fca0007fde0ff */
[----:B------:R-:W-:Y:S01]  /*8f220*/  IMAD.X R3, R5, 0x1, R14, P6 ;  /* 0x0000000105037824 */ /* 0x000fe200030e060e */
[----:B------:R-:W-:Y:S02]  /*8f230*/  SHF.R.S32.HI R5, RZ, 0x1f, R29 ;  /* 0x0000001fff057819 */ /* 0x000fe4000001141d */
[----:B------:R-:W-:-:S05]  /*8f240*/  IADD3 R10, P6, PT, R29, R21, RZ ;  /* 0x000000151d0a7210 */ /* 0x000fca0007fde0ff */
[----:B------:R-:W-:Y:S01]  /*8f250*/  IMAD.X R11, R5, 0x1, R20, P6 ;  /* 0x00000001050b7824 */ /* 0x000fe200030e0614 */
[----:B------:R0:W-:Y:S04]  /*8f260*/  STL.64 [R1+0x1730], R2 ;  /* 0x0017300201007387 */ /* 0x0001e80000100a00 */
        /* <DEDUP_REMOVED lines=10> */
[----:B------:R-:W-:-:S05]  /*8f310*/  IMAD.X R29, R5, 0x1, R14, P6 ;  /* 0x00000001051d7824 */ /* 0x000fca00030e060e */
[----:B------:R0:W-:Y:S01]  /*8f320*/  STL.64 [R1+0x16e8], R28 ;  /* 0x0016e81c01007387 */ /* 0x0001e20000100a00 */
[----:B---3--:R-:W-:Y:S02]  /*8f330*/  SHF.R.S32.HI R5, RZ, 0x1f, R6 ;  /* 0x0000001fff057819 */ /* 0x008fe40000011406 */
[----:B0-----:R-:W-:-:S05]  /*8f340*/  IADD3 R28, P6, PT, R6, R21, RZ ;  /* 0x00000015061c7210 */ /* 0x001fca0007fde0ff */
[----:B------:R-:W-:Y:S01]  /*8f350*/  IMAD.X R29, R5, 0x1, R20, P6 ;  /* 0x00000001051d7824 */ /* 0x000fe200030e0614 */
[----:B------:R-:W-:-:S05]  /*8f360*/  IADD3 R20, P6, PT, R6, R19, RZ ;  /* 0x0000001306147210 */ /* 0x000fca0007fde0ff */
[----:B------:R-:W-:Y:S01]  /*8f370*/  IMAD.X R21, R5, 0x1, R18, P6 ;  /* 0x0000000105157824 */ /* 0x000fe200030e0612 */
[----:B------:R-:W-:-:S05]  /*8f380*/  IADD3 R18, P6, PT, R6, R17, RZ ;  /* 0x0000001106127210 */ /* 0x000fca0007fde0ff */
[----:B------:R-:W-:Y:S01]  /*8f390*/  IMAD.X R19, R5, 0x1, R16, P6 ;  /* 0x0000000105137824 */ /* 0x000fe200030e0610 */
[----:B------:R-:W-:-:S05]  /*8f3a0*/  IADD3 R16, P6, PT, R6, R15, RZ ;  /* 0x0000000f06107210 */ /* 0x000fca0007fde0ff */
[----:B------:R-:W-:Y:S01]  /*8f3b0*/  IMAD.X R17, R5, 0x1, R14, P6 ;  /* 0x0000000105117824 */ /* 0x000fe200030e060e */
[----:B------:R-:W-:Y:S04]  /*8f3c0*/  STL.64 [R1+0x23b8], R20 ;  /* 0x0023b81401007387 */ /* 0x000fe80000100a00 */
[----:B------:R-:W-:Y:S04]  /*8f3d0*/  STL.64 [R1+0x16e0], R28 ;  /* 0x0016e01c01007387 */ /* 0x000fe80000100a00 */
[----:B------:R-:W-:Y:S04]  /*8f3e0*/  STL.64 [R1+0x23c0], R18 ;  /* 0x0023c01201007387 */ /* 0x000fe80000100a00 */
[----:B------:R-:W-:Y:S01]  /*8f3f0*/  STL.64 [R1+0x23c8], R16 ;  /* 0x0023c81001007387 */ /* 0x000fe20000100a00 */
[----:B--2---:R-:W-:-:S05]  /*8f400*/  PRMT R14, R10, 0x7771, RZ ;  /* 0x000077710a0e7816 */ /* 0x004fca00000000ff */
[----:B----4-:R0:W-:Y:S02]  /*8f410*/  @P0 STG.E.U8 desc[UR44][R26.64], R14 ;  /* 0x0000000e1a000986 */ /* 0x0101e4000c10112c */
[----:B0-----:R-:W-:-:S05]  /*8f420*/  PRMT R14, R10, 0x7772, RZ ;  /* 0x000077720a0e7816 */ /* 0x001fca00000000ff */
[----:B------:R0:W-:Y:S02]  /*8f430*/  @P1 STG.E.U8 desc[UR44][R24.64], R14 ;  /* 0x0000000e18001986 */ /* 0x0001e4000c10112c */
[----:B0-----:R-:W-:Y:S02]  /*8f440*/  PRMT R14, R10, 0x7773, RZ ;  /* 0x000077730a0e7816 */ /* 0x001fe400000000ff */
[----:B------:R-:W2:Y:S04]  /*8f450*/  LDL.LU R10, [R1+0x2808] ;  /* 0x00280800010a7983 */ /* 0x000ea80000300800 */
[----:B------:R0:W-:Y:S02]  /*8f460*/  @P4 STG.E.U8 desc[UR44][R22.64], R14 ;  /* 0x0000000e16004986 */ /* 0x0001e4000c10112c */
[----:B0-----:R-:W-:-:S05]  /*8f470*/  PRMT R14, R7, 0x7770, RZ ;  /* 0x00007770070e7816 */ /* 0x001fca00000000ff */
[----:B------:R0:W-:Y:S02]  /*8f480*/  @P3 STG.E.U8 desc[UR44][R12.64], R14 ;  /* 0x0000000e0c003986 */ /* 0x0001e4000c10112c */
[----:B0-----:R-:W-:-:S05]  /*8f490*/  PRMT R14, R7, 0x7771, RZ ;  /* 0x00007771070e7816 */ /* 0x001fca00000000ff */
[----:B------:R0:W-:Y:S02]  /*8f4a0*/  @P2 STG.E.U8 desc[UR44][R2.64], R14 ;  /* 0x0000000e02002986 */ /* 0x0001e4000c10112c */
[----:B0-----:R-:W-:-:S05]  /*8f4b0*/  PRMT R14, R7, 0x7772, RZ ;  /* 0x00007772070e7816 */ /* 0x001fca00000000ff */
[----:B------:R0:W-:Y:S04]  /*8f4c0*/  @P5 STG.E.U8 desc[UR44][R8.64], R14 ;  /* 0x0000000e08005986 */ /* 0x0001e8000c10112c */
[----:B0-----:R-:W3:Y:S04]  /*8f4d0*/  LDL.LU.64 R8, [R1+0x2800] ;  /* 0x0028000001087983 */ /* 0x001ee80000300a00 */
[----:B------:R-:W4:Y:S04]  /*8f4e0*/  LDL.LU.64 R12, [R1+0x2270] ;  /* 0x00227000010c7983 */ /* 0x000f280000300a00 */
[----:B------:R-:W2:Y:S04]  /*8f4f0*/  LDL.LU.64 R2, [R1+0x2260] ;  /* 0x0022600001027983 */ /* 0x000ea80000300a00 */
[----:B------:R-:W2:Y:S04]  /*8f500*/  LDL.LU.64 R26, [R1+0x2258] ;  /* 0x00225800011a7983 */ /* 0x000ea80000300a00 */
[----:B------:R-:W2:Y:S04]  /*8f510*/  LDL.LU.64 R24, [R1+0x2250] ;  /* 0x0022500001187983 */ /* 0x000ea80000300a00 */
[----:B------:R-:W2:Y:S01]  /*8f520*/  LDL.LU R6, [R1+0x68] ;  /* 0x0000680001067983 */ /* 0x000ea20000300800 */
[----:B------:R-:W-:-:S02]  /*8f530*/  LOP3.LUT P4, RZ, R11, 0x100000, RZ, 0xc0, !PT ;  /* 0x001000000bff7812 */ /* 0x000fc4000788c0ff */
[----:B------:R-:W-:Y:S02]  /*8f540*/  LOP3.LUT P3, RZ, R11, 0x200000, RZ, 0xc0, !PT ;  /* 0x002000000bff7812 */ /* 0x000fe4000786c0ff */
[----:B------:R-:W-:Y:S01]  /*8f550*/  PRMT R14, R7, 0x7773, RZ ;  /* 0x00007773070e7816 */ /* 0x000fe200000000ff */
[----:B------:R-:W3:Y:S04]  /*8f560*/  LDL.LU.64 R22, [R1+0x2230] ;  /* 0x0022300001167983 */ /* 0x000ee80000300a00 */
[----:B------:R-:W3:Y:S04]  /*8f570*/  LDL.LU R15, [R1+0x8c] ;  /* 0x00008c00010f7983 */ /* 0x000ee80000300800 */
[----:B------:R-:W-:Y:S04]  /*8f580*/  STL [R1+0x252c], R11 ;  /* 0x00252c0b01007387 */ /* 0x000fe80000100800 */
[----:B----4-:R2:W-:Y:S02]  /*8f590*/  @P4 STG.E.U8 desc[UR44][R12.64], R14 ;  /* 0x0000000e0c004986 */ /* 0x0105e4000c10112c */
[----:B--2---:R-:W-:-:S02]  /*8f5a0*/  PRMT R14, R6, 0x7770, RZ ;  /* 0x00007770060e7816 */ /* 0x004fc400000000ff */
[----:B------:R-:W2:Y:S04]  /*8f5b0*/  LDL.LU.64 R12, [R1+0x2220] ;  /* 0x00222000010c7983 */ /* 0x000ea80000300a00 */
[----:B------:R0:W-:Y:S04]  /*8f5c0*/  @P3 STG.E.U8 desc[UR44][R2.64], R14 ;  /* 0x0000000e02003986 */ /* 0x0001e8000c10112c */
[----:B0-----:R-:W4:Y:S04]  /*8f5d0*/  LDL.LU.64 R2, [R1+0x2218] ;  /* 0x0022180001027983 */ /* 0x001f280000300a00 */
[----:B------:R-:W2:Y:S04]  /*8f5e0*/  LDL.LU R5, [R1+0x6c] ;  /* 0x00006c0001057983 */ /* 0x000ea80000300800 */
[----:B--2---:R0:W-:Y:S04]  /*8f5f0*/  STL.64 [R1+0x27f0], R4 ;  /* 0x0027f00401007387 */ /* 0x0041e80000100a00 */
[----:B0-----:R-:W2:Y:S01]  /*8f600*/  LDL.LU.64 R4, [R1+0x21f0] ;  /* 0x0021f00001047983 */ /* 0x001ea20000300a00 */
[----:B------:R-:W-:-:S02]  /*8f610*/  LOP3.LUT P6, RZ, R10, 0x1, RZ, 0xc0, !PT ;  /* 0x000000010aff7812 */ /* 0x000fc400078cc0ff */
[----:B---3--:R-:W-:-:S11]  /*8f620*/  LOP3.LUT R9, R9, 0xfeffffff, RZ, 0xc0, !PT ;  /* 0xfeffffff09097812 */ /* 0x008fd600078ec0ff */
[----:B------:R-:W-:Y:S02]  /*8f630*/  @P6 LOP3.LUT R9, R9, 0x1000000, RZ, 0xfc, !PT ;  /* 0x0100000009096812 */ /* 0x000fe400078efcff */
[----:B------:R-:W-:Y:S02]  /*8f640*/  LOP3.LUT P6, RZ, R11, 0x80000000, RZ, 0xc0, !PT ;  /* 0x800000000bff7812 */ /* 0x000fe400078cc0ff */
[----:B------:R-:W-:-:S11]  /*8f650*/  LOP3.LUT R9, R9, 0xfdffffff, RZ, 0xc0, !PT ;  /* 0xfdffffff09097812 */ /* 0x000fd600078ec0ff */
        /* <DEDUP_REMOVED lines=11> */
[----:B------:R-:W-:Y:S01]  /*8f710*/  LOP3.LUT R9, R9, 0xdfffffff, RZ, 0xc0, !PT ;  /* 0xdfffffff09097812 */ /* 0x000fe200078ec0ff */
[----:B--2---:R0:W-:Y:S04]  /*8f720*/  STL.64 [R1+0x27f8], R4 ;  /* 0x0027f80401007387 */ /* 0x0041e80000100a00 */
[----:B0-----:R-:W2:Y:S04]  /*8f730*/  LDL.LU.64 R4, [R1+0x2210] ;  /* 0x0022100001047983 */ /* 0x001ea80000300a00 */
[----:B------:R-:W3:Y:S02]  /*8f740*/  LDL.LU.64 R16, [R1+0x21e0] ;  /* 0x0021e00001107983 */ /* 0x000ee40000300a00 */
[----:B------:R-:W-:-:S02]  /*8f750*/  @P6 LOP3.LUT R9, R9, 0x20000000, RZ, 0xfc, !PT ;  /* 0x2000000009096812 */ /* 0x000fc400078efcff */
[----:B------:R-:W-:Y:S02]  /*8f760*/  LOP3.LUT P6, RZ, R11, 0x4000000, RZ, 0xc0, !PT ;  /* 0x040000000bff7812 */ /* 0x000fe400078cc0ff */
[----:B------:R-:W-:Y:S02]  /*8f770*/  LOP3.LUT R9, R9, 0xbfffffff, RZ, 0xc0, !PT ;  /* 0xbfffffff09097812 */ /* 0x000fe400078ec0ff */
[----:B------:R-:W-:-:S09]  /*8f780*/  LOP3.LUT P2, RZ, R11, 0x400000, RZ, 0xc0, !PT ;  /* 0x004000000bff7812 */ /* 0x000fd2000784c0ff */
[----:B------:R-:W-:Y:S02]  /*8f790*/  @P6 LOP3.LUT R9, R9, 0x40000000, RZ, 0xfc, !PT ;  /* 0x4000000009096812 */ /* 0x000fe400078efcff */
[C---:B------:R-:W-:Y:S02]  /*8f7a0*/  LOP3.LUT P6, RZ, R11.reuse, 0x2000000, RZ, 0xc0, !PT ;  /* 0x020000000bff7812 */ /* 0x040fe400078cc0ff */
[----:B------:R-:W-:Y:S02]  /*8f7b0*/  LOP3.LUT P5, RZ, R11, 0x800000, RZ, 0xc0, !PT ;  /* 0x008000000bff7812 */ /* 0x000fe400078ac0ff */
[----:B------:R-:W-:Y:S02]  /*8f7c0*/  PRMT R14, R6, 0x7771, RZ ;  /* 0x00007771060e7816 */ /* 0x000fe400000000ff */
[----:B------:R-:W-:-:S03]  /*8f7d0*/  LOP3.LUT R9, R9, 0x7fffffff, RZ, 0xc0, !PT ;  /* 0x7fffffff09097812 */ /* 0x000fc600078ec0ff */
[----:B------:R0:W-:Y:S04]  /*8f7e0*/  @P2 STG.E.U8 desc[UR44][R26.64], R14 ;  /* 0x0000000e1a002986 */ /* 0x0001e8000c10112c */
[----:B------:R-:W-:Y:S02]  /*8f7f0*/  @P6 LOP3.LUT R9, R9, 0x80000000, RZ, 0xfc, !PT ;  /* 0x8000000009096812 */ /* 0x000fe400078efcff */
[----:B------:R-:W-:Y:S02]  /*8f800*/  LOP3.LUT P6, RZ, R11, 0x1000000, RZ, 0xc0, !PT ;  /* 0x010000000bff7812 */ /* 0x000fe400078cc0ff */
[----:B0-----:R-:W-:-:S05]  /*8f810*/  PRMT R14, R6, 0x7772, RZ ;  /* 0x00007772060e7816 */ /* 0x001fca00000000ff */
[----:B------:R0:W-:Y:S02]  /*8f820*/  @P5 STG.E.U8 desc[UR44][R24.64], R14 ;  /* 0x0000000e18005986 */ /* 0x0001e4000c10112c */
[----:B0-----:R-:W-:-:S05]  /*8f830*/  PRMT R14, R6, 0x7773, RZ ;  /* 0x00007773060e7816 */ /* 0x001fca00000000ff */
[----:B------:R0:W-:Y:S01]  /*8f840*/  @P6 STG.E.U8 desc[UR44][R22.64], R14 ;  /* 0x0000000e16006986 */ /* 0x0001e2000c10112c */
[----:B------:R-:W-:Y:S02]  /*8f850*/  LOP3.LUT P6, RZ, R9, 0x80000000, RZ, 0xc0, !PT ;  /* 0x8000000009ff7812 */ /* 0x000fe400078cc0ff */
[----:B0-----:R-:W-:-:S11]  /*8f860*/  PRMT R14, R15, 0x7770, RZ ;  /* 0x000077700f0e7816 */ /* 0x001fd600000000ff */
[----:B------:R0:W-:Y:S01]  /*8f870*/  @P6 STG.E.U8 desc[UR44][R12.64], R14 ;  /* 0x0000000e0c006986 */ /* 0x0001e2000c10112c */
[----:B------:R-:W-:Y:S02]  /*8f880*/  LOP3.LUT P6, RZ, R9, 0x40000000, RZ, 0xc0, !PT ;  /* 0x4000000009ff7812 */ /* 0x000fe400078cc0ff */
[----:B0-----:R-:W-:-:S11]  /*8f890*/  PRMT R14, R15, 0x7771, RZ ;  /* 0x000077710f0e7816 */ /* 0x001fd600000000ff */
[----:B----4-:R0:W-:Y:S01]  /*8f8a0*/  @P6 STG.E.U8 desc[UR44][R2.64], R14 ;  /* 0x0000000e02006986 */ /* 0x0101e2000c10112c */
[----:B------:R-:W-:Y:S02]  /*8f8b0*/  LOP3.LUT P6, RZ, R9, 0x20000000, RZ, 0xc0, !PT ;  /* 0x2000000009ff7812 */ /* 0x000fe400078cc0ff */
[----:B0-----:R-:W-:Y:S01]  /*8f8c0*/  PRMT R14, R15, 0x7772, RZ ;  /* 0x000077720f0e7816 */ /* 0x001fe200000000ff */
[----:B---3--:R0:W-:Y:S10]  /*8f8d0*/  STL.64 [R1+0x27e8], R16 ;  /* 0x0027e81001007387 */ /* 0x0081f40000100a00 */
[----:B--2---:R1:W-:Y:S04]  /*8f8e0*/  @P6 STG.E.U8 desc[UR44][R4.64], R14 ;  /* 0x0000000e04006986 */ /* 0x0043e8000c10112c */
[----:B0-----:R-:W2:Y:S04]  /*8f8f0*/  LDL.LU.64 R16, [R1+0x21e8] ;  /* 0x0021e80001107983 */ /* 0x001ea80000300a00 */
[----:B------:R-:W3:Y:S04]  /*8f900*/  LDL.LU R7, [R1+0x70] ;  /* 0x0000700001077983 */ /* 0x000ee80000300800 */
[----:B------:R-:W4:Y:S04]  /*8f910*/  LDL.LU.64 R18, [R1+0x21d8] ;  /* 0x0021d80001127983 */ /* 0x000f280000300a00 */
[----:B------:R-:W2:Y:S04]  /*8f920*/  LDL.LU.64 R20, [R1+0x21d0] ;  /* 0x0021d00001147983 */ /* 0x000ea80000300a00 */
[----:B------:R-:W2:Y:S04]  /*8f930*/  LDL.LU.64 R28, [R1+0x21c8] ;  /* 0x0021c800011c7983 */ /* 0x000ea80000300a00 */
[----:B------:R-:W2:Y:S04]  /*8f940*/  LDL.LU.64 R26, [R1+0x21c0] ;  /* 0x0021c000011a7983 */ /* 0x000ea80000300a00 */
[----:B------:R-:W2:Y:S04]  /*8f950*/  LDL.LU R6, [R1+0x50] ;  /* 0x0000500001067983 */ /* 0x000ea80000300800 */
[----:B------:R-:W2:Y:S04]  /*8f960*/  LDL.LU.64 R24, [R1+0x21b8] ;  /* 0x0021b80001187983 */ /* 0x000ea80000300a00 */
[----:B------:R-:W2:Y:S04]  /*8f970*/  LDL.LU.64 R22, [R1+0x21b0] ;  /* 0x0021b00001167983 */ /* 0x000ea80000300a00 */
[----:B------:R-:W2:Y:S04]  /*8f980*/  LDL.LU.64 R12, [R1+0x21a0] ;  /* 0x0021a000010c7983 */ /* 0x000ea80000300a00 */
[----:B------:R-:W2:Y:S04]  /*8f990*/  LDL.LU.64 R2, [R1+0x2198] ;  /* 0x0021980001027983 */ /* 0x000ea80000300a00 */
[----:B-1----:R-:W2:Y:S01]  /*8f9a0*/  LDL.LU.64 R4, [R1+0x27f8] ;  /* 0x0027f80001047983 */ /* 0x002ea20000300a00 */
[----:B------:R-:W-:-:S02]  /*8f9b0*/  LOP3.LUT P6, RZ, R9, 0x10000000, RZ, 0xc0, !PT ;  /* 0x1000000009ff7812 */ /* 0x000fc400078cc0ff */
[----:B------:R-:W-:-:S11]  /*8f9c0*/  PRMT R14, R15, 0x7773, RZ ;  /* 0x000077730f0e7816 */ /* 0x000fd600000000ff */
[----:B--2---:R0:W-:Y:S04]  /*8f9d0*/  @P6 STG.E.U8 desc[UR44][R4.64], R14 ;  /* 0x0000000e04006986 */ /* 0x0041e8000c10112c */
[----:B0-----:R-:W2:Y:S01]  /*8f9e0*/  LDL.LU.64 R4, [R1+0x27f0] ;  /* 0x0027f00001047983 */ /* 0x001ea20000300a00 */
[----:B------:R-:W-:Y:S02]  /*8f9f0*/  LOP3.LUT P6, RZ, R9, 0x8000000, RZ, 0xc0, !PT ;  /* 0x0800000009ff7812 */ /* 0x000fe400078cc0ff */
[----:B--2---:R-:W-:-:S11]  /*8fa00*/  PRMT R14, R5, 0x7770, RZ ;  /* 0x00007770050e7816 */ /* 0x004fd600000000ff */
[----:B------:R0:W-:Y:S04]  /*8fa10*/  @P6 STG.E.U8 desc[UR44][R16.64], R14 ;  /* 0x0000000e10006986 */ /* 0x0001e8000c10112c */
[----:B0-----:R-:W2:Y:S01]  /*8fa20*/  LDL.LU.64 R16, [R1+0x27e8] ;  /* 0x0027e80001107983 */ /* 0x001ea20000300a00 */
[----:B------:R-:W-:Y:S02]  /*8fa30*/  LOP3.LUT P6, RZ, R9, 0x4000000, RZ, 0xc0, !PT ;  /* 0x0400000009ff7812 */ /* 0x000fe400078cc0ff */
[----:B------:R-:W-:Y:S02]  /*8fa40*/  PRMT R14, R5, 0x7771, RZ ;  /* 0x00007771050e7816 */ /* 0x000fe400000000ff */
[C---:B------:R-:W-:Y:S02]  /*8fa50*/  LOP3.LUT P0, RZ, R10.reuse, 0x2, RZ, 0xc0, !PT ;  /* 0x000000020aff7812 */ /* 0x040fe4000780c0ff */
[----:B------:R-:W-:-:S02]  /*8fa60*/  LOP3.LUT P1, RZ, R10, 0x4, RZ, 0xc0, !PT ;  /* 0x000000040aff7812 */ /* 0x000fc4000782c0ff */
[C---:B------:R-:W-:Y:S02]  /*8fa70*/  LOP3.LUT P4, RZ, R10.reuse, 0x8, RZ, 0xc0, !PT ;  /* 0x000000080aff7812 */ /* 0x040fe4000788c0ff */
[C---:B------:R-:W-:Y:S02]  /*8fa80*/  LOP3.LUT P3, RZ, R10.reuse, 0x10, RZ, 0xc0, !PT ;  /* 0x000000100aff7812 */ /* 0x040fe4000786c0ff */
[C---:B------:R-:W-:Y:S02]  /*8fa90*/  LOP3.LUT P2, RZ, R10.reuse, 0x20, RZ, 0xc0, !PT ;  /* 0x000000200aff7812 */ /* 0x040fe4000784c0ff */
[----:B------:R-:W-:Y:S01]  /*8faa0*/  LOP3.LUT P5, RZ, R10, 0x40, RZ, 0xc0, !PT ;  /* 0x000000400aff7812 */ /* 0x000fe200078ac0ff */
[----:B--2---:R0:W-:Y:S01]  /*8fab0*/  @P6 STG.E.U8 desc[UR44][R16.64], R14 ;  /* 0x0000000e10006986 */ /* 0x0041e2000c10112c */
[----:B------:R-:W-:Y:S02]  /*8fac0*/  LOP3.LUT P6, RZ, R9, 0x2000000, RZ, 0xc0, !PT ;  /* 0x0200000009ff7812 */ /* 0x000fe400078cc0ff */
[----:B0-----:R-:W-:-:S11]  /*8fad0*/  PRMT R14, R5, 0x7772, RZ ;  /* 0x00007772050e7816 */ /* 0x001fd600000000ff */
[----:B----4-:R0:W-:Y:S01]  /*8fae0*/  @P6 STG.E.U8 desc[UR44][R18.64], R14 ;  /* 0x0000000e12006986 */ /* 0x0101e2000c10112c */
[----:B------:R-:W-:Y:S02]  /*8faf0*/  LOP3.LUT P6, RZ, R9, 0x1000000, RZ, 0xc0, !PT ;  /* 0x0100000009ff7812 */ /* 0x000fe400078cc0ff */
[----:B0-----:R-:W-:-:S11]  /*8fb00*/  PRMT R14, R5, 0x7773, RZ ;  /* 0x00007773050e7816 */ /* 0x001fd600000000ff */
[----:B------:R3:W-:Y:S02]  /*8fb10*/  @P6 STG.E.U8 desc[UR44][R20.64], R14 ;  /* 0x0000000e14006986 */ /* 0x0007e4000c10112c */
[----:B---3--:R-:W-:-:S05]  /*8fb20*/  PRMT R14, R7, 0x7770, RZ ;  /* 0x00007770070e7816 */ /* 0x008fca00000000ff */
[----:B------:R0:W-:Y:S02]  /*8fb30*/  @P0 STG.E.U8 desc[UR44][R28.64], R14 ;  /* 0x0000000e1c000986 */ /* 0x0001e4000c10112c */
[----:B0-----:R-:W-:-:S05]  /*8fb40*/  PRMT R14, R7, 0x7771, RZ ;  /* 0x00007771070e7816 */ /* 0x001fca00000000ff */
        /* <DEDUP_REMOVED lines=8> */
[----:B------:R0:W-:Y:S04]  /*8fbd0*/  @P5 STG.E.U8 desc[UR44][R2.64], R14 ;  /* 0x0000000e02005986 */ /* 0x0001e8000c10112c */
[----:B0-----:R-:W2:Y:S04]  /*8fbe0*/  LDL.LU.64 R2, [R1+0x2188] ;  /* 0x0021880001027983 */ /* 0x001ea80000300a00 */
[----:B------:R-:W3:Y:S04]  /*8fbf0*/  LDL.LU.64 R26, [R1+0x2180] ;  /* 0x00218000011a7983 */ /* 0x000ee80000300a00 */
[----:B------:R-:W4:Y:S01]  /*8fc00*/  LDL.LU.64 R12, [R1+0x2190] ;  /* 0x00219000010c7983 */ /* 0x000f220000300a00 */
[----:B------:R-:W-:-:S02]  /*8fc10*/  LOP3.LUT P4, RZ, R10, 0x80, RZ, 0xc0, !PT ;  /* 0x000000800aff7812 */ /* 0x000fc4000788c0ff */
[----:B------:R-:W-:Y:S02]  /*8fc20*/  LOP3.LUT P3, RZ, R10, 0x100, RZ, 0xc0, !PT ;  /* 0x000001000aff7812 */ /* 0x000fe4000786c0ff */
[----:B------:R-:W-:Y:S01]  /*8fc30*/  PRMT R14, R6, 0x7772, RZ ;  /* 0x00007772060e7816 */ /* 0x000fe200000000ff */
[----:B------:R-:W2:Y:S01]  /*8fc40*/  LDL.LU.64 R24, [R1+0x2178] ;  /* 0x0021780001187983 */ /* 0x000ea20000300a00 */
[----:B------:R-:W-:-:S03]  /*8fc50*/  IMAD.MOV.U32 R7, RZ, RZ, R0 ;  /* 0x000000ffff077224 */ /* 0x000fc600078e0000 */
[----:B------:R-:W2:Y:S04]  /*8fc60*/  LDL.LU.64 R22, [R1+0x2170] ;  /* 0x0021700001167983 */ /* 0x000ea80000300a00 */
[----:B------:R-:W2:Y:S04]  /*8fc70*/  LDL.LU R0, [R1+0x74] ;  /* 0x0000740001007983 */ /* 0x000ea80000300800 */
[----:B----4-:R0:W-:Y:S02]  /*8fc80*/  @P4 STG.E.U8 desc[UR44][R12.64], R14 ;  /* 0x0000000e0c004986 */ /* 0x0101e4000c10112c */
[----:B0-----:R-:W-:-:S02]  /*8fc90*/  PRMT R14, R6, 0x7773, RZ ;  /* 0x00007773060e7816 */ /* 0x001fc400000000ff */
[----:B------:R-:W4:Y:S04]  /*8fca0*/  LDL.LU.64 R12, [R1+0x2158] ;  /* 0x00215800010c7983 */ /* 0x000f280000300a00 */
[----:B------:R-:W3:Y:S04]  /*8fcb0*/  LDL.LU R15, [R1+0x54] ;  /* 0x00005400010f7983 */ /* 0x000ee80000300800 */
[----:B--2---:R0:W-:Y:S04]  /*8fcc0*/  @P3 STG.E.U8 desc[UR44][R2.64], R14 ;  /* 0x0000000e02003986 */ /* 0x0041e8000c10112c */
[----:B0-----:R-:W2:Y:S04]  /*8fcd0*/  LDL.LU.64 R2, [R1+0x2148] ;  /* 0x0021480001027983 */ /* 0x001ea80000300a00 */
[----:B------:R-:W2:Y:S04]  /*8fce0*/  LDL.LU R5, [R1+0x78] ;  /* 0x0000780001057983 */ /* 0x000ea80000300800 */
[----:B--2---:R0:W-:Y:S04]  /*8fcf0*/  STL.64 [R1+0x27d0], R4 ;  /* 0x0027d00401007387 */ /* 0x0041e80000100a00 */
[----:B0-----:R-:W2:Y:S04]  /*8fd00*/  LDL.LU.64 R4, [R1+0x2128] ;  /* 0x0021280001047983 */ /* 0x001ea80000300a00 */
[----:B--2---:R0:W-:Y:S04]  /*8fd10*/  STL.64 [R1+0x27d8], R4 ;  /* 0x0027d80401007387 */ /* 0x0041e80000100a00 */
[----:B0-----:R-:W2:Y:S01]  /*8fd20*/  LDL.LU.64 R4, [R1+0x2138] ;  /* 0x0021380001047983 */ /* 0x001ea20000300a00 */
[----:B------:R-:W-:-:S02]  /*8fd30*/  LOP3.LUT P6, RZ, R10, 0x80000, RZ, 0xc0, !PT ;  /* 0x000800000aff7812 */ /* 0x000fc400078cc0ff */
        /* <DEDUP_REMOVED lines=17> */
[----:B0-----:R-:W2:Y:S06]  /*8fe50*/  LDL.LU.64 R4, [R1+0x2140] ;  /* 0x0021400001047983 */ /* 0x001eac0000300a00 */
[----:B------:R-:W-:-:S02]  /*8fe60*/  @P6 LOP3.LUT R9, R9, 0x200000, RZ, 0xfc, !PT ;  /* 0x0020000009096812 */ /* 0x000fc400078efcff */
[C---:B------:R-:W-:Y:S02]  /*8fe70*/  LOP3.LUT P6, RZ, R10.reuse, 0x2000, RZ, 0xc0, !PT ;  /* 0x000020000aff7812 */ /* 0x040fe400078cc0ff */
[C---:B------:R-:W-:Y:S02]  /*8fe80*/  LOP3.LUT P2, RZ, R10.reuse, 0x200, RZ, 0xc0, !PT ;  /* 0x000002000aff7812 */ /* 0x040fe4000784c0ff */
[----:B------:R-:W-:Y:S02]  /*8fe90*/  LOP3.LUT P5, RZ, R10, 0x400, RZ, 0xc0, !PT ;  /* 0x000004000aff7812 */ /* 0x000fe400078ac0ff */
[----:B------:R-:W-:Y:S02]  /*8fea0*/  LOP3.LUT R9, R9, 0xffbfffff, RZ, 0xc0, !PT ;  /* 0xffbfffff09097812 */ /* 0x000fe400078ec0ff */
[----:B------:R-:W-:Y:S01]  /*8feb0*/  PRMT R14, R0, 0x7770, RZ ;  /* 0x00007770000e7816 */ /* 0x000fe200000000ff */
[----:B------:R-:W2:Y:S04]  /*8fec0*/  LDL.LU.64 R16, [R1+0x2120] ;  /* 0x0021200001107983 */ /* 0x000ea80000300a00 */
[----:B------:R-:W2:Y:S04]  /*8fed0*/  LDL.LU.64 R18, [R1+0x2118] ;  /* 0x0021180001127983 */ /* 0x000ea80000300a00 */
[----:B------:R-:W2:Y:S04]  /*8fee0*/  LDL.LU.64 R20, [R1+0x2110] ;  /* 0x0021100001147983 */ /* 0x000ea80000300a00 */
[----:B------:R-:W2:Y:S04]  /*8fef0*/  LDL.LU.64 R28, [R1+0x20f8] ;  /* 0x0020f800011c7983 */ /* 0x000ea80000300a00 */
[----:B------:R-:W2:Y:S01]  /*8ff00*/  LDL.LU R6, [R1+0x58] ;  /* 0x0000580001067983 */ /* 0x000ea20000300800 */
[----:B------:R-:W-:-:S02]  /*8ff10*/  @P6 LOP3.LUT R9, R9, 0x400000, RZ, 0xfc, !PT ;  /* 0x0040000009096812 */ /* 0x000fc400078efcff */
[----:B------:R-:W-:Y:S02]  /*8ff20*/  LOP3.LUT P6, RZ, R10, 0x1000, RZ, 0xc0, !PT ;  /* 0x000010000aff7812 */ /* 0x000fe400078cc0ff */
[----:B------:R-:W-:Y:S01]  /*8ff30*/  LOP3.LUT R9, R9, 0xff7fffff, RZ, 0xc0, !PT ;  /* 0xff7fffff09097812 */ /* 0x000fe200078ec0ff */
[----:B---3--:R0:W-:Y:S10]  /*8ff40*/  @P2 STG.E.U8 desc[UR44][R26.64], R14 ;  /* 0x0000000e1a002986 */ /* 0x0081f4000c10112c */
[----:B------:R-:W-:-:S02]  /*8ff50*/  @P6 LOP3.LUT R9, R9, 0x800000, RZ, 0xfc, !PT ;  /* 0x0080000009096812 */ /* 0x000fc400078efcff */
[----:B------:R-:W-:Y:S02]  /*8ff60*/  LOP3.LUT P6, RZ, R10, 0x800, RZ, 0xc0, !PT ;  /* 0x000008000aff7812 */ /* 0x000fe400078cc0ff */
[C---:B0-----:R-:W-:Y:S01]  /*8ff70*/  PRMT R14, R0.reuse, 0x7771, RZ ;  /* 0x00007771000e7816 */ /* 0x041fe200000000ff */
[----:B------:R-:W3:Y:S04]  /*8ff80*/  LDL.LU.64 R26, [R1+0x20e8] ;  /* 0x0020e800011a7983 */ /* 0x000ee80000300a00 */
[----:B------:R0:W-:Y:S02]  /*8ff90*/  @P5 STG.E.U8 desc[UR44][R24.64], R14 ;  /* 0x0000000e18005986 */ /* 0x0001e4000c10112c */
[----:B0-----:R-:W-:Y:S02]  /*8ffa0*/  PRMT R14, R0, 0x7772, RZ ;  /* 0x00007772000e7816 */ /* 0x001fe400000000ff */
[----:B------:R-:W3:Y:S04]  /*8ffb0*/  LDL.LU.64 R24, [R1+0x20e0] ;  /* 0x0020e00001187983 */ /* 0x000ee80000300a00 */
[----:B------:R0:W-:Y:S01]  /*8ffc0*/  @P6 STG.E.U8 desc[UR44][R22.64], R14 ;  /* 0x0000000e16006986 */ /* 0x0001e2000c10112c */
[----:B------:R-:W-:-:S02]  /*8ffd0*/  LOP3.LUT P6, RZ, R9, 0x800000, RZ, 0xc0, !PT ;  /* 0x0080000009ff7812 */ /* 0x000fc400078cc0ff */
[----:B0-----:R-:W-:Y:S01]  /*8ffe0*/  PRMT R14, R0, 0x7773, RZ ;  /* 0x00007773000e7816 */ /* 0x001fe200000000ff */
[----:B------:R-:W3:Y:S10]  /*8fff0*/  LDL.LU.64 R22, [R1+0x20d8] ;  /* 0x0020d80001167983 */ /* 0x000ef40000300a00 */
[----:B----4-:R0:W-:Y:S01]  /*90000*/  @P6 STG.E.U8 desc[UR44][R12.64], R14 ;  /* 0x0000000e0c006986 */ /* 0x0101e2000c10112c */
[----:B------:R-:W-:-:S02]  /*90010*/  LOP3.LUT P6, RZ, R9, 0x400000, RZ, 0xc0, !PT ;  /* 0x0040000009ff7812 */ /* 0x000fc400078cc0ff */
[----:B0-----:R-:W-:Y:S01]  /*90020*/  PRMT R14, R15, 0x7770, RZ ;  /* 0x000077700f0e7816 */ /* 0x001fe200000000ff */
[----:B------:R-:W4:Y:S04]  /*90030*/  LDL.LU.64 R12, [R1+0x20c0] ;  /* 0x0020c000010c7983 */ /* 0x000f280000300a00 */
[----:B------:R-:W3:Y:S06]  /*90040*/  LDL.LU R0, [R1+0x7c] ;  /* 0x00007c0001007983 */ /* 0x000eec0000300800 */
[----:B------:R0:W-:Y:S01]  /*90050*/  @P6 STG.E.U8 desc[UR44][R2.64], R14 ;  /* 0x0000000e02006986 */ /* 0x0001e2000c10112c */
[----:B------:R-:W-:-:S02]  /*90060*/  LOP3.LUT P6, RZ, R9, 0x200000, RZ, 0xc0, !PT ;  /* 0x0020000009ff7812 */ /* 0x000fc400078cc0ff */
[----:B0-----:R-:W-:Y:S01]  /*90070*/  PRMT R14, R15, 0x7771, RZ ;  /* 0x000077710f0e7816 */ /* 0x001fe200000000ff */
[----:B------:R-:W3:Y:S10]  /*90080*/  LDL.LU.64 R2, [R1+0x20b0] ;  /* 0x0020b00001027983 */ /* 0x000ef40000300a00 */
[----:B--2---:R0:W-:Y:S04]  /*90090*/  @P6 STG.E.U8 desc[UR44][R4.64], R14 ;  /* 0x0000000e04006986 */ /* 0x0041e8000c10112c */
[----:B0-----:R-:W2:Y:S01]  /*900a0*/  LDL.LU.64 R4, [R1+0x27e0] ;  /* 0x0027e00001047983 */ /* 0x001ea20000300a00 */
[----:B------:R-:W-:-:S02]  /*900b0*/  LOP3.LUT P6, RZ, R9, 0x100000, RZ, 0xc0, !PT ;  /* 0x0010000009ff7812 */ /* 0x000fc400078cc0ff */
[----:B------:R-:W-:-:S11]  /*900c0*/  PRMT R14, R15, 0x7772, RZ ;  /* 0x000077720f0e7816 */ /* 0x000fd600000000ff */
[----:B--2---:R0:W-:Y:S04]  /*900d0*/  @P6 STG.E.U8 desc[UR44][R4.64], R14 ;  /* 0x0000000e04006986 */ /* 0x0041e8000c10112c */
[----:B0-----:R-:W2:Y:S01]  /*900e0*/  LDL.LU.64 R4, [R1+0x27d8] ;  /* 0x0027d80001047983 */ /* 0x001ea20000300a00 */
[----:B------:R-:W-:Y:S02]  /*900f0*/  LOP3.LUT P6, RZ, R9, 0x80000, RZ, 0xc0, !PT ;  /* 0x0008000009ff7812 */ /* 0x000fe400078cc0ff */
[----:B------:R-:W-:-:S11]  /*90100*/  PRMT R14, R15, 0x7773, RZ ;  /* 0x000077730f0e7816 */ /* 0x000fd600000000ff */
[----:B--2---:R0:W-:Y:S04]  /*90110*/  @P6 STG.E.U8 desc[UR44][R4.64], R14 ;  /* 0x0000000e04006986 */ /* 0x0041e8000c10112c */
[----:B0-----:R-:W2:Y:S01]  /*90120*/  LDL.LU.64 R4, [R1+0x27d0] ;  /* 0x0027d00001047983 */ /* 0x001ea20000300a00 */
[----:B------:R-:W-:Y:S02]  /*90130*/  LOP3.LUT P6, RZ, R9, 0x40000, RZ, 0xc0, !PT ;  /* 0x0004000009ff7812 */ /* 0x000fe400078cc0ff */
[C---:B------:R-:W-:Y:S02]  /*90140*/  LOP3.LUT P0, RZ, R10.reuse, 0x100000, RZ, 0xc0, !PT ;  /* 0x001000000aff7812 */ /* 0x040fe4000780c0ff */
[C---:B------:R-:W-:Y:S02]  /*90150*/  LOP3.LUT P1, RZ, R10.reuse, 0x200000, RZ, 0xc0, !PT ;  /* 0x002000000aff7812 */ /* 0x040fe4000782c0ff */
[----:B------:R-:W-:-:S02]  /*90160*/  LOP3.LUT P4, RZ, R10, 0x400000, RZ, 0xc0, !PT ;  /* 0x004000000aff7812 */ /* 0x000fc4000788c0ff */
[C---:B------:R-:W-:Y:S02]  /*90170*/  LOP3.LUT P3, RZ, R10.reuse, 0x800000, RZ, 0xc0, !PT ;  /* 0x008000000aff7812 */ /* 0x040fe4000786c0ff */
[C---:B------:R-:W-:Y:S02]  /*90180*/  LOP3.LUT P2, RZ, R10.reuse, 0x1000000, RZ, 0xc0, !PT ;  /* 0x010000000aff7812 */ /* 0x040fe4000784c0ff */
[----:B------:R-:W-:Y:S02]  /*90190*/  LOP3.LUT P5, RZ, R10, 0x2000000, RZ, 0xc0, !PT ;  /* 0x020000000aff7812 */ /* 0x000fe400078ac0ff */
[----:B--2---:R-:W-:-:S05]  /*901a0*/  PRMT R14, R5, 0x7770, RZ ;  /* 0x00007770050e7816 */ /* 0x004fca00000000ff */
[----:B------:R0:W-:Y:S01]  /*901b0*/  @P6 STG.E.U8 desc[UR44][R16.64], R14 ;  /* 0x0000000e10006986 */ /* 0x0001e2000c10112c */
[----:B------:R-:W-:Y:S02]  /*901c0*/  LOP3.LUT P6, RZ, R9, 0x20000, RZ, 0xc0, !PT ;  /* 0x0002000009ff7812 */ /* 0x000fe400078cc0ff */
[----:B0-----:R-:W-:-:S11]  /*901d0*/  PRMT R14, R5, 0x7771, RZ ;  /* 0x00007771050e7816 */ /* 0x001fd600000000ff */
[----:B------:R0:W-:Y:S01]  /*901e0*/  @P6 STG.E.U8 desc[UR44][R18.64], R14 ;  /* 0x0000000e12006986 */ /* 0x0001e2000c10112c */
[----:B------:R-:W-:Y:S02]  /*901f0*/  LOP3.LUT P6, RZ, R9, 0x10000, RZ, 0xc0, !PT ;  /* 0x0001000009ff7812 */ /* 0x000fe400078cc0ff */
[----:B0-----:R-:W-:-:S11]  /*90200*/  PRMT R14, R5, 0x7772, RZ ;  /* 0x00007772050e7816 */ /* 0x001fd600000000ff */
[----:B------:R0:W-:Y:S02]  /*90210*/  @P6 STG.E.U8 desc[UR44][R20.64], R14 ;  /* 0x0000000e14006986 */ /* 0x0001e4000c10112c */
[----:B0-----:R-:W-:-:S05]  /*90220*/  PRMT R14, R5, 0x7773, RZ ;  /* 0x00007773050e7816 */ /* 0x001fca00000000ff */
[----:B------:R0:W-:Y:S02]  /*90230*/  @P0 STG.E.U8 desc[UR44][R28.64], R14 ;  /* 0x0000000e1c000986 */ /* 0x0001e4000c10112c */
[----:B0-----:R-:W-:-:S05]  /*90240*/  PRMT R14, R6, 0x7770, RZ ;  /* 0x00007770060e7816 */ /* 0x001fca00000000ff */
[----:B---3--:R0:W-:Y:S02]  /*90250*/  @P1 STG.E.U8 desc[UR44][R26.64], R14 ;  /* 0x0000000e1a001986 */ /* 0x0081e4000c10112c */
[----:B0-----:R-:W-:-:S05]  /*90260*/  PRMT R14, R6, 0x7771, RZ ;  /* 0x00007771060e7816 */ /* 0x001fca00000000ff */
[----:B------:R0:W-:Y:S02]  /*90270*/  @P4 STG.E.U8 desc[UR44][R24.64], R14 ;  /* 0x0000000e18004986 */ /* 0x0001e4000c10112c */
[----:B0-----:R-:W-:-:S05]  /*90280*/  PRMT R14, R6, 0x7772, RZ ;  /* 0x00007772060e7816 */ /* 0x001fca00000000ff */
[----:B------:R0:W-:Y:S02]  /*90290*/  @P3 STG.E.U8 desc[UR44][R22.64], R14 ;  /* 0x0000000e16003986 */ /* 0x0001e4000c10112c */
[----:B0-----:R-:W-:-:S05]  /*902a0*/  PRMT R14, R6, 0x7773, RZ ;  /* 0x00007773060e7816 */ /* 0x001fca00000000ff */
[----:B----4-:R0:W-:Y:S02]  /*902b0*/  @P2 STG.E.U8 desc[UR44][R12.64], R14 ;  /* 0x0000000e0c002986 */ /* 0x0101e4000c10112c */
[----:B0-----:R-:W-:-:S05]  /*902c0*/  PRMT R14, R0, 0x7770, RZ ;  /* 0x00007770000e7816 */ /* 0x001fca00000000ff */
[----:B------:R0:W-:Y:S02]  /*902d0*/  @P5 STG.E.U8 desc[UR44][R2.64], R14 ;  /* 0x0000000e02005986 */ /* 0x0001e4000c10112c */
[----:B0-----:R-:W-:Y:S02]  /*902e0*/  IMAD.MOV.U32 R3, RZ, RZ, R7 ;  /* 0x000000ffff037224 */ /* 0x001fe400078e0007 */
[----:B------:R-:W2:Y:S01]  /*902f0*/  LDL.LU.64 R6, [R1+0x20a8] ;  /* 0x0020a80001067983 */ /* 0x000ea20000300a00 */
[----:B------:R-:W-:Y:S02]  /*90300*/  LOP3.LUT P6, RZ, R8, 0x40, RZ, 0xc0, !PT ;  /* 0x0000004008ff7812 */ /* 0x000fe400078cc0ff */
[----:B------:R-:W-:Y:S02]  /*90310*/  LOP3.LUT R9, R9, 0xfffffeff, RZ, 0xc0, !PT ;  /* 0xfffffeff09097812 */ /* 0x000fe400078ec0ff */
[----:B------:R-:W-:Y:S01]  /*90320*/  LOP3.LUT P4, RZ, R10, 0x4000000, RZ, 0xc0, !PT ;  /* 0x040000000aff7812 */ /* 0x000fe2000788c0ff */
[----:B------:R-:W3:Y:S01]  /*90330*/  LDL.LU.64 R28, [R1+0x20a0] ;  /* 0x0020a000011c7983 */ /* 0x000ee20000300a00 */
[----:B------:R-:W-:-:S03]  /*90340*/  PRMT R14, R0, 0x7771, RZ ;  /* 0x00007771000e7816 */ /* 0x000fc600000000ff */
[----:B------:R-:W4:Y:S04]  /*90350*/  LDL.LU.64 R26, [R1+0x2080] ;  /* 0x00208000011a7983 */ /* 0x000f280000300a00 */
[----:B------:R-:W3:Y:S04]  /*90360*/  LDL.LU.64 R24, [R1+0x2070] ;  /* 0x0020700001187983 */ /* 0x000ee80000300a00 */
[----:B------:R-:W3:Y:S01]  /*90370*/  LDL.LU.64 R22, [R1+0x2068] ;  /* 0x0020680001167983 */ /* 0x000ee20000300a00 */
[----:B------:R-:W-:Y:S02]  /*90380*/  @P6 LOP3.LUT R9, R9, 0x100, RZ, 0xfc, !PT ;  /* 0x0000010009096812 */ /* 0x000fe400078efcff */
        /* <DEDUP_REMOVED lines=18> */
[C---:B------:R-:W-:Y:S01]  /*904b0*/  LOP3.LUT P6, RZ, R10.reuse, 0x80000000, RZ, 0xc0, !PT ;  /* 0x800000000aff7812 */ /* 0x040fe200078cc0ff */
[----:B------:R-:W-:Y:S04]  /*904c0*/  STL [R1+0x2558], R10 ;  /* 0x0025580a01007387 */ /* 0x000fe80000100800 */
[----:B------:R-:W4:Y:S01]  /*904d0*/  LDL.LU.64 R12, [R1+0x2060] ;  /* 0x00206000010c7983 */ /* 0x000f220000300a00 */
[----:B------:R-:W-:Y:S02]  /*904e0*/  LOP3.LUT R9, R9, 0xffff7fff, RZ, 0xc0, !PT ;  /* 0xffff7fff09097812 */ /* 0x000fe400078ec0ff */
[----:B------:R-:W-:-:S02]  /*904f0*/  LOP3.LUT P3, RZ, R10, 0x8000000, RZ, 0xc0, !PT ;  /* 0x080000000aff7812 */ /* 0x000fc4000786c0ff */
[C---:B------:R-:W-:Y:S02]  /*90500*/  LOP3.LUT P2, RZ, R10.reuse, 0x10000000, RZ, 0xc0, !PT ;  /* 0x100000000aff7812 */ /* 0x040fe4000784c0ff */
[C---:B------:R-:W-:Y:S02]  /*90510*/  LOP3.LUT P5, RZ, R10.reuse, 0x20000000, RZ, 0xc0, !PT ;  /* 0x200000000aff7812 */ /* 0x040fe400078ac0ff */
[----:B------:R-:W-:Y:S02]  /*90520*/  @P6 LOP3.LUT R9, R9, 0x8000, RZ, 0xfc, !PT ;  /* 0x0000800009096812 */ /* 0x000fe400078efcff */
[----:B------:R-:W-:Y:S01]  /*90530*/  LOP3.LUT P6, RZ, R10, 0x40000000, RZ, 0xc0, !PT ;  /* 0x400000000aff7812 */ /* 0x000fe200078cc0ff */
[----:B--2---:R0:W-:Y:S04]  /*90540*/  @P4 STG.E.U8 desc[UR44][R6.64], R14 ;  /* 0x0000000e06004986 */ /* 0x0041e8000c10112c */
[----:B0-----:R-:W2:Y:S04]  /*90550*/  LDL.LU.64 R6, [R1+0x2040] ;  /* 0x0020400001067983 */ /* 0x001ea80000300a00 */
[----:B------:R-:W2:Y:S04]  /*90560*/  LDL.LU R15, [R1+0x40] ;  /* 0x00004000010f7983 */ /* 0x000ea80000300800 */
[----:B------:R-:W2:Y:S01]  /*90570*/  LDL.LU.64 R10, [R1+0x2030] ;  /* 0x00203000010a7983 */ /* 0x000ea20000300a00 */
[----:B------:R-:W-:-:S05]  /*90580*/  PRMT R14, R0, 0x7772, RZ ;  /* 0x00007772000e7816 */ /* 0x000fca00000000ff */
[----:B---3--:R0:W-:Y:S02]  /*90590*/  @P3 STG.E.U8 desc[UR44][R28.64], R14 ;  /* 0x0000000e1c003986 */ /* 0x0081e4000c10112c */
[----:B0-----:R-:W-:-:S05]  /*905a0*/  PRMT R14, R0, 0x7773, RZ ;  /* 0x00007773000e7816 */ /* 0x001fca00000000ff */
[----:B----4-:R0:W-:Y:S02]  /*905b0*/  @P2 STG.E.U8 desc[UR44][R26.64], R14 ;  /* 0x0000000e1a002986 */ /* 0x0101e4000c10112c */
[----:B0-----:R-:W-:-:S05]  /*905c0*/  PRMT R14, R3, 0x7770, RZ ;  /* 0x00007770030e7816 */ /* 0x001fca00000000ff */
[----:B------:R-:W-:Y:S04]  /*905d0*/  @P5 STG.E.U8 desc[UR44][R24.64], R14 ;  /* 0x0000000e18005986 */ /* 0x000fe8000c10112c */
[----:B--2---:R0:W-:Y:S04]  /*905e0*/  STL.64 [R1+0x27c8], R10 ;  /* 0x0027c80a01007387 */ /* 0x0041e80000100a00 */
[----:B0-----:R-:W2:Y:S01]  /*905f0*/  LDL.LU.64 R10, [R1+0x2038] ;  /* 0x00203800010a7983 */ /* 0x001ea20000300a00 */
[----:B------:R-:W-:-:S03]  /*90600*/  PRMT R14, R3, 0x7771, RZ ;  /* 0x00007771030e7816 */ /* 0x000fc600000000ff */
[----:B------:R-:W3:Y:S04]  /*90610*/  LDL.LU.64 R16, [R1+0x2028] ;  /* 0x0020280001107983 */ /* 0x000ee80000300a00 */
[----:B------:R-:W4:Y:S04]  /*90620*/  LDL.LU.64 R18, [R1+0x2020] ;  /* 0x0020200001127983 */ /* 0x000f280000300a00 */
[----:B------:R-:W3:Y:S04]  /*90630*/  LDL.LU R5, [R1+0xc0] ;  /* 0x0000c00001057983 */ /* 0x000ee80000300800 */
[----:B------:R0:W-:Y:S01]  /*90640*/  @P6 STG.E.U8 desc[UR44][R22.64], R14 ;  /* 0x0000000e16006986 */ /* 0x0001e2000c10112c */
[----:B------:R-:W-:-:S03]  /*90650*/  LOP3.LUT P6, RZ, R9, 0x8000, RZ, 0xc0, !PT ;  /* 0x0000800009ff7812 */ /* 0x000fc600078cc0ff */
[----:B------:R-:W3:Y:S04]  /*90660*/  LDL.LU.64 R20, [R1+0x2018] ;  /* 0x0020180001147983 */ /* 0x000ee80000300a00 */
[----:B------:R-:W3:Y:S04]  /*90670*/  LDL.LU.64 R28, [R1+0x2010] ;  /* 0x00201000011c7983 */ /* 0x000ee80000300a00 */
[----:B------:R-:W3:Y:S04]  /*90680*/  LDL.LU R0, [R1+0x44] ;  /* 0x0000440001007983 */ /* 0x000ee80000300800 */
[----:B------:R-:W3:Y:S04]  /*90690*/  LDL.LU.64 R26, [R1+0x2008] ;  /* 0x00200800011a7983 */ /* 0x000ee80000300a00 */
[----:B------:R-:W3:Y:S01]  /*906a0*/  LDL.LU.64 R24, [R1+0x1ff8] ;  /* 0x001ff80001187983 */ /* 0x000ee20000300a00 */
[----:B0-----:R-:W-:-:S03]  /*906b0*/  PRMT R14, R3, 0x7772, RZ ;  /* 0x00007772030e7816 */ /* 0x001fc600000000ff */
[----:B------:R-:W3:Y:S04]  /*906c0*/  LDL.LU.64 R22, [R1+0x1ff0] ;  /* 0x001ff00001167983 */ /* 0x000ee80000300a00 */
[----:B------:R0:W-:Y:S01]  /*906d0*/  @P6 STG.E.U8 desc[UR44][R12.64], R14 ;  /* 0x0000000e0c006986 */ /* 0x0001e2000c10112c */
[----:B------:R-:W-:Y:S01]  /*906e0*/  LOP3.LUT P6, RZ, R9, 0x4000, RZ, 0xc0, !PT ;  /* 0x0000400009ff7812 */ /* 0x000fe200078cc0ff */
[----:B0-----:R-:W-:Y:S02]  /*906f0*/  IMAD.MOV.U32 R14, RZ, RZ, R3 ;  /* 0x000000ffff0e7224 */ /* 0x001fe400078e0003 */
[----:B------:R-:W3:Y:S04]  /*90700*/  LDL.LU.64 R12, [R1+0x1fe8] ;  /* 0x001fe800010c7983 */ /* 0x000ee80000300a00 */
[----:B------:R-:W3:Y:S01]  /*90710*/  LDL.LU.64 R2, [R1+0x1fe0] ;  /* 0x001fe00001027983 */ /* 0x000ee20000300a00 */
[----:B------:R-:W-:-:S05]  /*90720*/  PRMT R14, R14, 0x7773, RZ ;  /* 0x000077730e0e7816 */ /* 0x000fca00000000ff */
[----:B------:R0:W-:Y:S01]  /*90730*/  @P6 STG.E.U8 desc[UR44][R6.64], R14 ;  /* 0x0000000e06006986 */ /* 0x0001e2000c10112c */
[----:B------:R-:W-:Y:S02]  /*90740*/  LOP3.LUT P6, RZ, R9, 0x2000, RZ, 0xc0, !PT ;  /* 0x0000200009ff7812 */ /* 0x000fe400078cc0ff */
[----:B0-----:R-:W-:Y:S01]  /*90750*/  PRMT R14, R15, 0x7770, RZ ;  /* 0x000077700f0e7816 */ /* 0x001fe200000000ff */
[----:B------:R-:W3:Y:S10]  /*90760*/  LDL.LU.64 R6, [R1+0x1fd8] ;  /* 0x001fd80001067983 */ /* 0x000ef40000300a00 */
[----:B--2---:R0:W-:Y:S04]  /*90770*/  @P6 STG.E.U8 desc[UR44][R10.64], R14 ;  /* 0x0000000e0a006986 */ /* 0x0041e8000c10112c */
[----:B0-----:R-:W2:Y:S01]  /*90780*/  LDL.LU.64 R10, [R1+0x27c8] ;  /* 0x0027c800010a7983 */ /* 0x001ea20000300a00 */
[----:B------:R-:W-:-:S02]  /*90790*/  LOP3.LUT P6, RZ, R9, 0x1000, RZ, 0xc0, !PT ;  /* 0x0000100009ff7812 */ /* 0x000fc400078cc0ff */
[----:B------:R-:W-:Y:S02]  /*907a0*/  PRMT R14, R15, 0x7771, RZ ;  /* 0x000077710f0e7816 */ /* 0x000fe400000000ff */
[C---:B------:R-:W-:Y:S02]  /*907b0*/  LOP3.LUT P0, RZ, R8.reuse, 0x80, RZ, 0xc0, !PT ;  /* 0x0000008008ff7812 */ /* 0x040fe4000780c0ff */
[C---:B------:R-:W-:Y:S02]  /*907c0*/  LOP3.LUT P1, RZ, R8.reuse, 0x100, RZ, 0xc0, !PT ;  /* 0x0000010008ff7812 */ /* 0x040fe4000782c0ff */
[C---:B------:R-:W-:Y:S02]  /*907d0*/  LOP3.LUT P4, RZ, R8.reuse, 0x200, RZ, 0xc0, !PT ;  /* 0x0000020008ff7812 */ /* 0x040fe4000788c0ff */
[C---:B------:R-:W-:Y:S02]  /*907e0*/  LOP3.LUT P3, RZ, R8.reuse, 0x400, RZ, 0xc0, !PT ;  /* 0x0000040008ff7812 */ /* 0x040fe4000786c0ff */
[----:B------:R-:W-:-:S02]  /*907f0*/  LOP3.LUT P2, RZ, R8, 0x800, RZ, 0xc0, !PT ;  /* 0x0000080008ff7812 */ /* 0x000fc4000784c0ff */
[----:B------:R-:W-:Y:S01]  /*90800*/  LOP3.LUT P5, RZ, R8, 0x1000, RZ, 0xc0, !PT ;  /* 0x0000100008ff7812 */ /* 0x000fe200078ac0ff */
[----:B--2---:R0:W-:Y:S01]  /*90810*/  @P6 STG.E.U8 desc[UR44][R10.64], R14 ;  /* 0x0000000e0a006986 */ /* 0x0041e2000c10112c */
[----:B------:R-:W-:Y:S02]  /*90820*/  LOP3.LUT P6, RZ, R9, 0x800, RZ, 0xc0, !PT ;  /* 0x0000080009ff7812 */ /* 0x000fe400078cc0ff */
[----:B0-----:R-:W-:-:S11]  /*90830*/  PRMT R14, R15, 0x7772, RZ ;  /* 0x000077720f0e7816 */ /* 0x001fd600000000ff */
[----:B---3--:R0:W-:Y:S01]  /*90840*/  @P6 STG.E.U8 desc[UR44][R16.64], R14 ;  /* 0x0000000e10006986 */ /* 0x0081e2000c10112c */
[----:B------:R-:W-:Y:S02]  /*90850*/  LOP3.LUT P6, RZ, R9, 0x400, RZ, 0xc0, !PT ;  /* 0x0000040009ff7812 */ /* 0x000fe400078cc0ff */
[----:B0-----:R-:W-:-:S11]  /*90860*/  PRMT R14, R15, 0x7773, RZ ;  /* 0x000077730f0e7816 */ /* 0x001fd600000000ff */
[----:B----4-:R0:W-:Y:S01]  /*90870*/  @P6 STG.E.U8 desc[UR44][R18.64], R14 ;  /* 0x0000000e12006986 */ /* 0x0101e2000c10112c */
        /* <DEDUP_REMOVED lines=16> */
[----:B0-----:R-:W-:Y:S02]  /*90980*/  PRMT R14, R0, 0x7773, RZ ;  /* 0x00007773000e7816 */ /* 0x001fe400000000ff */
[----:B------:R-:W2:Y:S04]  /*90990*/  LDL.LU.64 R2, [R1+0x1fd0] ;  /* 0x001fd00001027983 */ /* 0x000ea80000300a00 */
[----:B------:R0:W-:Y:S04]  /*909a0*/  @P5 STG.E.U8 desc[UR44][R6.64], R14 ;  /* 0x0000000e06005986 */ /* 0x0001e8000c10112c */
[----:B0-----:R-:W3:Y:S04]  /*909b0*/  LDL.LU.64 R6, [R1+0x1fc8] ;  /* 0x001fc80001067983 */ /* 0x001ee80000300a00 */
[----:B------:R-:W4:Y:S04]  /*909c0*/  LDL.LU.64 R26, [R1+0x1fc0] ;  /* 0x001fc000011a7983 */ /* 0x000f280000300a00 */
[----:B------:R-:W2:Y:S01]  /*909d0*/  LDL.LU R0, [R1+0xc4] ;  /* 0x0000c40001007983 */ /* 0x000ea20000300800 */
[----:B------:R-:W-:-:S03]  /*909e0*/  LOP3.LUT P4, RZ, R8, 0x2000, RZ, 0xc0, !PT ;  /* 0x0000200008ff7812 */ /* 0x000fc6000788c0ff */
[----:B------:R-:W3:Y:S04]  /*909f0*/  LDL.LU.64 R24, [R1+0x1fb8] ;  /* 0x001fb80001187983 */ /* 0x000ee80000300a00 */
[----:B------:R-:W3:Y:S04]  /*90a00*/  LDL.LU.64 R22, [R1+0x1fb0] ;  /* 0x001fb00001167983 */ /* 0x000ee80000300a00 */
[----:B------:R-:W3:Y:S04]  /*90a10*/  LDL.LU.64 R12, [R1+0x1fa8] ;  /* 0x001fa800010c7983 */ /* 0x000ee80000300a00 */
[----:B------:R-:W3:Y:S01]  /*90a20*/  LDL.LU R15, [R1+0x48] ;  /* 0x00004800010f7983 */ /* 0x000ee20000300800 */
[----:B--2---:R-:W-:-:S05]  /*90a30*/  PRMT R14, R0, 0x7770, RZ ;  /* 0x00007770000e7816 */ /* 0x004fca00000000ff */
[----:B------:R0:W-:Y:S04]  /*90a40*/  @P4 STG.E.U8 desc[UR44][R2.64], R14 ;  /* 0x0000000e02004986 */ /* 0x0001e8000c10112c */
[----:B0-----:R-:W2:Y:S04]  /*90a50*/  LDL.LU.64 R2, [R1+0x1fa0] ;  /* 0x001fa00001027983 */ /* 0x001ea80000300a00 */
[----:B------:R-:W2:Y:S01]  /*90a60*/  LDL.LU R19, [R1+0xc8] ;  /* 0x0000c80001137983 */ /* 0x000ea20000300800 */
        /* <DEDUP_REMOVED lines=17> */
[----:B--2---:R0:W-:Y:S04]  /*90b80*/  STL [R1+0x27c0], R19 ;  /* 0x0027c01301007387 */ /* 0x0041e80000100800 */
[----:B0-----:R-:W2:Y:S06]  /*90b90*/  LDL.LU.64 R18, [R1+0x1f88] ;  /* 0x001f880001127983 */ /* 0x001eac0000300a00 */
[----:B------:R-:W-:-:S02]  /*90ba0*/  @P6 LOP3.LUT R9, R9, 0x20, RZ, 0xfc, !PT ;  /* 0x0000002009096812 */ /* 0x000fc400078efcff */
[C---:B------:R-:W-:Y:S02]  /*90bb0*/  LOP3.LUT P6, RZ, R8.reuse, 0x80000, RZ, 0xc0, !PT ;  /* 0x0008000008ff7812 */ /* 0x040fe400078cc0ff */
[C---:B------:R-:W-:Y:S02]  /*90bc0*/  LOP3.LUT P3, RZ, R8.reuse, 0x4000, RZ, 0xc0, !PT ;  /* 0x0000400008ff7812 */ /* 0x040fe4000786c0ff */
[----:B------:R-:W-:Y:S02]  /*90bd0*/  LOP3.LUT R9, R9, 0xffffffbf, RZ, 0xc0, !PT ;  /* 0xffffffbf09097812 */ /* 0x000fe400078ec0ff */
[----:B------:R-:W-:Y:S02]  /*90be0*/  LOP3.LUT P2, RZ, R8, 0x8000, RZ, 0xc0, !PT ;  /* 0x0000800008ff7812 */ /* 0x000fe4000784c0ff */
[----:B------:R-:W-:-:S05]  /*90bf0*/  PRMT R14, R0, 0x7771, RZ ;  /* 0x00007771000e7816 */ /* 0x000fca00000000ff */
[----:B------:R-:W-:Y:S02]  /*90c00*/  @P6 LOP3.LUT R9, R9, 0x40, RZ, 0xfc, !PT ;  /* 0x0000004009096812 */ /* 0x000fe400078efcff */
[C---:B------:R-:W-:Y:S02]  /*90c10*/  LOP3.LUT P6, RZ, R8.reuse, 0x40000, RZ, 0xc0, !PT ;  /* 0x0004000008ff7812 */ /* 0x040fe400078cc0ff */
[----:B------:R-:W-:Y:S01]  /*90c20*/  LOP3.LUT P5, RZ, R8, 0x10000, RZ, 0xc0, !PT ;  /* 0x0001000008ff7812 */ /* 0x000fe200078ac0ff */
[----:B---3--:R0:W-:Y:S01]  /*90c30*/  @P3 STG.E.U8 desc[UR44][R6.64], R14 ;  /* 0x0000000e06003986 */ /* 0x0081e2000c10112c */
[----:B------:R-:W-:Y:S02]  /*90c40*/  LOP3.LUT R9, R9, 0xffffff7f, RZ, 0xc0, !PT ;  /* 0xffffff7f09097812 */ /* 0x000fe400078ec0ff */
[----:B0-----:R-:W-:-:S07]  /*90c50*/  PRMT R14, R0, 0x7772, RZ ;  /* 0x00007772000e7816 */ /* 0x001fce00000000ff */
[----:B------:R-:W-:Y:S02]  /*90c60*/  @P6 LOP3.LUT R9, R9, 0x80, RZ, 0xfc, !PT ;  /* 0x0000008009096812 */ /* 0x000fe400078efcff */
[----:B------:R-:W-:Y:S01]  /*90c70*/  LOP3.LUT P6, RZ, R8, 0x20000, RZ, 0xc0, !PT ;  /* 0x0002000008ff7812 */ /* 0x000fe200078cc0ff */
[----:B------:R-:W3:Y:S04]  /*90c80*/  LDL.LU.64 R6, [R1+0x1f78] ;  /* 0x001f780001067983 */ /* 0x000ee80000300a00 */
[----:B----4-:R0:W-:Y:S04]  /*90c90*/  @P2 STG.E.U8 desc[UR44][R26.64], R14 ;  /* 0x0000000e1a002986 */ /* 0x0101e8000c10112c */
[----:B------:R-:W4:Y:S04]  /*90ca0*/  LDL.LU.64 R10, [R1+0x1f70] ;  /* 0x001f7000010a7983 */ /* 0x000f280000300a00 */
[----:B------:R-:W3:Y:S04]  /*90cb0*/  LDL.LU.64 R16, [R1+0x1f68] ;  /* 0x001f680001107983 */ /* 0x000ee80000300a00 */
[----:B------:R-:W3:Y:S04]  /*90cc0*/  LDL.LU.64 R20, [R1+0x1f48] ;  /* 0x001f480001147983 */ /* 0x000ee80000300a00 */
[----:B------:R-:W3:Y:S04]  /*90cd0*/  LDL.LU R5, [R1+0x4c] ;  /* 0x00004c0001057983 */ /* 0x000ee80000300800 */
[----:B------:R-:W3:Y:S01]  /*90ce0*/  LDL.LU.64 R28, [R1+0x1f18] ;  /* 0x001f1800011c7983 */ /* 0x000ee20000300a00 */
[----:B0-----:R-:W-:-:S03]  /*90cf0*/  PRMT R14, R0, 0x7773, RZ ;  /* 0x00007773000e7816 */ /* 0x001fc600000000ff */
[----:B------:R-:W3:Y:S04]  /*90d00*/  LDL.LU.64 R26, [R1+0x1f10] ;  /* 0x001f1000011a7983 */ /* 0x000ee80000300a00 */
[----:B------:R0:W-:Y:S02]  /*90d10*/  @P5 STG.E.U8 desc[UR44][R24.64], R14 ;  /* 0x0000000e18005986 */ /* 0x0001e4000c10112c */
[----:B0-----:R-:W-:Y:S02]  /*90d20*/  PRMT R14, R15, 0x7770, RZ ;  /* 0x000077700f0e7816 */ /* 0x001fe400000000ff */
[----:B------:R-:W3:Y:S04]  /*90d30*/  LDL.LU.64 R24, [R1+0x1f00] ;  /* 0x001f000001187983 */ /* 0x000ee80000300a00 */
[----:B------:R-:W3:Y:S04]  /*90d40*/  LDL.LU R0, [R1+0xcc] ;  /* 0x0000cc0001007983 */ /* 0x000ee80000300800 */
[----:B------:R0:W-:Y:S01]  /*90d50*/  @P6 STG.E.U8 desc[UR44][R22.64], R14 ;  /* 0x0000000e16006986 */ /* 0x0001e2000c10112c */
[----:B------:R-:W-:-:S02]  /*90d60*/  LOP3.LUT P6, RZ, R9, 0x80, RZ, 0xc0, !PT ;  /* 0x0000008009ff7812 */ /* 0x000fc400078cc0ff */
[----:B0-----:R-:W-:Y:S01]  /*90d70*/  PRMT R14, R15, 0x7771, RZ ;  /* 0x000077710f0e7816 */ /* 0x001fe200000000ff */
[----:B------:R-:W3:Y:S10]  /*90d80*/  LDL.LU.64 R22, [R1+0x1ee0] ;  /* 0x001ee00001167983 */ /* 0x000ef40000300a00 */
        /* <DEDUP_REMOVED lines=8> */
[----:B--2---:R0:W-:Y:S04]  /*90e10*/  @P6 STG.E.U8 desc[UR44][R18.64], R14 ;  /* 0x0000000e12006986 */ /* 0x0041e8000c10112c */
[----:B0-----:R-:W2:Y:S01]  /*90e20*/  LDL.LU R19, [R1+0x27c0] ;  /* 0x0027c00001137983 */ /* 0x001ea20000300800 */
[----:B------:R-:W-:-:S02]  /*90e30*/  LOP3.LUT P6, RZ, R9, 0x10, RZ, 0xc0, !PT ;  /* 0x0000001009ff7812 */ /* 0x000fc400078cc0ff */
[----:B--2---:R-:W-:-:S11]  /*90e40*/  PRMT R14, R19, 0x7770, RZ ;  /* 0x00007770130e7816 */ /* 0x004fd600000000ff */
[----:B---3--:R0:W-:Y:S04]  /*90e50*/  @P6 STG.E.U8 desc[UR44][R6.64], R14 ;  /* 0x0000000e06006986 */ /* 0x0081e8000c10112c */
[----:B0-----:R-:W2:Y:S01]  /*90e60*/  LDL.LU.64 R6, [R1+0x27b8] ;  /* 0x0027b80001067983 */ /* 0x001ea20000300a00 */
[----:B------:R-:W-:Y:S02]  /*90e70*/  LOP3.LUT P6, RZ, R9, 0x8, RZ, 0xc0, !PT ;  /* 0x0000000809ff7812 */ /* 0x000fe400078cc0ff */
[----:B------:R-:W-:-:S11]  /*90e80*/  PRMT R14, R19, 0x7771, RZ ;  /* 0x00007771130e7816 */ /* 0x000fd600000000ff */
[----:B----4-:R0:W-:Y:S01]  /*90e90*/  @P6 STG.E.U8 desc[UR44][R10.64], R14 ;  /* 0x0000000e0a006986 */ /* 0x0101e2000c10112c */
[----:B------:R-:W-:Y:S02]  /*90ea0*/  LOP3.LUT P6, RZ, R9, 0x4, RZ, 0xc0, !PT ;  /* 0x0000000409ff7812 */ /* 0x000fe400078cc0ff */
[----:B0-----:R-:W-:-:S11]  /*90eb0*/  PRMT R14, R19, 0x7772, RZ ;  /* 0x00007772130e7816 */ /* 0x001fd600000000ff */
[----:B------:R0:W-:Y:S01]  /*90ec0*/  @P6 STG.E.U8 desc[UR44][R16.64], R14 ;  /* 0x0000000e10006986 */ /* 0x0001e2000c10112c */
[----:B------:R-:W-:Y:S02]  /*90ed0*/  LOP3.LUT P6, RZ, R9, 0x2, RZ, 0xc0, !PT ;  /* 0x0000000209ff7812 */ /* 0x000fe400078cc0ff */
[----:B0-----:R-:W-:-:S11]  /*90ee0*/  PRMT R14, R19, 0x7773, RZ ;  /* 0x00007773130e7816 */ /* 0x001fd600000000ff */
[----:B------:R-:W-:Y:S01]  /*90ef0*/  @P6 STG.E.U8 desc[UR44][R20.64], R14 ;  /* 0x0000000e14006986 */ /* 0x000fe2000c10112c */
[----:B------:R-:W-:Y:S02]  /*90f00*/  LOP3.LUT P6, RZ, R9, 0x1, RZ, 0xc0, !PT ;  /* 0x0000000109ff7812 */ /* 0x000fe400078cc0ff */
[C---:B------:R-:W-:Y:S02]  /*90f10*/  LOP3.LUT P0, RZ, R8.reuse, 0x4000000, RZ, 0xc0, !PT ;  /* 0x0400000008ff7812 */ /* 0x040fe4000780c0ff */
[----:B------:R-:W-:Y:S02]  /*90f20*/  PRMT R9, R5, 0x7770, RZ ;  /* 0x0000777005097816 */ /* 0x000fe400000000ff */
[C---:B------:R-:W-:Y:S02]  /*90f30*/  LOP3.LUT P1, RZ, R8.reuse, 0x8000000, RZ, 0xc0, !PT ;  /* 0x0800000008ff7812 */ /* 0x040fe4000782c0ff */
[C---:B------:R-:W-:Y:S02]  /*90f40*/  LOP3.LUT P4, RZ, R8.reuse, 0x10000000, RZ, 0xc0, !PT ;  /* 0x1000000008ff7812 */ /* 0x040fe4000788c0ff */
[----:B------:R-:W-:-:S02]  /*90f50*/  LOP3.LUT P3, RZ, R8, 0x20000000, RZ, 0xc0, !PT ;  /* 0x2000000008ff7812 */ /* 0x000fc4000786c0ff */
[C---:B------:R-:W-:Y:S02]  /*90f60*/  LOP3.LUT P2, RZ, R8.reuse, 0x40000000, RZ, 0xc0, !PT ;  /* 0x4000000008ff7812 */ /* 0x040fe4000784c0ff */
[----:B------:R-:W-:Y:S01]  /*90f70*/  LOP3.LUT P5, RZ, R8, 0x80000000, RZ, 0xc0, !PT ;  /* 0x8000000008ff7812 */ /* 0x000fe200078ac0ff */
[----:B--2---:R0:W-:Y:S02]  /*90f80*/  @P6 STG.E.U8 desc[UR44][R6.64], R9 ;  /* 0x0000000906006986 */ /* 0x0041e4000c10112c */
[C---:B0-----:R-:W-:Y:S02]  /*90f90*/  PRMT R9, R5.reuse, 0x7771, RZ ;  /* 0x0000777105097816 */ /* 0x041fe400000000ff */
[----:B------:R-:W2:Y:S04]  /*90fa0*/  LDL.LU.64 R6, [R1+0x27b0] ;  /* 0x0027b00001067983 */ /* 0x000ea80000300a00 */
        /* <DEDUP_REMOVED lines=9> */
[C---:B0-----:R-:W-:Y:S02]  /*91040*/  PRMT R9, R0.reuse, 0x7772, RZ ;  /* 0x0000777200097816 */ /* 0x041fe400000000ff */
[----:B------:R-:W3:Y:S04]  /*91050*/  LDL.LU.64 R12, [R1+0x1ec0] ;  /* 0x001ec000010c7983 */ /* 0x000ee80000300a00 */
[----:B------:R0:W-:Y:S04]  /*91060*/  @P5 STG.E.U8 desc[UR44][R2.64], R9 ;  /* 0x0000000902005986 */ /* 0x0001e8000c10112c */
[----:B0-----:R-:W4:Y:S04]  /*91070*/  LDL.LU.64 R2, [R1+0x1ea8] ;  /* 0x001ea80001027983 */ /* 0x001f280000300a00 */
[----:B------:R-:W4:Y:S04]  /*91080*/  LDL.LU.64 R20, [R1+0x1ea0] ;  /* 0x001ea00001147983 */ /* 0x000f280000300a00 */
[----:B------:R-:W4:Y:S04]  /*91090*/  LDL.LU.64 R26, [R1+0x1e98] ;  /* 0x001e9800011a7983 */ /* 0x000f280000300a00 */
[----:B------:R-:W4:Y:S01]  /*910a0*/  LDL.LU R25, [R1+0xd0] ;  /* 0x0000d00001197983 */ /* 0x000f220000300800 */
[----:B------:R-:W-:-:S03]  /*910b0*/  PRMT R9, R0, 0x7773, RZ ;  /* 0x0000777300097816 */ /* 0x000fc600000000ff */
[----:B------:R-:W4:Y:S04]  /*910c0*/  LDL.LU.64 R22, [R1+0x1e90] ;  /* 0x001e900001167983 */ /* 0x000f280000300a00 */
[----:B------:R-:W4:Y:S01]  /*910d0*/  LDL.LU R28, [R1+0xb0] ;  /* 0x0000b000011c7983 */ /* 0x000f220000300800 */
[C---:B--2---:R-:W-:Y:S02]  /*910e0*/  LOP3.LUT P4, RZ, R7.reuse, 0x1, RZ, 0xc0, !PT ;  /* 0x0000000107ff7812 */ /* 0x044fe4000788c0ff */
[----:B------:R-:W-:-:S11]  /*910f0*/  LOP3.LUT P3, RZ, R7, 0x2, RZ, 0xc0, !PT ;  /* 0x0000000207ff7812 */ /* 0x000fd6000786c0ff */
[----:B---3--:R0:W-:Y:S04]  /*91100*/  @P4 STG.E.U8 desc[UR44][R12.64], R9 ;  /* 0x000000090c004986 */ /* 0x0081e8000c10112c */
[----:B0-----:R-:W2:Y:S01]  /*91110*/  LDL.LU.64 R12, [R1+0x1e88] ;  /* 0x001e8800010c7983 */ /* 0x001ea20000300a00 */
[----:B----4-:R-:W-:-:S05]  /*91120*/  PRMT R9, R25, 0x7770, RZ ;  /* 0x0000777019097816 */ /* 0x010fca00000000ff */
[----:B------:R0:W-:Y:S04]  /*91130*/  @P3 STG.E.U8 desc[UR44][R2.64], R9 ;  /* 0x0000000902003986 */ /* 0x0001e8000c10112c */
[----:B0-----:R-:W3:Y:S04]  /*91140*/  LDL.LU.64 R2, [R1+0x1e80] ;  /* 0x001e800001027983 */ /* 0x001ee80000300a00 */
[----:B------:R-:W4:Y:S04]  /*91150*/  LDL.LU R5, [R1+0xd4] ;  /* 0x0000d40001057983 */ /* 0x000f280000300800 */
[----:B----4-:R0:W-:Y:S04]  /*91160*/  STL.64 [R1+0x27a0], R4 ;  /* 0x0027a00401007387 */ /* 0x0101e80000100a00 */
[----:B0-----:R-:W4:Y:S01]  /*91170*/  LDL.LU.64 R4, [R1+0x1e68] ;  /* 0x001e680001047983 */ /* 0x001f220000300a00 */
        /* <DEDUP_REMOVED lines=17> */
[----:B----4-:R0:W-:Y:S04]  /*91290*/  STL.64 [R1+0x27a8], R4 ;  /* 0x0027a80401007387 */ /* 0x0101e80000100a00 */
[----:B0-----:R-:W4:Y:S06]  /*912a0*/  LDL.LU.64 R4, [R1+0x1e78] ;  /* 0x001e780001047983 */ /* 0x001f2c0000300a00 */
[----:B------:R-:W-:-:S02]  /*912b0*/  @P6 LOP3.LUT R8, R8, 0x20000000, RZ, 0xfc, !PT ;  /* 0x2000000008086812 */ /* 0x000fc400078efcff */
[C---:B------:R-:W-:Y:S02]  /*912c0*/  LOP3.LUT P6, RZ, R7.reuse, 0x40, RZ, 0xc0, !PT ;  /* 0x0000004007ff7812 */ /* 0x040fe400078cc0ff */
[C---:B------:R-:W-:Y:S02]  /*912d0*/  LOP3.LUT P2, RZ, R7.reuse, 0x4, RZ, 0xc0, !PT ;  /* 0x0000000407ff7812 */ /* 0x040fe4000784c0ff */
[----:B------:R-:W-:Y:S02]  /*912e0*/  LOP3.LUT P5, RZ, R7, 0x8, RZ, 0xc0, !PT ;  /* 0x0000000807ff7812 */ /* 0x000fe400078ac0ff */
[----:B------:R-:W-:Y:S02]  /*912f0*/  LOP3.LUT R8, R8, 0xbfffffff, RZ, 0xc0, !PT ;  /* 0xbfffffff08087812 */ /* 0x000fe400078ec0ff */
[----:B------:R-:W-:Y:S01]  /*91300*/  PRMT R9, R25, 0x7771, RZ ;  /* 0x0000777119097816 */ /* 0x000fe200000000ff */
[----:B------:R-:W4:Y:S04]  /*91310*/  LDL.LU.64 R14, [R1+0x1e60] ;  /* 0x001e6000010e7983 */ /* 0x000f280000300a00 */
[----:B------:R-:W4:Y:S04]  /*91320*/  LDL.LU.64 R10, [R1+0x1e58] ;  /* 0x001e5800010a7983 */ /* 0x000f280000300a00 */
[----:B------:R-:W4:Y:S04]  /*91330*/  LDL.LU.64 R16, [R1+0x1e50] ;  /* 0x001e500001107983 */ /* 0x000f280000300a00 */
[----:B------:R-:W4:Y:S04]  /*91340*/  LDL.LU R0, [R1+0xb4] ;  /* 0x0000b40001007983 */ /* 0x000f280000300800 */
[----:B------:R-:W4:Y:S01]  /*91350*/  LDL.LU.64 R18, [R1+0x1e48] ;  /* 0x001e480001127983 */ /* 0x000f220000300a00 */
[----:B------:R-:W-:-:S02]  /*91360*/  @P6 LOP3.LUT R8, R8, 0x40000000, RZ, 0xfc, !PT ;  /* 0x4000000008086812 */ /* 0x000fc400078efcff */
[----:B------:R-:W-:Y:S02]  /*91370*/  LOP3.LUT P6, RZ, R7, 0x20, RZ, 0xc0, !PT ;  /* 0x0000002007ff7812 */ /* 0x000fe400078cc0ff */
[----:B------:R-:W-:Y:S01]  /*91380*/  LOP3.LUT R8, R8, 0x7fffffff, RZ, 0xc0, !PT ;  /* 0x7fffffff08087812 */ /* 0x000fe200078ec0ff */
[----:B------:R0:W-:Y:S10]  /*91390*/  @P2 STG.E.U8 desc[UR44][R20.64], R9 ;  /* 0x0000000914002986 */ /* 0x0001f4000c10112c */
[----:B------:R-:W-:-:S02]  /*913a0*/  @P6 LOP3.LUT R8, R8, 0x80000000, RZ, 0xfc, !PT ;  /* 0x8000000008086812 */ /* 0x000fc400078efcff */
[----:B------:R-:W-:Y:S02]  /*913b0*/  LOP3.LUT P6, RZ, R7, 0x10, RZ, 0xc0, !PT ;  /* 0x0000001007ff7812 */ /* 0x000fe400078cc0ff */
[C---:B0-----:R-:W-:Y:S01]  /*913c0*/  PRMT R9, R25.reuse, 0x7772, RZ ;  /* 0x0000777219097816 */ /* 0x041fe200000000ff */
[----:B------:R-:W4:Y:S04]  /*913d0*/  LDL.LU.64 R20, [R1+0x1e40] ;  /* 0x001e400001147983 */ /* 0x000f280000300a00 */
[----:B------:R0:W-:Y:S02]  /*913e0*/  @P5 STG.E.U8 desc[UR44][R26.64], R9 ;  /* 0x000000091a005986 */ /* 0x0001e4000c10112c */
[----:B0-----:R-:W-:Y:S02]  /*913f0*/  PRMT R9, R25, 0x7773, RZ ;  /* 0x0000777319097816 */ /* 0x001fe400000000ff */
[----:B------:R-:W4:Y:S04]  /*91400*/  LDL.LU.64 R26, [R1+0x1e38] ;  /* 0x001e3800011a7983 */ /* 0x000f280000300a00 */
[----:B------:R-:W4:Y:S04]  /*91410*/  LDL.LU.64 R24, [R1+0x1e30] ;  /* 0x001e300001187983 */ /* 0x000f280000300a00 */
[----:B------:R-:W4:Y:S04]  /*91420*/  LDL.LU R29, [R1+0xd8] ;  /* 0x0000d800011d7983 */ /* 0x000f280000300800 */
[----:B------:R0:W-:Y:S01]  /*91430*/  @P6 STG.E.U8 desc[UR44][R22.64], R9 ;  /* 0x0000000916006986 */ /* 0x0001e2000c10112c */
[----:B------:R-:W-:-:S02]  /*91440*/  LOP3.LUT P6, RZ, R8, 0x80000000, RZ, 0xc0, !PT ;  /* 0x8000000008ff7812 */ /* 0x000fc400078cc0ff */
[----:B0-----:R-:W-:Y:S01]  /*91450*/  PRMT R9, R28, 0x7770, RZ ;  /* 0x000077701c097816 */ /* 0x001fe200000000ff */
[----:B------:R-:W4:Y:S10]  /*91460*/  LDL.LU.64 R22, [R1+0x1e20] ;  /* 0x001e200001167983 */ /* 0x000f340000300a00 */
[----:B--2---:R0:W-:Y:S01]  /*91470*/  @P6 STG.E.U8 desc[UR44][R12.64], R9 ;  /* 0x000000090c006986 */ /* 0x0041e2000c10112c */
[----:B------:R-:W-:-:S02]  /*91480*/  LOP3.LUT P6, RZ, R8, 0x40000000, RZ, 0xc0, !PT ;  /* 0x4000000008ff7812 */ /* 0x000fc400078cc0ff */
[----:B0-----:R-:W-:Y:S01]  /*91490*/  PRMT R9, R28, 0x7771, RZ ;  /* 0x000077711c097816 */ /* 0x001fe200000000ff */
[----:B------:R-:W2:Y:S10]  /*914a0*/  LDL.LU.64 R12, [R1+0x1e08] ;  /* 0x001e0800010c7983 */ /* 0x000eb40000300a00 */
[----:B---3--:R0:W-:Y:S01]  /*914b0*/  @P6 STG.E.U8 desc[UR44][R2.64], R9 ;  /* 0x0000000902006986 */ /* 0x0081e2000c10112c */
[----:B------:R-:W-:-:S02]  /*914c0*/  LOP3.LUT P6, RZ, R8, 0x20000000, RZ, 0xc0, !PT ;  /* 0x2000000008ff7812 */ /* 0x000fc400078cc0ff */
[----:B0-----:R-:W-:Y:S01]  /*914d0*/  PRMT R9, R28, 0x7772, RZ ;  /* 0x000077721c097816 */ /* 0x001fe200000000ff */
[----:B------:R-:W3:Y:S10]  /*914e0*/  LDL.LU.64 R2, [R1+0x1e00] ;  /* 0x001e000001027983 */ /* 0x000ef40000300a00 */
[----:B----4-:R0:W-:Y:S04]  /*914f0*/  @P6 STG.E.U8 desc[UR44][R4.64], R9 ;  /* 0x0000000904006986 */ /* 0x0101e8000c10112c */
[----:B0-----:R-:W4:Y:S01]  /*91500*/  LDL.LU.64 R4, [R1+0x27a8] ;  /* 0x0027a80001047983 */ /* 0x001f220000300a00 */
[----:B------:R-:W-:-:S02]  /*91510*/  LOP3.LUT P6, RZ, R8, 0x10000000, RZ, 0xc0, !PT ;  /* 0x1000000008ff7812 */ /* 0x000fc400078cc0ff */
[----:B------:R-:W-:-:S11]  /*91520*/  PRMT R9, R28, 0x7773, RZ ;  /* 0x000077731c097816 */ /* 0x000fd600000000ff */
[----:B----4-:R0:W-:Y:S04]  /*91530*/  @P6 STG.E.U8 desc[UR44][R4.64], R9 ;  /* 0x0000000904006986 */ /* 0x0101e8000c10112c */
[----:B0-----:R-:W4:Y:S01]  /*91540*/  LDL.LU.64 R4, [R1+0x27a0] ;  /* 0x0027a00001047983 */ /* 0x001f220000300a00 */
[----:B------:R-:W-:Y:S02]  /*91550*/  LOP3.LUT P6, RZ, R8, 0x8000000, RZ, 0xc0, !PT ;  /* 0x0800000008ff7812 */ /* 0x000fe400078cc0ff */
[C---:B------:R-:W-:Y:S02]  /*91560*/  LOP3.LUT P0, RZ, R7.reuse, 0x2000, RZ, 0xc0, !PT ;  /* 0x0000200007ff7812 */ /* 0x040fe4000780c0ff */
[C---:B------:R-:W-:Y:S02]  /*91570*/  LOP3.LUT P1, RZ, R7.reuse, 0x4000, RZ, 0xc0, !PT ;  /* 0x0000400007ff7812 */ /* 0x040fe4000782c0ff */
[----:B------:R-:W-:-:S02]  /*91580*/  LOP3.LUT P4, RZ, R7, 0x8000, RZ, 0xc0, !PT ;  /* 0x0000800007ff7812 */ /* 0x000fc4000788c0ff */
[C---:B------:R-:W-:Y:S02]  /*91590*/  LOP3.LUT P3, RZ, R7.reuse, 0x10000, RZ, 0xc0, !PT ;  /* 0x0001000007ff7812 */ /* 0x040fe4000786c0ff */
[C---:B------:R-:W-:Y:S02]  /*915a0*/  LOP3.LUT P2, RZ, R7.reuse, 0x20000, RZ, 0xc0, !PT ;  /* 0x0002000007ff7812 */ /* 0x040fe4000784c0ff */
[----:B------:R-:W-:Y:S02]  /*915b0*/  LOP3.LUT P5, RZ, R7, 0x40000, RZ, 0xc0, !PT ;  /* 0x0004000007ff7812 */ /* 0x000fe400078ac0ff */
[----:B----4-:R-:W-:-:S05]  /*915c0*/  PRMT R9, R5, 0x7770, RZ ;  /* 0x0000777005097816 */ /* 0x010fca00000000ff */
[----:B------:R0:W-:Y:S01]  /*915d0*/  @P6 STG.E.U8 desc[UR44][R14.64], R9 ;  /* 0x000000090e006986 */ /* 0x0001e2000c10112c */
[----:B------:R-:W-:Y:S02]  /*915e0*/  LOP3.LUT P6, RZ, R8, 0x4000000, RZ, 0xc0, !PT ;  /* 0x0400000008ff7812 */ /* 0x000fe400078cc0ff */
[----:B0-----:R-:W-:-:S11]  /*915f0*/  PRMT R9, R5, 0x7771, RZ ;  /* 0x0000777105097816 */ /* 0x001fd600000000ff */
        /* <DEDUP_REMOVED lines=16> */
[----:B--2---:R0:W-:Y:S02]  /*91700*/  @P2 STG.E.U8 desc[UR44][R12.64], R9 ;  /* 0x000000090c002986 */ /* 0x0041e4000c10112c */
[----:B0-----:R-:W-:Y:S02]  /*91710*/  PRMT R9, R29, 0x7771, RZ ;  /* 0x000077711d097816 */ /* 0x001fe400000000ff */
[----:B------:R-:W2:Y:S04]  /*91720*/  LDL.LU.64 R12, [R1+0x1df8] ;  /* 0x001df800010c7983 */ /* 0x000ea80000300a00 */
[----:B---3--:R0:W-:Y:S04]  /*91730*/  @P5 STG.E.U8 desc[UR44][R2.64], R9 ;  /* 0x0000000902005986 */ /* 0x0081e8000c10112c */
[----:B0-----:R-:W3:Y:S01]  /*91740*/  LDL.LU.64 R2, [R1+0x1de8] ;  /* 0x001de80001027983 */ /* 0x001ee20000300a00 */
[----:B------:R-:W-:-:S02]  /*91750*/  LOP3.LUT P4, RZ, R7, 0x80000, RZ, 0xc0, !PT ;  /* 0x0008000007ff7812 */ /* 0x000fc4000788c0ff */
[----:B------:R-:W-:Y:S02]  /*91760*/  LOP3.LUT P3, RZ, R7, 0x100000, RZ, 0xc0, !PT ;  /* 0x0010000007ff7812 */ /* 0x000fe4000786c0ff */
[C---:B------:R-:W-:Y:S01]  /*91770*/  PRMT R9, R29.reuse, 0x7772, RZ ;  /* 0x000077721d097816 */ /* 0x040fe200000000ff */
[----:B------:R-:W4:Y:S04]  /*91780*/  LDL.LU.64 R22, [R1+0x1dc8] ;  /* 0x001dc80001167983 */ /* 0x000f280000300a00 */
[----:B------:R-:W4:Y:S04]  /*91790*/  LDL.LU.64 R26, [R1+0x1dc0] ;  /* 0x001dc000011a7983 */ /* 0x000f280000300a00 */
[----:B------:R-:W4:Y:S04]  /*917a0*/  LDL.LU.64 R24, [R1+0x1db8] ;  /* 0x001db80001187983 */ /* 0x000f280000300a00 */
[----:B------:R-:W4:Y:S04]  /*917b0*/  LDL.LU R0, [R1+0xb8] ;  /* 0x0000b80001007983 */ /* 0x000f280000300800 */
[----:B--2---:R0:W-:Y:S02]  /*917c0*/  @P4 STG.E.U8 desc[UR44][R12.64], R9 ;  /* 0x000000090c004986 */ /* 0x0041e4000c10112c */
[----:B0-----:R-:W-:-:S02]  /*917d0*/  PRMT R9, R29, 0x7773, RZ ;  /* 0x000077731d097816 */ /* 0x001fc400000000ff */
[----:B------:R-:W2:Y:S04]  /*917e0*/  LDL.LU.64 R12, [R1+0x1da8] ;  /* 0x001da800010c7983 */ /* 0x000ea80000300a00 */
[----:B------:R-:W2:Y:S04]  /*917f0*/  LDL.LU R5, [R1+0xdc] ;  /* 0x0000dc0001057983 */ /* 0x000ea80000300800 */
[----:B---3--:R0:W-:Y:S04]  /*91800*/  @P3 STG.E.U8 desc[UR44][R2.64], R9 ;  /* 0x0000000902003986 */ /* 0x0081e8000c10112c */
[----:B0-----:R-:W3:Y:S04]  /*91810*/  LDL.LU.64 R2, [R1+0x1d80] ;  /* 0x001d800001027983 */ /* 0x001ee80000300a00 */
[----:B------:R-:W2:Y:S04]  /*91820*/  LDL.LU.64 R14, [R1+0x1d50] ;  /* 0x001d5000010e7983 */ /* 0x000ea80000300a00 */
        /* <DEDUP_REMOVED lines=23> */
[----:B------:R-:W-:Y:S02]  /*919a0*/  LOP3.LUT R8, R8, 0xffbfffff, RZ, 0xc0, !PT ;  /* 0xffbfffff08087812 */ /* 0x000fe400078ec0ff */
[----:B------:R-:W-:-:S09]  /*919b0*/  LOP3.LUT P2, RZ, R7, 0x200000, RZ, 0xc0, !PT ;  /* 0x0020000007ff7812 */ /* 0x000fd2000784c0ff */
[----:B------:R-:W-:Y:S02]  /*919c0*/  @P6 LOP3.LUT R8, R8, 0x400000, RZ, 0xfc, !PT ;  /* 0x0040000008086812 */ /* 0x000fe400078efcff */
[C---:B------:R-:W-:Y:S02]  /*919d0*/  LOP3.LUT P6, RZ, R7.reuse, 0x1000000, RZ, 0xc0, !PT ;  /* 0x0100000007ff7812 */ /* 0x040fe400078cc0ff */
[----:B------:R-:W-:Y:S02]  /*919e0*/  LOP3.LUT P5, RZ, R7, 0x400000, RZ, 0xc0, !PT ;  /* 0x0040000007ff7812 */ /* 0x000fe400078ac0ff */
[----:B----4-:R-:W-:Y:S02]  /*919f0*/  PRMT R9, R0, 0x7770, RZ ;  /* 0x0000777000097816 */ /* 0x010fe400000000ff */
[----:B------:R-:W-:-:S03]  /*91a00*/  LOP3.LUT R8, R8, 0xff7fffff, RZ, 0xc0, !PT ;  /* 0xff7fffff08087812 */ /* 0x000fc600078ec0ff */
[----:B------:R0:W-:Y:S04]  /*91a10*/  @P2 STG.E.U8 desc[UR44][R22.64], R9 ;  /* 0x0000000916002986 */ /* 0x0001e8000c10112c */
[----:B------:R-:W-:Y:S02]  /*91a20*/  @P6 LOP3.LUT R8, R8, 0x800000, RZ, 0xfc, !PT ;  /* 0x0080000008086812 */ /* 0x000fe400078efcff */
[----:B------:R-:W-:Y:S02]  /*91a30*/  LOP3.LUT P6, RZ, R7, 0x800000, RZ, 0xc0, !PT ;  /* 0x0080000007ff7812 */ /* 0x000fe400078cc0ff */
[C---:B0-----:R-:W-:Y:S01]  /*91a40*/  PRMT R9, R0.reuse, 0x7771, RZ ;  /* 0x0000777100097816 */ /* 0x041fe200000000ff */
[----:B------:R-:W4:Y:S04]  /*91a50*/  LDL.LU R22, [R1+0xbc] ;  /* 0x0000bc0001167983 */ /* 0x000f280000300800 */
[----:B------:R-:W4:Y:S04]  /*91a60*/  LDL.LU.64 R10, [R1+0x1d40] ;  /* 0x001d4000010a7983 */ /* 0x000f280000300a00 */
[----:B------:R-:W4:Y:S04]  /*91a70*/  LDL.LU.64 R16, [R1+0x1d38] ;  /* 0x001d380001107983 */ /* 0x000f280000300a00 */
[----:B------:R-:W4:Y:S04]  /*91a80*/  LDL.LU R23, [R1+0xa0] ;  /* 0x0000a00001177983 */ /* 0x000f280000300800 */
[----:B------:R0:W-:Y:S04]  /*91a90*/  @P5 STG.E.U8 desc[UR44][R26.64], R9 ;  /* 0x000000091a005986 */ /* 0x0001e8000c10112c */
[----:B------:R-:W4:Y:S04]  /*91aa0*/  LDL.LU.64 R18, [R1+0x1d30] ;  /* 0x001d300001127983 */ /* 0x000f280000300a00 */
[----:B------:R-:W4:Y:S04]  /*91ab0*/  LDL.LU.64 R20, [R1+0x1d10] ;  /* 0x001d100001147983 */ /* 0x000f280000300a00 */
[----:B------:R-:W4:Y:S01]  /*91ac0*/  LDL.LU.64 R28, [R1+0x1d00] ;  /* 0x001d0000011c7983 */ /* 0x000f220000300a00 */
[----:B0-----:R-:W-:-:S03]  /*91ad0*/  PRMT R9, R0, 0x7772, RZ ;  /* 0x0000777200097816 */ /* 0x001fc600000000ff */
[----:B------:R-:W4:Y:S04]  /*91ae0*/  LDL.LU.64 R26, [R1+0x1cf8] ;  /* 0x001cf800011a7983 */ /* 0x000f280000300a00 */
[----:B------:R0:W-:Y:S01]  /*91af0*/  @P6 STG.E.U8 desc[UR44][R24.64], R9 ;  /* 0x0000000918006986 */ /* 0x0001e2000c10112c */
[----:B------:R-:W-:Y:S02]  /*91b00*/  LOP3.LUT P6, RZ, R8, 0x800000, RZ, 0xc0, !PT ;  /* 0x0080000008ff7812 */ /* 0x000fe400078cc0ff */
[----:B0-----:R-:W-:Y:S01]  /*91b10*/  PRMT R9, R0, 0x7773, RZ ;  /* 0x0000777300097816 */ /* 0x001fe200000000ff */
[----:B------:R-:W4:Y:S10]  /*91b20*/  LDL.LU.64 R24, [R1+0x1cf0] ;  /* 0x001cf00001187983 */ /* 0x000f340000300a00 */
[----:B------:R0:W-:Y:S01]  /*91b30*/  @P6 STG.E.U8 desc[UR44][R12.64], R9 ;  /* 0x000000090c006986 */ /* 0x0001e2000c10112c */
[----:B------:R-:W-:-:S02]  /*91b40*/  LOP3.LUT P6, RZ, R8, 0x400000, RZ, 0xc0, !PT ;  /* 0x0040000008ff7812 */ /* 0x000fc400078cc0ff */
[----:B0-----:R-:W-:Y:S01]  /*91b50*/  PRMT R9, R5, 0x7770, RZ ;  /* 0x0000777005097816 */ /* 0x001fe200000000ff */
[----:B------:R-:W4:Y:S04]  /*91b60*/  LDL.LU.64 R12, [R1+0x1cd0] ;  /* 0x001cd000010c7983 */ /* 0x000f280000300a00 */
[----:B------:R-:W4:Y:S06]  /*91b70*/  LDL.LU R0, [R1+0x90] ;  /* 0x0000900001007983 */ /* 0x000f2c0000300800 */
[----:B---3--:R0:W-:Y:S01]  /*91b80*/  @P6 STG.E.U8 desc[UR44][R2.64], R9 ;  /* 0x0000000902006986 */ /* 0x0081e2000c10112c */
        /* <DEDUP_REMOVED lines=17> */
[----:B------:R-:W3:Y:S04]  /*91ca0*/  LDL.LU R5, [R1+0x278c] ;  /* 0x00278c0001057983 */ /* 0x000ee80000300800 */
[----:B--2---:R4:W-:Y:S01]  /*91cb0*/  @P6 STG.E.U8 desc[UR44][R14.64], R9 ;  /* 0x000000090e006986 */ /* 0x0049e2000c10112c */
[----:B------:R-:W-:-:S02]  /*91cc0*/  LOP3.LUT P6, RZ, R8, 0x40000, RZ, 0xc0, !PT ;  /* 0x0004000008ff7812 */ /* 0x000fc400078cc0ff */
[----:B----4-:R-:W-:-:S11]  /*91cd0*/  PRMT R9, R22, 0x7770, RZ ;  /* 0x0000777016097816 */ /* 0x010fd600000000ff */
        /* <DEDUP_REMOVED lines=19> */
[----:B---3--:R0:W-:Y:S04]  /*91e10*/  @P5 STG.E.U8 desc[UR44][R2.64], R9 ;  /* 0x0000000902005986 */ /* 0x0081e8000c10112c */
[----:B0-----:R-:W3:Y:S01]  /*91e20*/  LDL.LU.64 R2, [R1+0x1cb0] ;  /* 0x001cb00001027983 */ /* 0x001ee20000300a00 */
[----:B------:R-:W-:-:S02]  /*91e30*/  LOP3.LUT P4, RZ, R6, 0x40, RZ, 0xc0, !PT ;  /* 0x0000004006ff7812 */ /* 0x000fc4000788c0ff */
[----:B------:R-:W-:Y:S02]  /*91e40*/  LOP3.LUT P3, RZ, R6, 0x80, RZ, 0xc0, !PT ;  /* 0x0000008006ff7812 */ /* 0x000fe4000786c0ff */
[----:B------:R-:W-:Y:S02]  /*91e50*/  PRMT R9, R0, 0x7771, RZ ;  /* 0x0000777100097816 */ /* 0x000fe400000000ff */
[----:B------:R-:W-:Y:S01]  /*91e60*/  LOP3.LUT P2, RZ, R6, 0x100, RZ, 0xc0, !PT ;  /* 0x0000010006ff7812 */ /* 0x000fe2000784c0ff */
[----:B------:R-:W4:Y:S04]  /*91e70*/  LDL.LU.64 R24, [R1+0x1c88] ;  /* 0x001c880001187983 */ /* 0x000f280000300a00 */
[----:B------:R-:W4:Y:S04]  /*91e80*/  LDL.LU.64 R22, [R1+0x1c80] ;  /* 0x001c800001167983 */ /* 0x000f280000300a00 */
[----:B------:R-:W4:Y:S04]  /*91e90*/  LDL.LU R14, [R1+0xa4] ;  /* 0x0000a400010e7983 */ /* 0x000f280000300800 */
[----:B--2---:R0:W-:Y:S02]  /*91ea0*/  @P4 STG.E.U8 desc[UR44][R12.64], R9 ;  /* 0x000000090c004986 */ /* 0x0041e4000c10112c */
[----:B0-----:R-:W-:-:S02]  /*91eb0*/  PRMT R9, R0, 0x7772, RZ ;  /* 0x0000777200097816 */ /* 0x001fc400000000ff */
[----:B------:R-:W2:Y:S04]  /*91ec0*/  LDL.LU.64 R12, [R1+0x1c78] ;  /* 0x001c7800010c7983 */ /* 0x000ea80000300a00 */
[----:B------:R-:W2:Y:S04]  /*91ed0*/  LDL.LU R15, [R1+0x94] ;  /* 0x00009400010f7983 */ /* 0x000ea80000300800 */
[----:B---3--:R0:W-:Y:S02]  /*91ee0*/  @P3 STG.E.U8 desc[UR44][R2.64], R9 ;  /* 0x0000000902003986 */ /* 0x0081e4000c10112c */
[----:B0-----:R-:W-:-:S02]  /*91ef0*/  PRMT R9, R0, 0x7773, RZ ;  /* 0x0000777300097816 */ /* 0x001fc400000000ff */
[----:B------:R-:W3:Y:S04]  /*91f00*/  LDL.LU.64 R2, [R1+0x1c58] ;  /* 0x001c580001027983 */ /* 0x000ee80000300a00 */
[----:B------:R0:W-:Y:S04]  /*91f10*/  @P2 STG.E.U8 desc[UR44][R4.64], R9 ;  /* 0x0000000904002986 */ /* 0x0001e8000c10112c */
[----:B0-----:R-:W2:Y:S04]  /*91f20*/  LDL.LU R5, [R1+0x2788] ;  /* 0x0027880001057983 */ /* 0x001ea80000300800 */
        /* <DEDUP_REMOVED lines=24> */
[----:B------:R-:W-:Y:S02]  /*920b0*/  LOP3.LUT P5, RZ, R6, 0x200, RZ, 0xc0, !PT ;  /* 0x0000020006ff7812 */ /* 0x000fe400078ac0ff */
[----:B----4-:R-:W-:Y:S02]  /*920c0*/  PRMT R9, R14, 0x7770, RZ ;  /* 0x000077700e097816 */ /* 0x010fe400000000ff */
[----:B------:R-:W-:Y:S01]  /*920d0*/  LOP3.LUT R8, R8, 0xffffbfff, RZ, 0xc0, !PT ;  /* 0xffffbfff08087812 */ /* 0x000fe200078ec0ff */
[----:B------:R-:W4:Y:S04]  /*920e0*/  LDL.LU.64 R16, [R1+0x1c18] ;  /* 0x001c180001107983 */ /* 0x000f280000300a00 */
[----:B------:R-:W4:Y:S04]  /*920f0*/  LDL.LU R0, [R1+0xa8] ;  /* 0x0000a80001007983 */ /* 0x000f280000300800 */
[----:B------:R-:W4:Y:S04]  /*92100*/  LDL.LU.64 R18, [R1+0x1c08] ;  /* 0x001c080001127983 */ /* 0x000f280000300a00 */
[----:B------:R-:W4:Y:S04]  /*92110*/  LDL.LU.64 R20, [R1+0x1c00] ;  /* 0x001c000001147983 */ /* 0x000f280000300a00 */
[----:B------:R-:W4:Y:S04]  /*92120*/  LDL.LU R4, [R1+0x98] ;  /* 0x0000980001047983 */ /* 0x000f280000300800 */
[----:B------:R-:W4:Y:S04]  /*92130*/  LDL.LU.64 R28, [R1+0x1bf8] ;  /* 0x001bf800011c7983 */ /* 0x000f280000300a00 */
[----:B------:R-:W4:Y:S01]  /*92140*/  LDL.LU.64 R26, [R1+0x1be0] ;  /* 0x001be000011a7983 */ /* 0x000f220000300a00 */
[----:B------:R-:W-:-:S02]  /*92150*/  @P6 LOP3.LUT R8, R8, 0x4000, RZ, 0xfc, !PT ;  /* 0x0000400008086812 */ /* 0x000fc400078efcff */
[----:B------:R-:W-:Y:S02]  /*92160*/  LOP3.LUT P6, RZ, R6, 0x800, RZ, 0xc0, !PT ;  /* 0x0000080006ff7812 */ /* 0x000fe400078cc0ff */
[----:B------:R-:W-:Y:S01]  /*92170*/  LOP3.LUT R8, R8, 0xffff7fff, RZ, 0xc0, !PT ;  /* 0xffff7fff08087812 */ /* 0x000fe200078ec0ff */
[----:B------:R0:W-:Y:S10]  /*92180*/  @P5 STG.E.U8 desc[UR44][R24.64], R9 ;  /* 0x0000000918005986 */ /* 0x0001f4000c10112c */
[----:B------:R-:W-:-:S02]  /*92190*/  @P6 LOP3.LUT R8, R8, 0x8000, RZ, 0xfc, !PT ;  /* 0x0000800008086812 */ /* 0x000fc400078efcff */
[----:B------:R-:W-:Y:S02]  /*921a0*/  LOP3.LUT P6, RZ, R6, 0x400, RZ, 0xc0, !PT ;  /* 0x0000040006ff7812 */ /* 0x000fe400078cc0ff */
[----:B0-----:R-:W-:Y:S01]  /*921b0*/  PRMT R9, R14, 0x7771, RZ ;  /* 0x000077710e097816 */ /* 0x001fe200000000ff */
[----:B------:R-:W4:Y:S10]  /*921c0*/  LDL.LU.64 R24, [R1+0x1bd0] ;  /* 0x001bd00001187983 */ /* 0x000f340000300a00 */
[----:B------:R0:W-:Y:S01]  /*921d0*/  @P6 STG.E.U8 desc[UR44][R22.64], R9 ;  /* 0x0000000916006986 */ /* 0x0001e2000c10112c */
[----:B------:R-:W-:-:S02]  /*921e0*/  LOP3.LUT P6, RZ, R8, 0x8000, RZ, 0xc0, !PT ;  /* 0x0000800008ff7812 */ /* 0x000fc400078cc0ff */
[----:B0-----:R-:W-:Y:S01]  /*921f0*/  PRMT R9, R14, 0x7772, RZ ;  /* 0x000077720e097816 */ /* 0x001fe200000000ff */
[----:B------:R-:W4:Y:S10]  /*92200*/  LDL.LU.64 R22, [R1+0x1bc8] ;  /* 0x001bc80001167983 */ /* 0x000f340000300a00 */
[----:B------:R0:W-:Y:S01]  /*92210*/  @P6 STG.E.U8 desc[UR44][R12.64], R9 ;  /* 0x000000090c006986 */ /* 0x0001e2000c10112c */
[----:B------:R-:W-:-:S02]  /*92220*/  LOP3.LUT P6, RZ, R8, 0x4000, RZ, 0xc0, !PT ;  /* 0x0000400008ff7812 */ /* 0x000fc400078cc0ff */
[----:B0-----:R-:W-:Y:S01]  /*92230*/  PRMT R9, R14, 0x7773, RZ ;  /* 0x000077730e097816 */ /* 0x001fe200000000ff */
[----:B------:R-:W4:Y:S10]  /*92240*/  LDL.LU.64 R12, [R1+0x1bc0] ;  /* 0x001bc000010c7983 */ /* 0x000f340000300a00 */
        /* <DEDUP_REMOVED lines=41> */
[----:B0-----:R-:W3:Y:S04]  /*924e0*/  LDL.LU.64 R2, [R1+0x1b88] ;  /* 0x001b880001027983 */ /* 0x001ee80000300a00 */
[----:B------:R-:W4:Y:S04]  /*924f0*/  LDL.LU.64 R28, [R1+0x1b80] ;  /* 0x001b8000011c7983 */ /* 0x000f280000300a00 */
[----:B------:R-:W2:Y:S01]  /*92500*/  LDL.LU R0, [R1+0xac] ;  /* 0x0000ac0001007983 */ /* 0x000ea20000300800 */
[----:B------:R-:W-:-:S02]  /*92510*/  LOP3.LUT P6, RZ, R5, 0x20, RZ, 0xc0, !PT ;  /* 0x0000002005ff7812 */ /* 0x000fc400078cc0ff */
[----:B------:R-:W-:Y:S02]  /*92520*/  LOP3.LUT R8, R8, 0xfffffffe, RZ, 0xc0, !PT ;  /* 0xfffffffe08087812 */ /* 0x000fe400078ec0ff */
[C---:B------:R-:W-:Y:S02]  /*92530*/  LOP3.LUT P4, RZ, R6.reuse, 0x2000000, RZ, 0xc0, !PT ;  /* 0x0200000006ff7812 */ /* 0x040fe4000788c0ff */
[----:B------:R-:W-:Y:S01]  /*92540*/  LOP3.LUT P3, RZ, R6, 0x4000000, RZ, 0xc0, !PT ;  /* 0x0400000006ff7812 */ /* 0x000fe2000786c0ff */
[----:B------:R-:W3:Y:S04]  /*92550*/  LDL.LU.64 R24, [R1+0x1b68] ;  /* 0x001b680001187983 */ /* 0x000ee80000300a00 */
[----:B------:R-:W3:Y:S04]  /*92560*/  LDL.LU.64 R22, [R1+0x1b58] ;  /* 0x001b580001167983 */ /* 0x000ee80000300a00 */
[----:B------:R-:W3:Y:S01]  /*92570*/  LDL.LU R4, [R1+0x9c] ;  /* 0x00009c0001047983 */ /* 0x000ee20000300800 */
[----:B------:R-:W-:-:S02]  /*92580*/  @P6 LOP3.LUT R8, R8, 0x1, RZ, 0xfc, !PT ;  /* 0x0000000108086812 */ /* 0x000fc400078efcff */
        /* <DEDUP_REMOVED lines=20> */
[----:B------:R-:W-:Y:S01]  /*926d0*/  STL.64 [R1+0x2760], R6 ;  /* 0x0027600601007387 */ /* 0x000fe20000100a00 */
[C---:B------:R-:W-:Y:S02]  /*926e0*/  LOP3.LUT P2, RZ, R6.reuse, 0x8000000, RZ, 0xc0, !PT ;  /* 0x0800000006ff7812 */ /* 0x040fe4000784c0ff */
[----:B------:R-:W-:-:S07]  /*926f0*/  LOP3.LUT P5, RZ, R6, 0x10000000, RZ, 0xc0, !PT ;  /* 0x1000000006ff7812 */ /* 0x000fce00078ac0ff */
[----:B------:R-:W-:Y:S02]  /*92700*/  @P6 LOP3.LUT R8, R8, 0x80, RZ, 0xfc, !PT ;  /* 0x0000008008086812 */ /* 0x000fe400078efcff */
[----:B------:R-:W-:Y:S02]  /*92710*/  LOP3.LUT P6, RZ, R6, 0x20000000, RZ, 0xc0, !PT ;  /* 0x2000000006ff7812 */ /* 0x000fe400078cc0ff */
[----:B--2---:R-:W-:-:S05]  /*92720*/  PRMT R9, R0, 0x7770, RZ ;  /* 0x0000777000097816 */ /* 0x004fca00000000ff */
[----:B------:R0:W-:Y:S02]  /*92730*/  @P4 STG.E.U8 desc[UR44][R12.64], R9 ;  /* 0x000000090c004986 */ /* 0x0001e4000c10112c */
[C---:B0-----:R-:W-:Y:S02]  /*92740*/  PRMT R9, R0.reuse, 0x7771, RZ ;  /* 0x0000777100097816 */ /* 0x041fe400000000ff */
[----:B------:R-:W2:Y:S04]  /*92750*/  LDL.LU.64 R12, [R1+0x1b50] ;  /* 0x001b5000010c7983 */ /* 0x000ea80000300a00 */
[----:B---3--:R0:W-:Y:S04]  /*92760*/  @P3 STG.E.U8 desc[UR44][R2.64], R9 ;  /* 0x0000000902003986 */ /* 0x0081e8000c10112c */
[----:B0-----:R-:W3:Y:S04]  /*92770*/  LDL.LU.64 R2, [R1+0x1b48] ;  /* 0x001b480001027983 */ /* 0x001ee80000300a00 */
[----:B------:R-:W2:Y:S01]  /*92780*/  LDL.LU.64 R6, [R1+0x1b20] ;  /* 0x001b200001067983 */ /* 0x000ea20000300a00 */
[----:B------:R-:W-:-:S05]  /*92790*/  PRMT R9, R0, 0x7772, RZ ;  /* 0x0000777200097816 */ /* 0x000fca00000000ff */
[----:B----4-:R0:W-:Y:S02]  /*927a0*/  @P2 STG.E.U8 desc[UR44][R28.64], R9 ;  /* 0x000000091c002986 */ /* 0x0101e4000c10112c */
[----:B0-----:R-:W-:-:S05]  /*927b0*/  PRMT R9, R0, 0x7773, RZ ;  /* 0x0000777300097816 */ /* 0x001fca00000000ff */
[----:B------:R0:W-:Y:S02]  /*927c0*/  @P5 STG.E.U8 desc[UR44][R24.64], R9 ;  /* 0x0000000918005986 */ /* 0x0001e4000c10112c */
[----:B0-----:R-:W-:-:S05]  /*927d0*/  PRMT R9, R4, 0x7770, RZ ;  /* 0x0000777004097816 */ /* 0x001fca00000000ff */
[----:B------:R-:W-:Y:S04]  /*927e0*/  @P6 STG.E.U8 desc[UR44][R22.64], R9 ;  /* 0x0000000916006986 */ /* 0x000fe8000c10112c */
[----:B--2---:R0:W-:Y:S04]  /*927f0*/  STL.64 [R1+0x2768], R6 ;  /* 0x0027680601007387 */ /* 0x0041e80000100a00 */
[----:B0-----:R-:W2:Y:S01]  /*92800*/  LDL.LU.64 R6, [R1+0x1b30] ;  /* 0x001b300001067983 */ /* 0x001ea20000300a00 */
[----:B------:R-:W-:Y:S02]  /*92810*/  LOP3.LUT P6, RZ, R8, 0x80, RZ, 0xc0, !PT ;  /* 0x0000008008ff7812 */ /* 0x000fe400078cc0ff */
[----:B------:R-:W-:Y:S01]  /*92820*/  PRMT R9, R4, 0x7771, RZ ;  /* 0x0000777104097816 */ /* 0x000fe200000000ff */
[----:B------:R-:W4:Y:S04]  /*92830*/  LDL.LU R26, [R1+0x110] ;  /* 0x00011000011a7983 */ /* 0x000f280000300800 */
[----:B------:R-:W4:Y:S04]  /*92840*/  LDL.LU.64 R14, [R1+0x1b18] ;  /* 0x001b1800010e7983 */ /* 0x000f280000300a00 */
[----:B------:R-:W4:Y:S04]  /*92850*/  LDL.LU.64 R10, [R1+0x1b10] ;  /* 0x001b1000010a7983 */ /* 0x000f280000300a00 */
[----:B------:R-:W4:Y:S04]  /*92860*/  LDL.LU.64 R16, [R1+0x1af0] ;  /* 0x001af00001107983 */ /* 0x000f280000300a00 */
[----:B------:R-:W4:Y:S04]  /*92870*/  LDL.LU R27, [R1+0x100] ;  /* 0x00010000011b7983 */ /* 0x000f280000300800 */
[----:B------:R-:W4:Y:S04]  /*92880*/  LDL.LU.64 R18, [R1+0x1ae0] ;  /* 0x001ae00001127983 */ /* 0x000f280000300a00 */
[----:B------:R-:W4:Y:S04]  /*92890*/  LDL.LU.64 R20, [R1+0x1ad8] ;  /* 0x001ad80001147983 */ /* 0x000f280000300a00 */
[----:B------:R-:W4:Y:S04]  /*928a0*/  LDL.LU.64 R28, [R1+0x1ad0] ;  /* 0x001ad000011c7983 */ /* 0x000f280000300a00 */
[----:B------:R-:W4:Y:S04]  /*928b0*/  LDL.LU.64 R24, [R1+0x1ab0] ;  /* 0x001ab00001187983 */ /* 0x000f280000300a00 */
[----:B------:R-:W4:Y:S04]  /*928c0*/  LDL.LU R0, [R1+0x114] ;  /* 0x0001140001007983 */ /* 0x000f280000300800 */
[----:B------:R0:W-:Y:S01]  /*928d0*/  @P6 STG.E.U8 desc[UR44][R12.64], R9 ;  /* 0x000000090c006986 */ /* 0x0001e2000c10112c */
[----:B------:R-:W-:-:S03]  /*928e0*/  LOP3.LUT P6, RZ, R8, 0x40, RZ, 0xc0, !PT ;  /* 0x0000004008ff7812 */ /* 0x000fc600078cc0ff */
[----:B------:R-:W4:Y:S01]  /*928f0*/  LDL.LU.64 R22, [R1+0x1aa0] ;  /* 0x001aa00001167983 */ /* 0x000f220000300a00 */
[----:B0-----:R-:W-:-:S03]  /*92900*/  PRMT R9, R4, 0x7772, RZ ;  /* 0x0000777204097816 */ /* 0x001fc600000000ff */
[----:B------:R-:W4:Y:S06]  /*92910*/  LDL.LU.64 R12, [R1+0x1a98] ;  /* 0x001a9800010c7983 */ /* 0x000f2c0000300a00 */
[----:B---3--:R0:W-:Y:S01]  /*92920*/  @P6 STG.E.U8 desc[UR44][R2.64], R9 ;  /* 0x0000000902006986 */ /* 0x0081e2000c10112c */
[----:B------:R-:W-:Y:S02]  /*92930*/  LOP3.LUT P6, RZ, R8, 0x20, RZ, 0xc0, !PT ;  /* 0x0000002008ff7812 */ /* 0x000fe400078cc0ff */
[----:B0-----:R-:W-:Y:S01]  /*92940*/  PRMT R9, R4, 0x7773, RZ ;  /* 0x0000777304097816 */ /* 0x001fe200000000ff */
[----:B------:R-:W3:Y:S04]  /*92950*/  LDL.LU.64 R2, [R1+0x1a90] ;  /* 0x001a900001027983 */ /* 0x000ee80000300a00 */
[----:B------:R-:W3:Y:S06]  /*92960*/  LDL.LU R4, [R1+0x2770] ;  /* 0x0027700001047983 */ /* 0x000eec0000300800 */
[----:B--2---:R0:W-:Y:S04]  /*92970*/  @P6 STG.E.U8 desc[UR44][R6.64], R9 ;  /* 0x0000000906006986 */ /* 0x0041e8000c10112c */
[----:B0-----:R-:W2:Y:S01]  /*92980*/  LDL.LU.64 R6, [R1+0x2768] ;  /* 0x0027680001067983 */ /* 0x001ea20000300a00 */
[----:B------:R-:W-:-:S02]  /*92990*/  LOP3.LUT P6, RZ, R8, 0x10, RZ, 0xc0, !PT ;  /* 0x0000001008ff7812 */ /* 0x000fc400078cc0ff */
[----:B----4-:R-:W-:Y:S02]  /*929a0*/  PRMT R9, R26, 0x7770, RZ ;  /* 0x000077701a097816 */ /* 0x010fe400000000ff */
        /* <DEDUP_REMOVED lines=8> */
[----:B0-----:R-:W-:Y:S01]  /*92a30*/  PRMT R9, R26, 0x7771, RZ ;  /* 0x000077711a097816 */ /* 0x001fe200000000ff */
[----:B------:R-:W2:Y:S10]  /*92a40*/  LDL.LU.64 R6, [R1+0x2760] ;  /* 0x0027600001067983 */ /* 0x000eb40000300a00 */
[----:B------:R0:W-:Y:S01]  /*92a50*/  @P6 STG.E.U8 desc[UR44][R14.64], R9 ;  /* 0x000000090e006986 */ /* 0x0001e2000c10112c */
[----:B------:R-:W-:-:S02]  /*92a60*/  LOP3.LUT P6, RZ, R8, 0x4, RZ, 0xc0, !PT ;  /* 0x0000000408ff7812 */ /* 0x000fc400078cc0ff */
[----:B0-----:R-:W-:-:S11]  /*92a70*/  PRMT R9, R26, 0x7772, RZ ;  /* 0x000077721a097816 */ /* 0x001fd600000000ff */
[----:B------:R0:W-:Y:S01]  /*92a80*/  @P6 STG.E.U8 desc[UR44][R10.64], R9 ;  /* 0x000000090a006986 */ /* 0x0001e2000c10112c */
[----:B------:R-:W-:Y:S02]  /*92a90*/  LOP3.LUT P6, RZ, R8, 0x2, RZ, 0xc0, !PT ;  /* 0x0000000208ff7812 */ /* 0x000fe400078cc0ff */
[----:B0-----:R-:W-:-:S11]  /*92aa0*/  PRMT R9, R26, 0x7773, RZ ;  /* 0x000077731a097816 */ /* 0x001fd600000000ff */
[----:B------:R-:W-:Y:S01]  /*92ab0*/  @P6 STG.E.U8 desc[UR44][R16.64], R9 ;  /* 0x0000000910006986 */ /* 0x000fe2000c10112c */
[----:B------:R-:W-:Y:S02]  /*92ac0*/  LOP3.LUT P6, RZ, R8, 0x1, RZ, 0xc0, !PT ;  /* 0x0000000108ff7812 */ /* 0x000fe400078cc0ff */
[----:B------:R-:W-:-:S11]  /*92ad0*/  PRMT R8, R27, 0x7770, RZ ;  /* 0x000077701b087816 */ /* 0x000fd600000000ff */
        /* <DEDUP_REMOVED lines=12> */
[----:B------:R-:W4:Y:S04]  /*92ba0*/  LDL.LU.64 R12, [R1+0x1a78] ;  /* 0x001a7800010c7983 */ /* 0x000f280000300a00 */
[----:B---3--:R0:W-:Y:S04]  /*92bb0*/  @P5 STG.E.U8 desc[UR44][R2.64], R8 ;  /* 0x0000000802005986 */ /* 0x0081e8000c10112c */
[----:B0-----:R-:W3:Y:S04]  /*92bc0*/  LDL.LU.64 R2, [R1+0x1a68] ;  /* 0x001a680001027983 */ /* 0x001ee80000300a00 */
        /* <DEDUP_REMOVED lines=8> */
[----:B----4-:R0:W-:Y:S04]  /*92c50*/  @P4 STG.E.U8 desc[UR44][R12.64], R8 ;  /* 0x000000080c004986 */ /* 0x0101e8000c10112c */
[----:B0-----:R-:W4:Y:S01]  /*92c60*/  LDL.LU.64 R12, [R1+0x1a28] ;  /* 0x001a2800010c7983 */ /* 0x001f220000300a00 */
[----:B--2---:R-:W-:-:S05]  /*92c70*/  PRMT R8, R23, 0x7770, RZ ;  /* 0x0000777017087816 */ /* 0x004fca00000000ff */
[----:B---3--:R0:W-:Y:S04]  /*92c80*/  @P3 STG.E.U8 desc[UR44][R2.64], R8 ;  /* 0x0000000802003986 */ /* 0x0081e8000c10112c */
[----:B0-----:R-:W2:Y:S04]  /*92c90*/  LDL.LU.64 R2, [R1+0x1a20] ;  /* 0x001a200001027983 */ /* 0x001ea80000300a00 */
[----:B------:R-:W3:Y:S04]  /*92ca0*/  LDL.LU R22, [R1+0x108] ;  /* 0x0001080001167983 */ /* 0x000ee80000300800 */
        /* <DEDUP_REMOVED lines=28> */
[----:B------:R-:W3:Y:S04]  /*92e70*/  LDL.LU.64 R10, [R1+0x19e8] ;  /* 0x0019e800010a7983 */ /* 0x000ee80000300a00 */
[----:B------:R-:W3:Y:S04]  /*92e80*/  LDL.LU.64 R16, [R1+0x19e0] ;  /* 0x0019e00001107983 */ /* 0x000ee80000300a00 */
[----:B------:R-:W3:Y:S04]  /*92e90*/  LDL.LU R0, [R1+0x11c] ;  /* 0x00011c0001007983 */ /* 0x000ee80000300800 */
[----:B------:R-:W3:Y:S04]  /*92ea0*/  LDL.LU.64 R18, [R1+0x19c8] ;  /* 0x0019c80001127983 */ /* 0x000ee80000300a00 */
[----:B------:R-:W3:Y:S01]  /*92eb0*/  LDL.LU.64 R20, [R1+0x19b8] ;  /* 0x0019b80001147983 */ /* 0x000ee20000300a00 */
[----:B------:R-:W-:-:S02]  /*92ec0*/  @P6 LOP3.LUT R6, R6, 0x40000000, RZ, 0xfc, !PT ;  /* 0x4000000006066812 */ /* 0x000fc400078efcff */
[----:B------:R-:W-:Y:S02]  /*92ed0*/  LOP3.LUT P6, RZ, R5, 0x20000, RZ, 0xc0, !PT ;  /* 0x0002000005ff7812 */ /* 0x000fe400078cc0ff */
[----:B------:R-:W-:Y:S01]  /*92ee0*/  LOP3.LUT R6, R6, 0x7fffffff, RZ, 0xc0, !PT ;  /* 0x7fffffff06067812 */ /* 0x000fe200078ec0ff */
[----:B------:R0:W-:Y:S10]  /*92ef0*/  @P2 STG.E.U8 desc[UR44][R28.64], R8 ;  /* 0x000000081c002986 */ /* 0x0001f4000c10112c */
[----:B------:R-:W-:-:S02]  /*92f00*/  @P6 LOP3.LUT R6, R6, 0x80000000, RZ, 0xfc, !PT ;  /* 0x8000000006066812 */ /* 0x000fc400078efcff */
[----:B------:R-:W-:Y:S02]  /*92f10*/  LOP3.LUT P6, RZ, R5, 0x10000, RZ, 0xc0, !PT ;  /* 0x0001000005ff7812 */ /* 0x000fe400078cc0ff */
[C---:B0-----:R-:W-:Y:S01]  /*92f20*/  PRMT R8, R23.reuse, 0x7772, RZ ;  /* 0x0000777217087816 */ /* 0x041fe200000000ff */
        /* <DEDUP_REMOVED lines=9> */
[----:B----4-:R0:W-:Y:S01]  /*92fc0*/  @P6 STG.E.U8 desc[UR44][R12.64], R8 ;  /* 0x000000080c006986 */ /* 0x0101e2000c10112c */
[----:B------:R-:W-:-:S02]  /*92fd0*/  LOP3.LUT P6, RZ, R6, 0x40000000, RZ, 0xc0, !PT ;  /* 0x4000000006ff7812 */ /* 0x000fc400078cc0ff */
[----:B0-----:R-:W-:Y:S01]  /*92fe0*/  PRMT R8, R9, 0x7771, RZ ;  /* 0x0000777109087816 */ /* 0x001fe200000000ff */
[----:B------:R-:W4:Y:S10]  /*92ff0*/  LDL.LU.64 R12, [R1+0x1978] ;  /* 0x00197800010c7983 */ /* 0x000f340000300a00 */
        /* <DEDUP_REMOVED lines=11> */
[----:B---3--:R-:W-:Y:S02]  /*930b0*/  PRMT R8, R22, 0x7770, RZ ;  /* 0x0000777016087816 */ /* 0x008fe400000000ff */
        /* <DEDUP_REMOVED lines=25> */
[----:B----4-:R0:W-:Y:S02]  /*93250*/  @P2 STG.E.U8 desc[UR44][R12.64], R8 ;  /* 0x000000080c002986 */ /* 0x0101e4000c10112c */
[----:B0-----:R-:W-:Y:S02]  /*93260*/  PRMT R8, R23, 0x7771, RZ ;  /* 0x0000777117087816 */ /* 0x001fe400000000ff */
[----:B------:R-:W2:Y:S04]  /*93270*/  LDL.LU.64 R12, [R1+0x1968] ;  /* 0x00196800010c7983 */ /* 0x000ea80000300a00 */
[----:B------:R0:W-:Y:S04]  /*93280*/  @P5 STG.E.U8 desc[UR44][R2.64], R8 ;  /* 0x0000000802005986 */ /* 0x0001e8000c10112c */
        /* <DEDUP_REMOVED lines=14> */
[----:B---3--:R0:W-:Y:S04]  /*93370*/  STL.64 [R1+0x2740], R2 ;  /* 0x0027400201007387 */ /* 0x0081e80000100a00 */
[----:B0-----:R-:W3:Y:S01]  /*93380*/  LDL.LU.64 R2, [R1+0x18f8] ;  /* 0x0018f80001027983 */ /* 0x001ee20000300a00 */
        /* <DEDUP_REMOVED lines=15> */
[----:B------:R-:W-:Y:S01]  /*93480*/  LOP3.LUT P6, RZ, R4, 0x40, RZ, 0xc0, !PT ;  /* 0x0000004004ff7812 */ /* 0x000fe200078cc0ff */
[----:B---3--:R0:W-:Y:S04]  /*93490*/  STL.64 [R1+0x2748], R2 ;  /* 0x0027480201007387 */ /* 0x0081e80000100a00 */
[----:B0-----:R-:W3:Y:S01]  /*934a0*/  LDL.LU.64 R2, [R1+0x1900] ;  /* 0x0019000001027983 */ /* 0x001ee20000300a00 */
[----:B------:R-:W-:Y:S02]  /*934b0*/  LOP3.LUT R6, R6, 0xffdfffff, RZ, 0xc0, !PT ;  /* 0xffdfffff06067812 */ /* 0x000fe400078ec0ff */
[----:B------:R-:W-:-:S02]  /*934c0*/  LOP3.LUT P2, RZ, R4, 0x2, RZ, 0xc0, !PT ;  /* 0x0000000204ff7812 */ /* 0x000fc4000784c0ff */
[----:B------:R-:W-:Y:S02]  /*934d0*/  LOP3.LUT P5, RZ, R4, 0x4, RZ, 0xc0, !PT ;  /* 0x0000000404ff7812 */ /* 0x000fe400078ac0ff */
[----:B----4-:R-:W-:Y:S02]  /*934e0*/  PRMT R8, R0, 0x7770, RZ ;  /* 0x0000777000087816 */ /* 0x010fe400000000ff */
[----:B------:R-:W-:Y:S02]  /*934f0*/  @P6 LOP3.LUT R6, R6, 0x200000, RZ, 0xfc, !PT ;  /* 0x0020000006066812 */ /* 0x000fe400078efcff */
[----:B------:R-:W-:Y:S01]  /*93500*/  LOP3.LUT P6, RZ, R4, 0x20, RZ, 0xc0, !PT ;  /* 0x0000002004ff7812 */ /* 0x000fe200078cc0ff */
[----:B------:R-:W4:Y:S04]  /*93510*/  LDL.LU R22, [R1+0xf4] ;  /* 0x0000f40001167983 */ /* 0x000f280000300800 */
[----:B------:R-:W4:Y:S01]  /*93520*/  LDL.LU.64 R14, [R1+0x18d0] ;  /* 0x0018d000010e7983 */ /* 0x000f220000300a00 */
[----:B------:R-:W-:-:S03]  /*93530*/  LOP3.LUT R6, R6, 0xffbfffff, RZ, 0xc0, !PT ;  /* 0xffbfffff06067812 */ /* 0x000fc600078ec0ff */
        /* <DEDUP_REMOVED lines=16> */
[----:B------:R0:W-:Y:S01]  /*93640*/  @P6 STG.E.U8 desc[UR44][R24.64], R8 ;  /* 0x0000000818006986 */ /* 0x0001e2000c10112c */
[----:B------:R-:W-:-:S02]  /*93650*/  LOP3.LUT P6, RZ, R6, 0x800000, RZ, 0xc0, !PT ;  /* 0x0080000006ff7812 */ /* 0x000fc400078cc0ff */
[----:B0-----:R-:W-:Y:S01]  /*93660*/  PRMT R8, R0, 0x7773, RZ ;  /* 0x0000777300087816 */ /* 0x001fe200000000ff */
[----:B------:R-:W4:Y:S10]  /*93670*/  LDL.LU.64 R24, [R1+0x1878] ;  /* 0x0018780001187983 */ /* 0x000f340000300a00 */
[----:B--2---:R0:W-:Y:S01]  /*93680*/  @P6 STG.E.U8 desc[UR44][R12.64], R8 ;  /* 0x000000080c006986 */ /* 0x0041e2000c10112c */
[----:B------:R-:W-:-:S02]  /*93690*/  LOP3.LUT P6, RZ, R6, 0x400000, RZ, 0xc0, !PT ;  /* 0x0040000006ff7812 */ /* 0x000fc400078cc0ff */
[----:B0-----:R-:W-:Y:S01]  /*936a0*/  PRMT R8, R9, 0x7770, RZ ;  /* 0x0000777009087816 */ /* 0x001fe200000000ff */
[----:B------:R-:W2:Y:S04]  /*936b0*/  LDL.LU.64 R12, [R1+0x1860] ;  /* 0x00186000010c7983 */ /* 0x000ea80000300a00 */
[----:B------:R-:W2:Y:S06]  /*936c0*/  LDL.LU R0, [R1+0xf8] ;  /* 0x0000f80001007983 */ /* 0x000eac0000300800 */
[----:B---3--:R0:W-:Y:S04]  /*936d0*/  @P6 STG.E.U8 desc[UR44][R2.64], R8 ;  /* 0x0000000802006986 */ /* 0x0081e8000c10112c */
[----:B0-----:R-:W3:Y:S01]  /*936e0*/  LDL.LU.64 R2, [R1+0x2748] ;  /* 0x0027480001027983 */ /* 0x001ee20000300a00 */
[----:B------:R-:W-:-:S02]  /*936f0*/  LOP3.LUT P6, RZ, R6, 0x200000, RZ, 0xc0, !PT ;  /* 0x0020000006ff7812 */ /* 0x000fc400078cc0ff */
[----:B------:R-:W-:-:S11]  /*93700*/  PRMT R8, R9, 0x7771, RZ ;  /* 0x0000777109087816 */ /* 0x000fd600000000ff */
[----:B---3--:R0:W-:Y:S04]  /*93710*/  @P6 STG.E.U8 desc[UR44][R2.64], R8 ;  /* 0x0000000802006986 */ /* 0x0081e8000c10112c */
[----:B0-----:R-:W3:Y:S01]  /*93720*/  LDL.LU.64 R2, [R1+0x2740] ;  /* 0x0027400001027983 */ /* 0x001ee20000300a00 */
        /* <DEDUP_REMOVED lines=8> */
[----:B---3--:R0:W-:Y:S04]  /*937b0*/  @P6 STG.E.U8 desc[UR44][R2.64], R8 ;  /* 0x0000000802006986 */ /* 0x0081e8000c10112c */
[----:B0-----:R-:W3:Y:S01]  /*937c0*/  LDL.LU.64 R2, [R1+0x2738] ;  /* 0x0027380001027983 */ /* 0x001ee20000300a00 */
[----:B------:R-:W-:-:S02]  /*937d0*/  LOP3.LUT P6, RZ, R6, 0x80000, RZ, 0xc0, !PT ;  /* 0x0008000006ff7812 */ /* 0x000fc400078cc0ff */
[----:B------:R-:W-:-:S11]  /*937e0*/  PRMT R8, R9, 0x7773, RZ ;  /* 0x0000777309087816 */ /* 0x000fd600000000ff */
[----:B----4-:R0:W-:Y:S01]  /*937f0*/  @P6 STG.E.U8 desc[UR44][R14.64], R8 ;  /* 0x000000080e006986 */ /* 0x0101e2000c10112c */
        /* <DEDUP_REMOVED lines=19> */
[----:B0-----:R-:W-:-:S05]  /*93930*/  PRMT R8, R0, 0x7770, RZ ;  /* 0x0000777000087816 */ /* 0x001fca00000000ff */
[----:B---3--:R0:W-:Y:S04]  /*93940*/  @P5 STG.E.U8 desc[UR44][R2.64], R8 ;  /* 0x0000000802005986 */ /* 0x0081e8000c10112c */
[----:B0-----:R-:W2:Y:S04]  /*93950*/  LDL.LU.64 R2, [R1+0x2730] ;  /* 0x0027300001027983 */ /* 0x001ea80000300a00 */
[----:B------:R-:W3:Y:S04]  /*93960*/  LDL.LU.64 R22, [R1+0x1848] ;  /* 0x0018480001167983 */ /* 0x000ee80000300a00 */
[----:B------:R-:W4:Y:S01]  /*93970*/  LDL.LU.64 R12, [R1+0x1840] ;  /* 0x00184000010c7983 */ /* 0x000f220000300a00 */
[----:B------:R-:W-:-:S02]  /*93980*/  LOP3.LUT P6, RZ, R4, 0x40000000, RZ, 0xc0, !PT ;  /* 0x4000000004ff7812 */ /* 0x000fc400078cc0ff */
[----:B------:R-:W-:Y:S02]  /*93990*/  LOP3.LUT R6, R6, 0xfffffeff, RZ, 0xc0, !PT ;  /* 0xfffffeff06067812 */ /* 0x000fe400078ec0ff */
[C---:B------:R-:W-:Y:S02]  /*939a0*/  LOP3.LUT P4, RZ, R4.reuse, 0x40000, RZ, 0xc0, !PT ;  /* 0x0004000004ff7812 */ /* 0x040fe4000788c0ff */
[----:B------:R-:W-:Y:S02]  /*939b0*/  LOP3.LUT P3, RZ, R4, 0x80000, RZ, 0xc0, !PT ;  /* 0x0008000004ff7812 */ /* 0x000fe4000786c0ff */
[----:B------:R-:W-:Y:S01]  /*939c0*/  PRMT R8, R0, 0x7771, RZ ;  /* 0x0000777100087816 */ /* 0x000fe200000000ff */
[----:B------:R-:W2:Y:S04]  /*939d0*/  LDL.LU.64 R28, [R1+0x1820] ;  /* 0x00182000011c7983 */ /* 0x000ea80000300a00 */
[----:B------:R-:W2:Y:S04]  /*939e0*/  LDL.LU.64 R26, [R1+0x1810] ;  /* 0x00181000011a7983 */ /* 0x000ea80000300a00 */
[----:B------:R-:W2:Y:S04]  /*939f0*/  LDL.LU.64 R24, [R1+0x1808] ;  /* 0x0018080001187983 */ /* 0x000ea80000300a00 */
[----:B------:R-:W2:Y:S01]  /*93a00*/  LDL.LU R9, [R1+0xe8] ;  /* 0x0000e80001097983 */ /* 0x000ea20000300800 */
        /* <DEDUP_REMOVED lines=20> */
[----:B------:R-:W-:Y:S02]  /*93b50*/  LOP3.LUT R6, R6, 0xffff7fff, RZ, 0xc0, !PT ;  /* 0xffff7fff06067812 */ /* 0x000fe400078ec0ff */
[C---:B------:R-:W-:Y:S02]  /*93b60*/  LOP3.LUT P2, RZ, R4.reuse, 0x100000, RZ, 0xc0, !PT ;  /* 0x0010000004ff7812 */ /* 0x040fe4000784c0ff */
[C---:B------:R-:W-:Y:S02]  /*93b70*/  LOP3.LUT P5, RZ, R4.reuse, 0x200000, RZ, 0xc0, !PT ;  /* 0x0020000004ff7812 */ /* 0x040fe400078ac0ff */
[----:B------:R-:W-:-:S05]  /*93b80*/  LOP3.LUT P0, RZ, R4, 0x80000000, RZ, 0xc0, !PT ;  /* 0x8000000004ff7812 */ /* 0x000fca000780c0ff */
[----:B------:R-:W-:Y:S02]  /*93b90*/  @P6 LOP3.LUT R6, R6, 0x8000, RZ, 0xfc, !PT ;  /* 0x0000800006066812 */ /* 0x000fe400078efcff */
[----:B------:R-:W-:Y:S01]  /*93ba0*/  LOP3.LUT P6, RZ, R4, 0x400000, RZ, 0xc0, !PT ;  /* 0x0040000004ff7812 */ /* 0x000fe200078cc0ff */
[----:B---3--:R0:W-:Y:S02]  /*93bb0*/  @P4 STG.E.U8 desc[UR44][R22.64], R8 ;  /* 0x0000000816004986 */ /* 0x0081e4000c10112c */
[C---:B0-----:R-:W-:Y:S02]  /*93bc0*/  PRMT R8, R0.reuse, 0x7772, RZ ;  /* 0x0000777200087816 */ /* 0x041fe400000000ff */
[----:B------:R-:W3:Y:S04]  /*93bd0*/  LDL.LU.64 R22, [R1+0x1800] ;  /* 0x0018000001167983 */ /* 0x000ee80000300a00 */
[----:B------:R-:W2:Y:S04]  /*93be0*/  LDL.LU R20, [R1+0xfc] ;  /* 0x0000fc0001147983 */ /* 0x000ea80000300800 */
[----:B------:R-:W-:Y:S04]  /*93bf0*/  STL.64 [R1+0x2708], R4 ;  /* 0x0027080401007387 */ /* 0x000fe80000100a00 */
[----:B----4-:R0:W-:Y:S04]  /*93c00*/  @P3 STG.E.U8 desc[UR44][R12.64], R8 ;  /* 0x000000080c003986 */ /* 0x0101e8000c10112c */
[----:B0-----:R-:W4:Y:S04]  /*93c10*/  LDL.LU.64 R12, [R1+0x17e0] ;  /* 0x0017e000010c7983 */ /* 0x001f280000300a00 */
[----:B------:R-:W2:Y:S04]  /*93c20*/  LDL.LU.64 R4, [R1+0x17c0] ;  /* 0x0017c00001047983 */ /* 0x000ea80000300a00 */
[----:B--2---:R0:W-:Y:S04]  /*93c30*/  STL.64 [R1+0x2720], R4 ;  /* 0x0027200401007387 */ /* 0x0041e80000100a00 */
[----:B0-----:R-:W2:Y:S01]  /*93c40*/  LDL.LU.64 R4, [R1+0x17c8] ;  /* 0x0017c80001047983 */ /* 0x001ea20000300a00 */
[----:B------:R-:W-:-:S05]  /*93c50*/  PRMT R8, R0, 0x7773, RZ ;  /* 0x0000777300087816 */ /* 0x000fca00000000ff */
[----:B------:R0:W-:Y:S02]  /*93c60*/  @P2 STG.E.U8 desc[UR44][R28.64], R8 ;  /* 0x000000081c002986 */ /* 0x0001e4000c10112c */
[----:B0-----:R-:W-:-:S05]  /*93c70*/  PRMT R8, R9, 0x7770, RZ ;  /* 0x0000777009087816 */ /* 0x001fca00000000ff */
[----:B------:R0:W-:Y:S02]  /*93c80*/  @P5 STG.E.U8 desc[UR44][R26.64], R8 ;  /* 0x000000081a005986 */ /* 0x0001e4000c10112c */
[----:B0-----:R-:W-:-:S05]  /*93c90*/  PRMT R8, R9, 0x7771, RZ ;  /* 0x0000777109087816 */ /* 0x001fca00000000ff */
[----:B------:R-:W-:Y:S04]  /*93ca0*/  @P6 STG.E.U8 desc[UR44][R24.64], R8 ;  /* 0x0000000818006986 */ /* 0x000fe8000c10112c */
[----:B--2---:R0:W-:Y:S04]  /*93cb0*/  STL.64 [R1+0x2728], R4 ;  /* 0x0027280401007387 */ /* 0x0041e80000100a00 */
[----:B0-----:R-:W2:Y:S01]  /*93cc0*/  LDL.LU.64 R4, [R1+0x17d0] ;  /* 0x0017d00001047983 */ /* 0x001ea20000300a00 */
[C---:B------:R-:W-:Y:S02]  /*93cd0*/  LOP3.LUT P6, RZ, R6.reuse, 0x8000, RZ, 0xc0, !PT ;  /* 0x0000800006ff7812 */ /* 0x040fe400078cc0ff */
[----:B------:R-:W-:Y:S01]  /*93ce0*/  PRMT R8, R9, 0x7772, RZ ;  /* 0x0000777209087816 */ /* 0x000fe200000000ff */
[----:B------:R-:W2:Y:S04]  /*93cf0*/  LDL.LU.64 R14, [R1+0x15d0] ;  /* 0x0015d000010e7983 */ /* 0x000ea80000300a00 */
[----:B------:R-:W2:Y:S04]  /*93d00*/  LDL.LU R21, [R1+0xec] ;  /* 0x0000ec0001157983 */ /* 0x000ea80000300800 */
[----:B------:R-:W2:Y:S04]  /*93d10*/  LDL.LU.64 R10, [R1+0x15a8] ;  /* 0x0015a800010a7983 */ /* 0x000ea80000300a00 */
[----:B------:R-:W2:Y:S04]  /*93d20*/  LDL.LU.64 R16, [R1+0x15a0] ;  /* 0x0015a00001107983 */ /* 0x000ea80000300a00 */
[----:B------:R-:W2:Y:S04]  /*93d30*/  LDL.LU R0, [R1+0x170] ;  /* 0x0001700001007983 */ /* 0x000ea80000300800 */
[----:B------:R-:W2:Y:S04]  /*93d40*/  LDL.LU.64 R18, [R1+0x1588] ;  /* 0x0015880001127983 */ /* 0x000ea80000300a00 */
[----:B------:R-:W2:Y:S04]  /*93d50*/  LDL.LU.64 R28, [R1+0x1560] ;  /* 0x00156000011c7983 */ /* 0x000ea80000300a00 */
[----:B------:R-:W2:Y:S04]  /*93d60*/  LDL.LU.64 R26, [R1+0x1528] ;  /* 0x00152800011a7983 */ /* 0x000ea80000300a00 */
[----:B------:R-:W2:Y:S04]  /*93d70*/  LDL.LU.64 R24, [R1+0x1520] ;  /* 0x0015200001187983 */ /* 0x000ea80000300a00 */
[----:B---3--:R0:W-:Y:S01]  /*93d80*/  @P6 STG.E.U8 desc[UR44][R22.64], R8 ;  /* 0x0000000816006986 */ /* 0x0081e2000c10112c */
[----:B------:R-:W-:-:S02]  /*93d90*/  LOP3.LUT P6, RZ, R6, 0x4000, RZ, 0xc0, !PT ;  /* 0x0000400006ff7812 */ /* 0x000fc400078cc0ff */
[----:B0-----:R-:W-:Y:S01]  /*93da0*/  PRMT R8, R9, 0x7773, RZ ;  /* 0x0000777309087816 */ /* 0x001fe200000000ff */
[----:B------:R-:W3:Y:S10]  /*93db0*/  LDL.LU.64 R22, [R1+0x1518] ;  /* 0x0015180001167983 */ /* 0x000ef40000300a00 */
[----:B----4-:R0:W-:Y:S01]  /*93dc0*/  @P6 STG.E.U8 desc[UR44][R12.64], R8 ;  /* 0x000000080c006986 */ /* 0x0101e2000c10112c */
[----:B------:R-:W-:-:S02]  /*93dd0*/  LOP3.LUT P6, RZ, R6, 0x2000, RZ, 0xc0, !PT ;  /* 0x0000200006ff7812 */ /* 0x000fc400078cc0ff */
[----:B0-----:R-:W-:Y:S01]  /*93de0*/  PRMT R8, R20, 0x7770, RZ ;  /* 0x0000777014087816 */ /* 0x001fe200000000ff */
[----:B------:R-:W4:Y:S10]  /*93df0*/  LDL.LU.64 R12, [R1+0x14e0] ;  /* 0x0014e000010c7983 */ /* 0x000f340000300a00 */
        /* <DEDUP_REMOVED lines=32> */
[----:B------:R-:W2:Y:S04]  /*94000*/  LDL.LU.64 R24, [R1+0x1498] ;  /* 0x0014980001187983 */ /* 0x000ea80000300a00 */
[----:B------:R-:W2:Y:S04]  /*94010*/  LDL.LU.64 R20, [R1+0x1488] ;  /* 0x0014880001147983 */ /* 0x000ea80000300a00 */
[----:B---3--:R0:W-:Y:S02]  /*94020*/  @P2 STG.E.U8 desc[UR44][R22.64], R8 ;  /* 0x0000000816002986 */ /* 0x0081e4000c10112c */
[----:B0-----:R-:W-:-:S05]  /*94030*/  PRMT R8, R0, 0x7773, RZ ;  /* 0x0000777300087816 */ /* 0x001fca00000000ff */
[----:B----4-:R0:W-:Y:S04]  /*94040*/  @P5 STG.E.U8 desc[UR44][R12.64], R8 ;  /* 0x000000080c005986 */ /* 0x0101e8000c10112c */
[----:B0-----:R-:W3:Y:S04]  /*94050*/  LDL.LU.64 R12, [R1+0x1480] ;  /* 0x00148000010c7983 */ /* 0x001ee80000300a00 */
[----:B------:R-:W4:Y:S01]  /*94060*/  LDL.LU R23, [R1+0x160] ;  /* 0x0001600001177983 */ /* 0x000f220000300800 */
[----:B------:R-:W-:-:S03]  /*94070*/  LOP3.LUT P4, RZ, R3, 0x20, RZ, 0xc0, !PT ;  /* 0x0000002003ff7812 */ /* 0x000fc6000788c0ff */
[----:B------:R-:W2:Y:S04]  /*94080*/  LDL.LU.64 R28, [R1+0x1450] ;  /* 0x00145000011c7983 */ /* 0x000ea80000300a00 */
[----:B------:R-:W3:Y:S04]  /*94090*/  LDL.LU.64 R26, [R1+0x1428] ;  /* 0x00142800011a7983 */ /* 0x000ee80000300a00 */
[----:B------:R-:W3:Y:S01]  /*940a0*/  LDL.LU R9, [R1+0x174] ;  /* 0x0001740001097983 */ /* 0x000ee20000300800 */
[----:B----4-:R-:W-:-:S05]  /*940b0*/  PRMT R8, R23, 0x7770, RZ ;  /* 0x0000777017087816 */ /* 0x010fca00000000ff */
[----:B--2---:R0:W-:Y:S04]  /*940c0*/  @P4 STG.E.U8 desc[UR44][R24.64], R8 ;  /* 0x0000000818004986 */ /* 0x0041e8000c10112c */
[----:B0-----:R-:W2:Y:S04]  /*940d0*/  LDL.LU.64 R24, [R1+0x1420] ;  /* 0x0014200001187983 */ /* 0x001ea80000300a00 */
[----:B------:R-:W4:Y:S04]  /*940e0*/  LDL.LU R22, [R1+0x164] ;  /* 0x0001640001167983 */ /* 0x000f280000300800 */
        /* <DEDUP_REMOVED lines=19> */
[----:B--2---:R0:W-:Y:S04]  /*94220*/  STL.64 [R1+0x2718], R4 ;  /* 0x0027180401007387 */ /* 0x0041e80000100a00 */
[----:B0-----:R-:W2:Y:S01]  /*94230*/  LDL.LU.64 R4, [R1+0x1418] ;  /* 0x0014180001047983 */ /* 0x001ea20000300a00 */
[----:B------:R-:W-:-:S07]  /*94240*/  LOP3.LUT R6, R6, 0xffffffdf, RZ, 0xc0, !PT ;  /* 0xffffffdf06067812 */ /* 0x000fce00078ec0ff */
[----:B------:R-:W-:Y:S02]  /*94250*/  @P6 LOP3.LUT R6, R6, 0x20, RZ, 0xfc, !PT ;  /* 0x0000002006066812 */ /* 0x000fe400078efcff */
        /* <DEDUP_REMOVED lines=8> */
[----:B------:R0:W-:Y:S01]  /*942e0*/  @P3 STG.E.U8 desc[UR44][R20.64], R8 ;  /* 0x0000000814003986 */ /* 0x0001e2000c10112c */
[----:B------:R-:W-:Y:S02]  /*942f0*/  LOP3.LUT R6, R6, 0xffffff7f, RZ, 0xc0, !PT ;  /* 0xffffff7f06067812 */ /* 0x000fe400078ec0ff */
[----:B0-----:R-:W-:-:S07]  /*94300*/  PRMT R8, R23, 0x7772, RZ ;  /* 0x0000777217087816 */ /* 0x001fce00000000ff */
[----:B------:R-:W-:Y:S02]  /*94310*/  @P6 LOP3.LUT R6, R6, 0x80, RZ, 0xfc, !PT ;  /* 0x0000008006066812 */ /* 0x000fe400078efcff */
[----:B------:R-:W-:Y:S01]  /*94320*/  LOP3.LUT P6, RZ, R3, 0x200, RZ, 0xc0, !PT ;  /* 0x0000020003ff7812 */ /* 0x000fe200078cc0ff */
[----:B---3--:R0:W-:Y:S02]  /*94330*/  @P2 STG.E.U8 desc[UR44][R12.64], R8 ;  /* 0x000000080c002986 */ /* 0x0081e4000c10112c */
[----:B0-----:R-:W-:Y:S02]  /*94340*/  PRMT R8, R23, 0x7773, RZ ;  /* 0x0000777317087816 */ /* 0x001fe400000000ff */
[----:B------:R-:W3:Y:S04]  /*94350*/  LDL.LU.64 R12, [R1+0x13b0] ;  /* 0x0013b000010c7983 */ /* 0x000ee80000300a00 */
[----:B------:R-:W3:Y:S04]  /*94360*/  LDL.LU.64 R14, [R1+0x13a0] ;  /* 0x0013a000010e7983 */ /* 0x000ee80000300a00 */
[----:B------:R-:W3:Y:S04]  /*94370*/  LDL.LU R0, [R1+0x178] ;  /* 0x0001780001007983 */ /* 0x000ee80000300800 */
[----:B------:R-:W3:Y:S04]  /*94380*/  LDL.LU.64 R10, [R1+0x1390] ;  /* 0x00139000010a7983 */ /* 0x000ee80000300a00 */
[----:B------:R0:W-:Y:S04]  /*94390*/  @P5 STG.E.U8 desc[UR44][R28.64], R8 ;  /* 0x000000081c005986 */ /* 0x0001e8000c10112c */
[----:B------:R-:W3:Y:S04]  /*943a0*/  LDL.LU.64 R16, [R1+0x1358] ;  /* 0x0013580001107983 */ /* 0x000ee80000300a00 */
[----:B------:R-:W3:Y:S04]  /*943b0*/  LDL.LU.64 R18, [R1+0x1350] ;  /* 0x0013500001127983 */ /* 0x000ee80000300a00 */
[----:B------:R-:W3:Y:S01]  /*943c0*/  LDL.LU.64 R20, [R1+0x1348] ;  /* 0x0013480001147983 */ /* 0x000ee20000300a00 */
[----:B0-----:R-:W-:-:S03]  /*943d0*/  PRMT R8, R9, 0x7770, RZ ;  /* 0x0000777009087816 */ /* 0x001fc600000000ff */
[----:B------:R-:W3:Y:S04]  /*943e0*/  LDL.LU.64 R28, [R1+0x1330] ;  /* 0x00133000011c7983 */ /* 0x000ee80000300a00 */
[----:B------:R0:W-:Y:S01]  /*943f0*/  @P6 STG.E.U8 desc[UR44][R26.64], R8 ;  /* 0x000000081a006986 */ /* 0x0001e2000c10112c */
[C---:B------:R-:W-:Y:S02]  /*94400*/  LOP3.LUT P6, RZ, R6.reuse, 0x80, RZ, 0xc0, !PT ;  /* 0x0000008006ff7812 */ /* 0x040fe400078cc0ff */
[----:B0-----:R-:W-:Y:S01]  /*94410*/  PRMT R8, R9, 0x7771, RZ ;  /* 0x0000777109087816 */ /* 0x001fe200000000ff */
[----:B------:R-:W3:Y:S04]  /*94420*/  LDL.LU.64 R26, [R1+0x1308] ;  /* 0x00130800011a7983 */ /* 0x000ee80000300a00 */
        /* <DEDUP_REMOVED lines=12> */
[----:B----4-:R-:W-:Y:S02]  /*944f0*/  PRMT R8, R22, 0x7770, RZ ;  /* 0x0000777016087816 */ /* 0x010fe400000000ff */
[C---:B------:R-:W-:Y:S02]  /*94500*/  LOP3.LUT P0, RZ, R3.reuse, 0x40000, RZ, 0xc0, !PT ;  /* 0x0004000003ff7812 */ /* 0x040fe4000780c0ff */
[----:B------:R-:W-:-:S02]  /*94510*/  LOP3.LUT P1, RZ, R3, 0x80000, RZ, 0xc0, !PT ;  /* 0x0008000003ff7812 */ /* 0x000fc4000782c0ff */
[C---:B------:R-:W-:Y:S02]  /*94520*/  LOP3.LUT P4, RZ, R3.reuse, 0x100000, RZ, 0xc0, !PT ;  /* 0x0010000003ff7812 */ /* 0x040fe4000788c0ff */
[----:B------:R-:W-:-:S03]  /*94530*/  LOP3.LUT P3, RZ, R3, 0x200000, RZ, 0xc0, !PT ;  /* 0x0020000003ff7812 */ /* 0x000fc6000786c0ff */
[----:B--2---:R0:W-:Y:S01]  /*94540*/  @P6 STG.E.U8 desc[UR44][R4.64], R8 ;  /* 0x0000000804006986 */ /* 0x0041e2000c10112c */
[----:B------:R-:W-:Y:S02]  /*94550*/  LOP3.LUT P6, RZ, R6, 0x8, RZ, 0xc0, !PT ;  /* 0x0000000806ff7812 */ /* 0x000fe400078cc0ff */
[----:B0-----:R-:W-:Y:S01]  /*94560*/  PRMT R8, R22, 0x7771, RZ ;  /* 0x0000777116087816 */ /* 0x001fe200000000ff */
[----:B------:R-:W2:Y:S10]  /*94570*/  LDL.LU.64 R4, [R1+0x2708] ;  /* 0x0027080001047983 */ /* 0x000eb40000300a00 */
[----:B---3--:R0:W-:Y:S04]  /*94580*/  @P6 STG.E.U8 desc[UR44][R12.64], R8 ;  /* 0x000000080c006986 */ /* 0x0081e8000c10112c */
[----:B0-----:R-:W3:Y:S01]  /*94590*/  LDL.LU.64 R12, [R1+0x2700] ;  /* 0x00270000010c7983 */ /* 0x001ee20000300a00 */
[----:B------:R-:W-:-:S02]  /*945a0*/  LOP3.LUT P6, RZ, R6, 0x4, RZ, 0xc0, !PT ;  /* 0x0000000406ff7812 */ /* 0x000fc400078cc0ff */
[----:B------:R-:W-:-:S11]  /*945b0*/  PRMT R8, R22, 0x7772, RZ ;  /* 0x0000777216087816 */ /* 0x000fd600000000ff */
        /* <DEDUP_REMOVED lines=8> */
[----:B------:R0:W-:Y:S01]  /*94640*/  @P0 STG.E.U8 desc[UR44][R18.64], R6 ;  /* 0x0000000612000986 */ /* 0x0001e2000c10112c */
[----:B------:R-:W-:Y:S02]  /*94650*/  LOP3.LUT P2, RZ, R3, 0x400000, RZ, 0xc0, !PT ;  /* 0x0040000003ff7812 */ /* 0x000fe4000784c0ff */
[----:B0-----:R-:W-:-:S05]  /*94660*/  PRMT R6, R0, 0x7772, RZ ;  /* 0x0000777200067816 */ /* 0x001fca00000000ff */
[----:B------:R0:W-:Y:S01]  /*94670*/  @P1 STG.E.U8 desc[UR44][R20.64], R6 ;  /* 0x0000000614001986 */ /* 0x0001e2000c10112c */
[----:B------:R-:W-:Y:S02]  /*94680*/  LOP3.LUT P5, RZ, R3, 0x800000, RZ, 0xc0, !PT ;  /* 0x0080000003ff7812 */ /* 0x000fe400078ac0ff */
[----:B0-----:R-:W-:-:S05]  /*94690*/  PRMT R6, R0, 0x7773, RZ ;  /* 0x0000777300067816 */ /* 0x001fca00000000ff */
[----:B------:R0:W-:Y:S02]  /*946a0*/  @P4 STG.E.U8 desc[UR44][R28.64], R6 ;  /* 0x000000061c004986 */ /* 0x0001e4000c10112c */
[----:B0-----:R-:W-:-:S05]  /*946b0*/  PRMT R6, R23, 0x7770, RZ ;  /* 0x0000777017067816 */ /* 0x001fca00000000ff */
[----:B------:R0:W-:Y:S02]  /*946c0*/  @P3 STG.E.U8 desc[UR44][R26.64], R6 ;  /* 0x000000061a003986 */ /* 0x0001e4000c10112c */
[----:B0-----:R-:W-:-:S05]  /*946d0*/  PRMT R6, R23, 0x7771, RZ ;  /* 0x0000777117067816 */ /* 0x001fca00000000ff */
[----:B------:R0:W-:Y:S02]  /*946e0*/  @P2 STG.E.U8 desc[UR44][R24.64], R6 ;  /* 0x0000000618002986 */ /* 0x0001e4000c10112c */
[----:B0-----:R-:W-:-:S05]  /*946f0*/  PRMT R6, R23, 0x7772, RZ ;  /* 0x0000777217067816 */ /* 0x001fca00000000ff */
[----:B---3--:R0:W-:Y:S04]  /*94700*/  @P5 STG.E.U8 desc[UR44][R12.64], R6 ;  /* 0x000000060c005986 */ /* 0x0081e8000c10112c */
        /* <DEDUP_REMOVED lines=11> */
[----:B------:R-:W-:Y:S04]  /*947c0*/  STL.64 [R1+0x26d8], R2 ;  /* 0x0026d80201007387 */ /* 0x000fe80000100a00 */
[----:B----4-:R2:W-:Y:S02]  /*947d0*/  @P4 STG.E.U8 desc[UR44][R26.64], R6 ;  /* 0x000000061a004986 */ /* 0x0105e4000c10112c */
[----:B--2---:R-:W-:-:S02]  /*947e0*/  PRMT R6, R22, 0x7770, RZ ;  /* 0x0000777016067816 */ /* 0x004fc400000000ff */
[----:B------:R-:W2:Y:S04]  /*947f0*/  LDL.LU.64 R26, [R1+0x1248] ;  /* 0x00124800011a7983 */ /* 0x000ea80000300a00 */
[----:B------:R0:W-:Y:S04]  /*94800*/  @P3 STG.E.U8 desc[UR44][R24.64], R6 ;  /* 0x0000000618003986 */ /* 0x0001e8000c10112c */
[----:B0-----:R-:W4:Y:S04]  /*94810*/  LDL.LU.64 R24, [R1+0x1240] ;  /* 0x0012400001187983 */ /* 0x001f280000300a00 */
[----:B------:R-:W2:Y:S01]  /*94820*/  LDL.LU R15, [R1+0x150] ;  /* 0x00015000010f7983 */ /* 0x000ea20000300800 */
[----:B---3--:R-:W-:-:S02]  /*94830*/  LOP3.LUT P6, RZ, R13, 0x10, RZ, 0xc0, !PT ;  /* 0x000000100dff7812 */ /* 0x008fc400078cc0ff */
        /* <DEDUP_REMOVED lines=22> */
[C---:B------:R-:W-:Y:S02]  /*949a0*/  LOP3.LUT P6, RZ, R3.reuse, 0x20000000, RZ, 0xc0, !PT ;  /* 0x2000000003ff7812 */ /* 0x040fe400078cc0ff */
[----:B------:R-:W-:Y:S02]  /*949b0*/  LOP3.LUT R4, R4, 0x7fffffff, RZ, 0xc0, !PT ;  /* 0x7fffffff04047812 */ /* 0x000fe400078ec0ff */
[C---:B------:R-:W-:Y:S02]  /*949c0*/  LOP3.LUT P2, RZ, R3.reuse, 0x4000000, RZ, 0xc0, !PT ;  /* 0x0400000003ff7812 */ /* 0x040fe4000784c0ff */
[----:B------:R-:W-:-:S07]  /*949d0*/  LOP3.LUT P5, RZ, R3, 0x8000000, RZ, 0xc0, !PT ;  /* 0x0800000003ff7812 */ /* 0x000fce00078ac0ff */
[----:B------:R-:W-:Y:S02]  /*949e0*/  @P6 LOP3.LUT R4, R4, 0x80000000, RZ, 0xfc, !PT ;  /* 0x8000000004046812 */ /* 0x000fe400078efcff */
[----:B------:R-:W-:Y:S01]  /*949f0*/  LOP3.LUT P6, RZ, R3, 0x10000000, RZ, 0xc0, !PT ;  /* 0x1000000003ff7812 */ /* 0x000fe200078cc0ff */
[----:B--2---:R0:W-:Y:S04]  /*94a00*/  STL.64 [R1+0x26f0], R14 ;  /* 0x0026f00e01007387 */ /* 0x0041e80000100a00 */
[----:B0-----:R-:W2:Y:S04]  /*94a10*/  LDL.LU.64 R14, [R1+0x1238] ;  /* 0x00123800010e7983 */ /* 0x001ea80000300a00 */
[----:B------:R-:W3:Y:S01]  /*94a20*/  LDL.LU.64 R2, [R1+0x1200] ;  /* 0x0012000001027983 */ /* 0x000ee20000300a00 */
[----:B------:R-:W-:-:S05]  /*94a30*/  PRMT R6, R22, 0x7771, RZ ;  /* 0x0000777116067816 */ /* 0x000fca00000000ff */
[----:B------:R0:W-:Y:S02]  /*94a40*/  @P2 STG.E.U8 desc[UR44][R18.64], R6 ;  /* 0x0000000612002986 */ /* 0x0001e4000c10112c */
        /* <DEDUP_REMOVED lines=15> */
[----:B------:R-:W3:Y:S04]  /*94b40*/  LDL.LU.64 R8, [R1+0x11f8] ;  /* 0x0011f80001087983 */ /* 0x000ee80000300a00 */
[----:B------:R-:W4:Y:S04]  /*94b50*/  LDL.LU R23, [R1+0x130] ;  /* 0x0001300001177983 */ /* 0x000f280000300800 */
[----:B------:R-:W2:Y:S04]  /*94b60*/  LDL.LU.64 R10, [R1+0x11c0] ;  /* 0x0011c000010a7983 */ /* 0x000ea80000300a00 */
[----:B------:R-:W2:Y:S04]  /*94b70*/  LDL.LU.64 R16, [R1+0x11a8] ;  /* 0x0011a80001107983 */ /* 0x000ea80000300a00 */
[----:B------:R-:W2:Y:S04]  /*94b80*/  LDL.LU.64 R18, [R1+0x11a0] ;  /* 0x0011a00001127983 */ /* 0x000ea80000300a00 */
[----:B------:R-:W2:Y:S04]  /*94b90*/  LDL.LU.64 R20, [R1+0x1198] ;  /* 0x0011980001147983 */ /* 0x000ea80000300a00 */
[----:B------:R-:W2:Y:S04]  /*94ba0*/  LDL.LU R22, [R1+0x154] ;  /* 0x0001540001167983 */ /* 0x000ea80000300800 */
[----:B------:R-:W2:Y:S04]  /*94bb0*/  LDL.LU.64 R28, [R1+0x1190] ;  /* 0x00119000011c7983 */ /* 0x000ea80000300a00 */
[----:B------:R-:W2:Y:S04]  /*94bc0*/  LDL.LU.64 R26, [R1+0x1170] ;  /* 0x00117000011a7983 */ /* 0x000ea80000300a00 */
[----:B------:R-:W2:Y:S04]  /*94bd0*/  LDL.LU.64 R24, [R1+0x1168] ;  /* 0x0011680001187983 */ /* 0x000ea80000300a00 */
[----:B-1----:R-:W2:Y:S01]  /*94be0*/  LDL.LU.64 R14, [R1+0x26f0] ;  /* 0x0026f000010e7983 */ /* 0x002ea20000300a00 */
[----:B------:R-:W-:-:S02]  /*94bf0*/  LOP3.LUT P6, RZ, R4, 0x10000000, RZ, 0xc0, !PT ;  /* 0x1000000004ff7812 */ /* 0x000fc400078cc0ff */
[----:B------:R-:W-:Y:S02]  /*94c00*/  PRMT R6, R0, 0x7773, RZ ;  /* 0x0000777300067816 */ /* 0x000fe400000000ff */
[----:B------:R-:W3:Y:S09]  /*94c10*/  LDL.LU R0, [R1+0x26ec] ;  /* 0x0026ec0001007983 */ /* 0x000ef20000300800 */
[----:B--2---:R0:W-:Y:S04]  /*94c20*/  @P6 STG.E.U8 desc[UR44][R14.64], R6 ;  /* 0x000000060e006986 */ /* 0x0041e8000c10112c */
[----:B0-----:R-:W2:Y:S01]  /*94c30*/  LDL.LU R15, [R1+0x26e8] ;  /* 0x0026e800010f7983 */ /* 0x001ea20000300800 */
[----:B------:R-:W-:-:S02]  /*94c40*/  LOP3.LUT P6, RZ, R4, 0x8000000, RZ, 0xc0, !PT ;  /* 0x0800000004ff7812 */ /* 0x000fc400078cc0ff */
        /* <DEDUP_REMOVED lines=11> */
[----:B--2---:R0:W-:Y:S04]  /*94d00*/  @P6 STG.E.U8 desc[UR44][R2.64], R6 ;  /* 0x0000000602006986 */ /* 0x0041e8000c10112c */
[----:B0-----:R-:W2:Y:S01]  /*94d10*/  LDL.LU.64 R2, [R1+0x26d8] ;  /* 0x0026d80001027983 */ /* 0x001ea20000300a00 */
[----:B------:R-:W-:-:S02]  /*94d20*/  LOP3.LUT P6, RZ, R4, 0x2000000, RZ, 0xc0, !PT ;  /* 0x0200000004ff7812 */ /* 0x000fc400078cc0ff */
[----:B------:R-:W-:-:S11]  /*94d30*/  PRMT R6, R15, 0x7772, RZ ;  /* 0x000077720f067816 */ /* 0x000fd600000000ff */
[----:B---3--:R0:W-:Y:S01]  /*94d40*/  @P6 STG.E.U8 desc[UR44][R8.64], R6 ;  /* 0x0000000608006986 */ /* 0x0081e2000c10112c */
[----:B------:R-:W-:Y:S02]  /*94d50*/  LOP3.LUT P6, RZ, R4, 0x1000000, RZ, 0xc0, !PT ;  /* 0x0100000004ff7812 */ /* 0x000fe400078cc0ff */
[----:B0-----:R-:W-:-:S11]  /*94d60*/  PRMT R6, R15, 0x7773, RZ ;  /* 0x000077730f067816 */ /* 0x001fd600000000ff */
[----:B------:R4:W-:Y:S02]  /*94d70*/  @P6 STG.E.U8 desc[UR44][R10.64], R6 ;  /* 0x000000060a006986 */ /* 0x0009e4000c10112c */
[----:B----4-:R-:W-:-:S05]  /*94d80*/  PRMT R6, R23, 0x7770, RZ ;  /* 0x0000777017067816 */ /* 0x010fca00000000ff */
        /* <DEDUP_REMOVED lines=10> */
[----:B------:R-:W3:Y:S04]  /*94e30*/  LDL.LU.64 R26, [R1+0x1160] ;  /* 0x00116000011a7983 */ /* 0x000ee80000300a00 */
[----:B------:R0:W-:Y:S04]  /*94e40*/  @P5 STG.E.U8 desc[UR44][R24.64], R6 ;  /* 0x0000000618005986 */ /* 0x0001e8000c10112c */
[----:B0-----:R-:W4:Y:S01]  /*94e50*/  LDL.LU.64 R24, [R1+0x1150] ;  /* 0x0011500001187983 */ /* 0x001f220000300a00 */
[----:B------:R-:W-:-:S02]  /*94e60*/  LOP3.LUT R4, R4, 0xfffeffff, RZ, 0xc0, !PT ;  /* 0xfffeffff04047812 */ /* 0x000fc400078ec0ff */
[C---:B------:R-:W-:Y:S02]  /*94e70*/  LOP3.LUT P4, RZ, R13.reuse, 0x800, RZ, 0xc0, !PT ;  /* 0x000008000dff7812 */ /* 0x040fe4000788c0ff */
[C---:B------:R-:W-:Y:S02]  /*94e80*/  LOP3.LUT P3, RZ, R13.reuse, 0x1000, RZ, 0xc0, !PT ;  /* 0x000010000dff7812 */ /* 0x040fe4000786c0ff */
[----:B------:R-:W-:Y:S01]  /*94e90*/  PRMT R6, R22, 0x7772, RZ ;  /* 0x0000777216067816 */ /* 0x000fe200000000ff */
[----:B------:R-:W4:Y:S04]  /*94ea0*/  LDL.LU.64 R16, [R1+0x1130] ;  /* 0x0011300001107983 */ /* 0x000f280000300a00 */
[----:B------:R-:W4:Y:S04]  /*94eb0*/  LDL.LU.64 R18, [R1+0x1128] ;  /* 0x0011280001127983 */ /* 0x000f280000300a00 */
[----:B------:R-:W4:Y:S04]  /*94ec0*/  LDL.LU.64 R20, [R1+0x1120] ;  /* 0x0011200001147983 */ /* 0x000f280000300a00 */
[----:B------:R-:W4:Y:S04]  /*94ed0*/  LDL.LU R28, [R1+0x134] ;  /* 0x00013400011c7983 */ /* 0x000f280000300800 */
[----:B------:R-:W-:Y:S01]  /*94ee0*/  STL.64 [R1+0x2500], R12 ;  /* 0x0025000c01007387 */ /* 0x000fe20000100a00 */
[----:B------:R-:W-:Y:S01]  /*94ef0*/  IMAD.MOV.U32 R23, RZ, RZ, R0 ;  /* 0x000000ffff177224 */ /* 0x000fe200078e0000 */
[----:B------:R-:W-:-:S02]  /*94f00*/  LOP3.LUT P2, RZ, R13, 0x2000, RZ, 0xc0, !PT ;  /* 0x000020000dff7812 */ /* 0x000fc4000784c0ff */
[----:B------:R-:W-:Y:S02]  /*94f10*/  LOP3.LUT P5, RZ, R13, 0x4000, RZ, 0xc0, !PT ;  /* 0x000040000dff7812 */ /* 0x000fe400078ac0ff */
[----:B--2---:R-:W-:-:S13]  /*94f20*/  LOP3.LUT P6, RZ, R2, 0x2, RZ, 0xc0, !PT ;  /* 0x0000000202ff7812 */ /* 0x004fda00078cc0ff */
        /* <DEDUP_REMOVED lines=23> */
[----:B---3--:R0:W-:Y:S02]  /*950a0*/  @P4 STG.E.U8 desc[UR44][R26.64], R6 ;  /* 0x000000061a004986 */ /* 0x0081e4000c10112c */
[----:B0-----:R-:W-:Y:S02]  /*950b0*/  PRMT R6, R22, 0x7773, RZ ;  /* 0x0000777316067816 */ /* 0x001fe400000000ff */
[----:B------:R-:W2:Y:S04]  /*950c0*/  LDL.LU.64 R26, [R1+0x1118] ;  /* 0x00111800011a7983 */ /* 0x000ea80000300a00 */
[----:B------:R-:W3:Y:S04]  /*950d0*/  LDL.LU R0, [R1+0x158] ;  /* 0x0001580001007983 */ /* 0x000ee80000300800 */
[----:B----4-:R0:W-:Y:S04]  /*950e0*/  @P3 STG.E.U8 desc[UR44][R24.64], R6 ;  /* 0x0000000618003986 */ /* 0x0101e8000c10112c */
[----:B0-----:R-:W4:Y:S04]  /*950f0*/  LDL.LU.64 R24, [R1+0x10e8] ;  /* 0x0010e80001187983 */ /* 0x001f280000300a00 */
[----:B------:R-:W2:Y:S04]  /*95100*/  LDL.LU R29, [R1+0x138] ;  /* 0x00013800011d7983 */ /* 0x000ea80000300800 */
[----:B------:R-:W2:Y:S04]  /*95110*/  LDL.LU.64 R12, [R1+0x1098] ;  /* 0x00109800010c7983 */ /* 0x000ea80000300a00 */
[----:B--2---:R0:W-:Y:S04]  /*95120*/  STL.64 [R1+0x26b8], R12 ;  /* 0x0026b80c01007387 */ /* 0x0041e80000100a00 */
[----:B0-----:R-:W2:Y:S04]  /*95130*/  LDL.LU.64 R12, [R1+0x10d0] ;  /* 0x0010d000010c7983 */ /* 0x001ea80000300a00 */
        /* <DEDUP_REMOVED lines=12> */
[----:B------:R-:W2:Y:S04]  /*95200*/  LDL.LU.64 R8, [R1+0x1090] ;  /* 0x0010900001087983 */ /* 0x000ea80000300a00 */
[----:B------:R-:W2:Y:S04]  /*95210*/  LDL.LU.64 R14, [R1+0x1088] ;  /* 0x00108800010e7983 */ /* 0x000ea80000300a00 */
[----:B------:R-:W2:Y:S04]  /*95220*/  LDL.LU.64 R10, [R1+0x1060] ;  /* 0x00106000010a7983 */ /* 0x000ea80000300a00 */
[----:B------:R-:W2:Y:S04]  /*95230*/  LDL.LU R22, [R1+0x15c] ;  /* 0x00015c0001167983 */ /* 0x000ea80000300800 */
[----:B------:R-:W2:Y:S04]  /*95240*/  LDL.LU.64 R16, [R1+0x1040] ;  /* 0x0010400001107983 */ /* 0x000ea80000300a00 */
[----:B------:R-:W2:Y:S04]  /*95250*/  LDL.LU.64 R18, [R1+0x1038] ;  /* 0x0010380001127983 */ /* 0x000ea80000300a00 */
[----:B------:R-:W2:Y:S04]  /*95260*/  LDL.LU.64 R20, [R1+0x1030] ;  /* 0x0010300001147983 */ /* 0x000ea80000300a00 */
[----:B------:R3:W-:Y:S01]  /*95270*/  @P6 STG.E.U8 desc[UR44][R26.64], R6 ;  /* 0x000000061a006986 */ /* 0x0007e2000c10112c */
[----:B------:R-:W-:-:S02]  /*95280*/  LOP3.LUT P6, RZ, R4, 0x400000, RZ, 0xc0, !PT ;  /* 0x0040000004ff7812 */ /* 0x000fc400078cc0ff */
[----:B---3--:R-:W-:Y:S01]  /*95290*/  PRMT R6, R0, 0x7770, RZ ;  /* 0x0000777000067816 */ /* 0x008fe200000000ff */
[----:B------:R-:W3:Y:S04]  /*952a0*/  LDL.LU.64 R26, [R1+0x1020] ;  /* 0x00102000011a7983 */ /* 0x000ee80000300a00 */
[----:B------:R-:W3:Y:S06]  /*952b0*/  LDL.LU R28, [R1+0x13c] ;  /* 0x00013c00011c7983 */ /* 0x000eec0000300800 */
        /* <DEDUP_REMOVED lines=12> */
[----:B------:R-:W3:Y:S09]  /*95380*/  LDL.LU R0, [R1+0x26c0] ;  /* 0x0026c00001007983 */ /* 0x000ef20000300800 */
        /* <DEDUP_REMOVED lines=27> */
[----:B---3--:R0:W-:Y:S02]  /*95540*/  @P2 STG.E.U8 desc[UR44][R26.64], R6 ;  /* 0x000000061a002986 */ /* 0x0081e4000c10112c */
[----:B0-----:R-:W-:-:S05]  /*95550*/  PRMT R6, R28, 0x7770, RZ ;  /* 0x000077701c067816 */ /* 0x001fca00000000ff */
[----:B----4-:R0:W-:Y:S04]  /*95560*/  @P5 STG.E.U8 desc[UR44][R24.64], R6 ;  /* 0x0000000618005986 */ /* 0x0101e8000c10112c */
[----:B0-----:R-:W3:Y:S01]  /*95570*/  LDL.LU.64 R24, [R1+0xff0] ;  /* 0x000ff00001187983 */ /* 0x001ee20000300a00 */
[C---:B------:R-:W-:Y:S02]  /*95580*/  LOP3.LUT P4, RZ, R2.reuse, 0x400, RZ, 0xc0, !PT ;  /* 0x0000040002ff7812 */ /* 0x040fe4000788c0ff */
[----:B------:R-:W-:Y:S02]  /*95590*/  LOP3.LUT P3, RZ, R2, 0x800, RZ, 0xc0, !PT ;  /* 0x0000080002ff7812 */ /* 0x000fe4000786c0ff */
[----:B------:R-:W-:Y:S01]  /*955a0*/  PRMT R6, R28, 0x7771, RZ ;  /* 0x000077711c067816 */ /* 0x000fe200000000ff */
[----:B------:R-:W4:Y:S04]  /*955b0*/  LDL.LU.64 R16, [R1+0xfe8] ;  /* 0x000fe80001107983 */ /* 0x000f280000300a00 */
[----:B------:R-:W4:Y:S04]  /*955c0*/  LDL.LU.64 R26, [R1+0xfd8] ;  /* 0x000fd800011a7983 */ /* 0x000f280000300a00 */
[----:B------:R-:W4:Y:S04]  /*955d0*/  LDL.LU.64 R18, [R1+0xfd0] ;  /* 0x000fd00001127983 */ /* 0x000f280000300a00 */
[----:B------:R-:W4:Y:S01]  /*955e0*/  LDL.LU R29, [R1+0x140] ;  /* 0x00014000011d7983 */ /* 0x000f220000300800 */
[----:B------:R-:W-:-:S03]  /*955f0*/  IMAD.MOV.U32 R22, RZ, RZ, R0 ;  /* 0x000000ffff167224 */ /* 0x000fc600078e0000 */
[----:B--2---:R0:W-:Y:S02]  /*95600*/  @P4 STG.E.U8 desc[UR44][R20.64], R6 ;  /* 0x0000000614004986 */ /* 0x0041e4000c10112c */
[----:B0-----:R-:W-:Y:S02]  /*95610*/  PRMT R6, R28, 0x7772, RZ ;  /* 0x000077721c067816 */ /* 0x001fe400000000ff */
[----:B------:R-:W2:Y:S04]  /*95620*/  LDL.LU.64 R20, [R1+0xfc8] ;  /* 0x000fc80001147983 */ /* 0x000ea80000300a00 */
[----:B---3--:R0:W-:Y:S04]  /*95630*/  @P3 STG.E.U8 desc[UR44][R24.64], R6 ;  /* 0x0000000618003986 */ /* 0x0081e8000c10112c */
[----:B0-----:R-:W3:Y:S04]  /*95640*/  LDL.LU.64 R24, [R1+0xfc0] ;  /* 0x000fc00001187983 */ /* 0x001ee80000300a00 */
[----:B------:R-:W2:Y:S04]  /*95650*/  LDL.LU R0, [R1+0x120] ;  /* 0x0001200001007983 */ /* 0x000ea80000300800 */
[----:B------:R-:W2:Y:S04]  /*95660*/  LDL.LU.64 R12, [R1+0xf88] ;  /* 0x000f8800010c7983 */ /* 0x000ea80000300a00 */
        /* <DEDUP_REMOVED lines=32> */
[----:B----4-:R0:W-:Y:S04]  /*95870*/  @P2 STG.E.U8 desc[UR44][R16.64], R6 ;  /* 0x0000000610002986 */ /* 0x0101e8000c10112c */
[----:B------:R-:W-:Y:S02]  /*95880*/  @P6 LOP3.LUT R4, R4, 0x8000, RZ, 0xfc, !PT ;  /* 0x0000800004046812 */ /* 0x000fe400078efcff */
[----:B------:R-:W-:Y:S02]  /*95890*/  LOP3.LUT P6, RZ, R2, 0x4000, RZ, 0xc0, !PT ;  /* 0x0000400002ff7812 */ /* 0x000fe400078cc0ff */
[----:B0-----:R-:W-:-:S05]  /*958a0*/  PRMT R6, R29, 0x7770, RZ ;  /* 0x000077701d067816 */ /* 0x001fca00000000ff */
[----:B------:R0:W-:Y:S02]  /*958b0*/  @P5 STG.E.U8 desc[UR44][R26.64], R6 ;  /* 0x000000061a005986 */ /* 0x0001e4000c10112c */
[----:B0-----:R-:W-:Y:S02]  /*958c0*/  PRMT R6, R29, 0x7771, RZ ;  /* 0x000077711d067816 */ /* 0x001fe400000000ff */
[----:B------:R-:W4:Y:S04]  /*958d0*/  LDL.LU R26, [R1+0x144] ;  /* 0x00014400011a7983 */ /* 0x000f280000300800 */
[----:B------:R-:W4:Y:S04]  /*958e0*/  LDL.LU.64 R8, [R1+0xf78] ;  /* 0x000f780001087983 */ /* 0x000f280000300a00 */
[----:B------:R-:W4:Y:S04]  /*958f0*/  LDL.LU.64 R14, [R1+0xf70] ;  /* 0x000f7000010e7983 */ /* 0x000f280000300a00 */
[----:B------:R-:W4:Y:S04]  /*95900*/  LDL.LU.64 R10, [R1+0xf68] ;  /* 0x000f6800010a7983 */ /* 0x000f280000300a00 */
[----:B------:R0:W-:Y:S01]  /*95910*/  @P6 STG.E.U8 desc[UR44][R18.64], R6 ;  /* 0x0000000612006986 */ /* 0x0001e2000c10112c */
[----:B------:R-:W-:-:S03]  /*95920*/  LOP3.LUT P6, RZ, R4, 0x8000, RZ, 0xc0, !PT ;  /* 0x0000800004ff7812 */ /* 0x000fc600078cc0ff */
[----:B------:R-:W4:Y:S04]  /*95930*/  LDL.LU R27, [R1+0x124] ;  /* 0x00012400011b7983 */ /* 0x000f280000300800 */
[----:B------:R-:W4:Y:S01]  /*95940*/  LDL.LU.64 R16, [R1+0xf60] ;  /* 0x000f600001107983 */ /* 0x000f220000300a00 */
[----:B0-----:R-:W-:-:S03]  /*95950*/  PRMT R6, R29, 0x7772, RZ ;  /* 0x000077721d067816 */ /* 0x001fc600000000ff */
[----:B------:R-:W4:Y:S04]  /*95960*/  LDL.LU.64 R18, [R1+0xf50] ;  /* 0x000f500001127983 */ /* 0x000f280000300a00 */
[----:B------:R0:W-:Y:S01]  /*95970*/  @P6 STG.E.U8 desc[UR44][R20.64], R6 ;  /* 0x0000000614006986 */ /* 0x0001e2000c10112c */
[C---:B------:R-:W-:Y:S02]  /*95980*/  LOP3.LUT P6, RZ, R4.reuse, 0x4000, RZ, 0xc0, !PT ;  /* 0x0000400004ff7812 */ /* 0x040fe400078cc0ff */
[----:B0-----:R-:W-:Y:S01]  /*95990*/  PRMT R6, R29, 0x7773, RZ ;  /* 0x000077731d067816 */ /* 0x001fe200000000ff */
[----:B------:R-:W4:Y:S04]  /*959a0*/  LDL.LU.64 R20, [R1+0xf48] ;  /* 0x000f480001147983 */ /* 0x000f280000300a00 */
[----:B------:R-:W4:Y:S06]  /*959b0*/  LDL.LU.64 R28, [R1+0xf40] ;  /* 0x000f4000011c7983 */ /* 0x000f2c0000300a00 */
        /* <DEDUP_REMOVED lines=42> */
[----:B------:R-:W4:Y:S04]  /*95c60*/  LDL.LU.64 R26, [R1+0xf08] ;  /* 0x000f0800011a7983 */ /* 0x000f280000300a00 */
[----:B---3--:R0:W-:Y:S04]  /*95c70*/  @P5 STG.E.U8 desc[UR44][R24.64], R6 ;  /* 0x0000000618005986 */ /* 0x0081e8000c10112c */
[----:B0-----:R-:W3:Y:S04]  /*95c80*/  LDL.LU.64 R24, [R1+0xf00] ;  /* 0x000f000001187983 */ /* 0x001ee80000300a00 */
[----:B------:R-:W2:Y:S01]  /*95c90*/  LDL.LU R19, [R1+0x148] ;  /* 0x0001480001137983 */ /* 0x000ea20000300800 */
[----:B------:R-:W-:-:S02]  /*95ca0*/  LOP3.LUT P4, RZ, R2, 0x20000000, RZ, 0xc0, !PT ;  /* 0x2000000002ff7812 */ /* 0x000fc4000788c0ff */
[C---:B------:R-:W-:Y:S02]  /*95cb0*/  LOP3.LUT P3, RZ, R2.reuse, 0x40000000, RZ, 0xc0, !PT ;  /* 0x4000000002ff7812 */ /* 0x040fe4000786c0ff */
[----:B------:R-:W-:Y:S01]  /*95cc0*/  LOP3.LUT P2, RZ, R2, 0x80000000, RZ, 0xc0, !PT ;  /* 0x8000000002ff7812 */ /* 0x000fe2000784c0ff */
[----:B------:R-:W3:Y:S04]  /*95cd0*/  LDL.LU.64 R16, [R1+0xed8] ;  /* 0x000ed80001107983 */ /* 0x000ee80000300a00 */
[----:B------:R-:W3:Y:S04]  /*95ce0*/  LDL.LU.64 R20, [R1+0xeb8] ;  /* 0x000eb80001147983 */ /* 0x000ee80000300a00 */
[----:B------:R-:W3:Y:S04]  /*95cf0*/  LDL.LU R14, [R1+0x128] ;  /* 0x00012800010e7983 */ /* 0x000ee80000300800 */
[----:B------:R-:W-:Y:S04]  /*95d00*/  STL [R1+0x25f8], R2 ;  /* 0x0025f80201007387 */ /* 0x000fe80000100800 */
[----:B------:R-:W-:Y:S01]  /*95d10*/  STL [R1+0x2680], R3 ;  /* 0x0026800301007387 */ /* 0x000fe20000100800 */
[----:B--2---:R-:W-:-:S05]  /*95d20*/  PRMT R6, R19, 0x7770, RZ ;  /* 0x0000777013067816 */ /* 0x004fca00000000ff */
[----:B------:R0:W-:Y:S02]  /*95d30*/  @P4 STG.E.U8 desc[UR44][R28.64], R6 ;  /* 0x000000061c004986 */ /* 0x0001e4000c10112c */
[C---:B0-----:R-:W-:Y:S02]  /*95d40*/  PRMT R6, R19.reuse, 0x7771, RZ ;  /* 0x0000777113067816 */ /* 0x041fe400000000ff */
[----:B------:R-:W2:Y:S04]  /*95d50*/  LDL.LU.64 R28, [R1+0xeb0] ;  /* 0x000eb000011c7983 */ /* 0x000ea80000300a00 */
[----:B----4-:R0:W-:Y:S02]  /*95d60*/  @P3 STG.E.U8 desc[UR44][R26.64], R6 ;  /* 0x000000061a003986 */ /* 0x0101e4000c10112c */
[----:B0-----:R-:W-:-:S02]  /*95d70*/  PRMT R6, R19, 0x7772, RZ ;  /* 0x0000777213067816 */ /* 0x001fc400000000ff */
[----:B------:R-:W4:Y:S04]  /*95d80*/  LDL.LU.64 R26, [R1+0xea8] ;  /* 0x000ea800011a7983 */ /* 0x000f280000300a00 */
        /* <DEDUP_REMOVED lines=27> */
[----:B------:R-:W-:Y:S02]  /*95f40*/  LOP3.LUT R4, R4, 0xffffffbf, RZ, 0xc0, !PT ;  /* 0xffffffbf04047812 */ /* 0x000fe400078ec0ff */
[----:B------:R-:W-:-:S02]  /*95f50*/  LOP3.LUT P5, RZ, R0, 0x1, RZ, 0xc0, !PT ;  /* 0x0000000100ff7812 */ /* 0x000fc400078ac0ff */
[----:B------:R-:W-:Y:S01]  /*95f60*/  PRMT R6, R19, 0x7773, RZ ;  /* 0x0000777313067816 */ /* 0x000fe200000000ff */
[----:B------:R-:W2:Y:S02]  /*95f70*/  LDL.LU.64 R12, [R1+0xe20] ;  /* 0x000e2000010c7983 */ /* 0x000ea40000300a00 */
[----:B------:R-:W-:Y:S02]  /*95f80*/  @P6 LOP3.LUT R4, R4, 0x40, RZ, 0xfc, !PT ;  /* 0x0000004004046812 */ /* 0x000fe400078efcff */
[----:B------:R-:W-:Y:S01]  /*95f90*/  LOP3.LUT P6, RZ, R0, 0x4, RZ, 0xc0, !PT ;  /* 0x0000000400ff7812 */ /* 0x000fe200078cc0ff */
[----:B------:R-:W2:Y:S04]  /*95fa0*/  LDL.LU.64 R8, [R1+0xdf8] ;  /* 0x000df80001087983 */ /* 0x000ea80000300a00 */
[----:B------:R-:W2:Y:S01]  /*95fb0*/  LDL.LU R19, [R1+0x12c] ;  /* 0x00012c0001137983 */ /* 0x000ea20000300800 */
[----:B------:R-:W-:-:S03]  /*95fc0*/  LOP3.LUT R4, R4, 0xffffff7f, RZ, 0xc0, !PT ;  /* 0xffffff7f04047812 */ /* 0x000fc600078ec0ff */
[----:B------:R-:W2:Y:S04]  /*95fd0*/  LDL.LU R15, [R1+0x1b0] ;  /* 0x0001b000010f7983 */ /* 0x000ea80000300800 */
[----:B------:R-:W2:Y:S01]  /*95fe0*/  LDL.LU.64 R10, [R1+0xde8] ;  /* 0x000de800010a7983 */ /* 0x000ea20000300a00 */
[----:B------:R-:W-:Y:S02]  /*95ff0*/  @P6 LOP3.LUT R4, R4, 0x80, RZ, 0xfc, !PT ;  /* 0x0000008004046812 */ /* 0x000fe400078efcff */
[----:B------:R-:W-:Y:S01]  /*96000*/  LOP3.LUT P6, RZ, R0, 0x2, RZ, 0xc0, !PT ;  /* 0x0000000200ff7812 */ /* 0x000fe200078cc0ff */
[----:B------:R0:W-:Y:S02]  /*96010*/  @P5 STG.E.U8 desc[UR44][R16.64], R6 ;  /* 0x0000000610005986 */ /* 0x0001e4000c10112c */
[----:B0-----:R-:W-:-:S02]  /*96020*/  PRMT R6, R14, 0x7770, RZ ;  /* 0x000077700e067816 */ /* 0x001fc400000000ff */
[----:B------:R-:W2:Y:S08]  /*96030*/  LDL.LU.64 R16, [R1+0xde0] ;  /* 0x000de00001107983 */ /* 0x000eb00000300a00 */
[----:B------:R0:W-:Y:S01]  /*96040*/  @P6 STG.E.U8 desc[UR44][R20.64], R6 ;  /* 0x0000000614006986 */ /* 0x0001e2000c10112c */
[----:B------:R-:W-:Y:S02]  /*96050*/  LOP3.LUT P6, RZ, R4, 0x80, RZ, 0xc0, !PT ;  /* 0x0000008004ff7812 */ /* 0x000fe400078cc0ff */
[----:B0-----:R-:W-:Y:S01]  /*96060*/  PRMT R6, R14, 0x7771, RZ ;  /* 0x000077710e067816 */ /* 0x001fe200000000ff */
[----:B------:R-:W2:Y:S10]  /*96070*/  LDL.LU.64 R20, [R1+0xdd8] ;  /* 0x000dd80001147983 */ /* 0x000eb40000300a00 */
[----:B------:R0:W-:Y:S01]  /*96080*/  @P6 STG.E.U8 desc[UR44][R28.64], R6 ;  /* 0x000000061c006986 */ /* 0x0001e2000c10112c */
[----:B------:R-:W-:-:S02]  /*96090*/  LOP3.LUT P6, RZ, R4, 0x40, RZ, 0xc0, !PT ;  /* 0x0000004004ff7812 */ /* 0x000fc400078cc0ff */
[----:B0-----:R-:W-:Y:S01]  /*960a0*/  PRMT R6, R14, 0x7772, RZ ;  /* 0x000077720e067816 */ /* 0x001fe200000000ff */
[----:B------:R-:W2:Y:S10]  /*960b0*/  LDL.LU.64 R28, [R1+0xdb0] ;  /* 0x000db000011c7983 */ /* 0x000eb40000300a00 */
[----:B----4-:R0:W-:Y:S01]  /*960c0*/  @P6 STG.E.U8 desc[UR44][R26.64], R6 ;  /* 0x000000061a006986 */ /* 0x0101e2000c10112c */
        /* <DEDUP_REMOVED lines=23> */
[----:B0-----:R-:W-:Y:S01]  /*96240*/  PRMT R6, R18, 0x7773, RZ ;  /* 0x0000777312067816 */ /* 0x001fe200000000ff */
[----:B------:R-:W2:Y:S10]  /*96250*/  LDL.LU R3, [R1+0x2680] ;  /* 0x0026800001037983 */ /* 0x000eb40000300800 */
[----:B------:R-:W-:Y:S01]  /*96260*/  @P6 STG.E.U8 desc[UR44][R12.64], R6 ;  /* 0x000000060c006986 */ /* 0x000fe2000c10112c */
[----:B------:R-:W-:-:S02]  /*96270*/  LOP3.LUT P6, RZ, R4, 0x1, RZ, 0xc0, !PT ;  /* 0x0000000104ff7812 */ /* 0x000fc400078cc0ff */
        /* <DEDUP_REMOVED lines=10> */
[----:B------:R-:W-:Y:S01]  /*96320*/  STL [R1+0x2588], R7 ;  /* 0x0025880701007387 */ /* 0x000fe20000100800 */
[----:B0-----:R-:W-:-:S05]  /*96330*/  PRMT R4, R15, 0x7771, RZ ;  /* 0x000077710f047816 */ /* 0x001fca00000000ff */
[----:B----4-:R0:W-:Y:S02]  /*96340*/  @P2 STG.E.U8 desc[UR44][R26.64], R4 ;  /* 0x000000041a002986 */ /* 0x0101e4000c10112c */
        /* <DEDUP_REMOVED lines=12> */
[----:B------:R-:W3:Y:S04]  /*96410*/  LDL.LU R28, [R1] ;  /* 0x00000000011c7983 */ /* 0x000ee80000300800 */
        /* <DEDUP_REMOVED lines=45> */
[----:B0-----:R-:W-:-:S05]  /*966f0*/  PRMT R4, R29, 0x7772, RZ ;  /* 0x000077721d047816 */ /* 0x001fca00000000ff */
[----:B------:R0:W-:Y:S02]  /*96700*/  @P5 STG.E.U8 desc[UR44][R18.64], R4 ;  /* 0x0000000412005986 */ /* 0x0001e4000c10112c */
[----:B0-----:R-:W-:Y:S02]  /*96710*/  PRMT R4, R29, 0x7773, RZ ;  /* 0x000077731d047816 */ /* 0x001fe400000000ff */
[----:B------:R-:W3:Y:S04]  /*96720*/  LDL.LU R29, [R1+0x1b8] ;  /* 0x0001b800011d7983 */ /* 0x000ee80000300800 */
[----:B------:R0:W-:Y:S01]  /*96730*/  @P6 STG.E.U8 desc[UR44][R20.64], R4 ;  /* 0x0000000414006986 */ /* 0x0001e2000c10112c */
[----:B------:R-:W-:-:S03]  /*96740*/  LOP3.LUT P6, RZ, R3, 0x80000000, RZ, 0xc0, !PT ;  /* 0x8000000003ff7812 */ /* 0x000fc600078cc0ff */
[----:B------:R-:W3:Y:S04]  /*96750*/  LDL.LU R15, [R1+0x198] ;  /* 0x00019800010f7983 */ /* 0x000ee80000300800 */
[----:B------:R-:W3:Y:S04]  /*96760*/  LDL.LU.64 R16, [R1+0xc98] ;  /* 0x000c980001107983 */ /* 0x000ee80000300a00 */
[----:B------:R-:W3:Y:S01]  /*96770*/  LDL.LU.64 R18, [R1+0xc90] ;  /* 0x000c900001127983 */ /* 0x000ee20000300a00 */
[----:B0-----:R-:W-:-:S03]  /*96780*/  PRMT R4, R2, 0x7770, RZ ;  /* 0x0000777002047816 */ /* 0x001fc600000000ff */
[----:B------:R-:W3:Y:S04]  /*96790*/  LDL.LU.64 R20, [R1+0xc68] ;  /* 0x000c680001147983 */ /* 0x000ee80000300a00 */
[----:B----4-:R0:W-:Y:S01]  /*967a0*/  @P6 STG.E.U8 desc[UR44][R26.64], R4 ;  /* 0x000000041a006986 */ /* 0x0101e2000c10112c */
[C---:B------:R-:W-:Y:S02]  /*967b0*/  LOP3.LUT P6, RZ, R3.reuse, 0x40000000, RZ, 0xc0, !PT ;  /* 0x4000000003ff7812 */ /* 0x040fe400078cc0ff */
        /* <DEDUP_REMOVED lines=13> */
[----:B---3--:R-:W-:-:S11]  /*96890*/  PRMT R4, R14, 0x7770, RZ ;  /* 0x000077700e047816 */ /* 0x008fd600000000ff */
[----:B--2---:R0:W-:Y:S04]  /*968a0*/  @P6 STG.E.U8 desc[UR44][R6.64], R4 ;  /* 0x0000000406006986 */ /* 0x0041e8000c10112c */
[----:B0-----:R-:W2:Y:S01]  /*968b0*/  LDL.LU.64 R6, [R1+0x2668] ;  /* 0x0026680001067983 */ /* 0x001ea20000300a00 */
[----:B------:R-:W-:Y:S02]  /*968c0*/  LOP3.LUT P6, RZ, R3, 0x4000000, RZ, 0xc0, !PT ;  /* 0x0400000003ff7812 */ /* 0x000fe400078cc0ff */
[----:B------:R-:W-:Y:S02]  /*968d0*/  PRMT R4, R14, 0x7771, RZ ;  /* 0x000077710e047816 */ /* 0x000fe400000000ff */
[C---:B------:R-:W-:Y:S02]  /*968e0*/  LOP3.LUT P0, RZ, R0.reuse, 0x20000000, RZ, 0xc0, !PT ;  /* 0x2000000000ff7812 */ /* 0x040fe4000780c0ff */
[----:B------:R-:W-:-:S02]  /*968f0*/  LOP3.LUT P1, RZ, R0, 0x40000000, RZ, 0xc0, !PT ;  /* 0x4000000000ff7812 */ /* 0x000fc4000782c0ff */
[----:B------:R-:W-:Y:S02]  /*96900*/  LOP3.LUT P4, RZ, R0, 0x80000000, RZ, 0xc0, !PT ;  /* 0x8000000000ff7812 */ /* 0x000fe4000788c0ff */
        /* <DEDUP_REMOVED lines=20> */
[----:B----4-:R0:W-:Y:S02]  /*96a50*/  @P2 STG.E.U8 desc[UR44][R26.64], R4 ;  /* 0x000000041a002986 */ /* 0x0101e4000c10112c */
[----:B0-----:R-:W-:-:S05]  /*96a60*/  PRMT R4, R15, 0x7771, RZ ;  /* 0x000077710f047816 */ /* 0x001fca00000000ff */
[----:B------:R0:W-:Y:S04]  /*96a70*/  @P5 STG.E.U8 desc[UR44][R24.64], R4 ;  /* 0x0000000418005986 */ /* 0x0001e8000c10112c */
[----:B0-----:R-:W3:Y:S04]  /*96a80*/  LDL.LU.64 R24, [R1+0xc18] ;  /* 0x000c180001187983 */ /* 0x001ee80000300a00 */
[----:B------:R-:W4:Y:S04]  /*96a90*/  LDL.LU.64 R26, [R1+0xbb8] ;  /* 0x000bb800011a7983 */ /* 0x000f280000300a00 */
[----:B------:R-:W4:Y:S04]  /*96aa0*/  LDL.LU.64 R16, [R1+0xbb0] ;  /* 0x000bb00001107983 */ /* 0x000f280000300a00 */
[----:B------:R-:W4:Y:S04]  /*96ab0*/  LDL.LU.64 R18, [R1+0xba8] ;  /* 0x000ba80001127983 */ /* 0x000f280000300a00 */
[----:B------:R-:W4:Y:S01]  /*96ac0*/  LDL.LU R29, [R1+0x1bc] ;  /* 0x0001bc00011d7983 */ /* 0x000f220000300800 */
[----:B------:R-:W-:-:S02]  /*96ad0*/  LOP3.LUT P4, RZ, R28, 0x8, RZ, 0xc0, !PT ;  /* 0x000000081cff7812 */ /* 0x000fc4000788c0ff */
[C---:B------:R-:W-:Y:S02]  /*96ae0*/  LOP3.LUT P3, RZ, R28.reuse, 0x10, RZ, 0xc0, !PT ;  /* 0x000000101cff7812 */ /* 0x040fe4000786c0ff */
[C---:B------:R-:W-:Y:S02]  /*96af0*/  PRMT R4, R15.reuse, 0x7772, RZ ;  /* 0x000077720f047816 */ /* 0x040fe400000000ff */
[----:B------:R-:W-:Y:S01]  /*96b00*/  LOP3.LUT P2, RZ, R28, 0x20, RZ, 0xc0, !PT ;  /* 0x000000201cff7812 */ /* 0x000fe2000784c0ff */
[----:B------:R-:W4:Y:S04]  /*96b10*/  LDL.LU.64 R20, [R1+0xba0] ;  /* 0x000ba00001147983 */ /* 0x000f280000300a00 */
[----:B------:R-:W4:Y:S04]  /*96b20*/  LDL.LU R2, [R1+0x19c] ;  /* 0x00019c0001027983 */ /* 0x000f280000300800 */
[----:B--2---:R0:W-:Y:S02]  /*96b30*/  @P4 STG.E.U8 desc[UR44][R10.64], R4 ;  /* 0x000000040a004986 */ /* 0x0041e4000c10112c */
[----:B0-----:R-:W-:-:S05]  /*96b40*/  PRMT R4, R15, 0x7773, RZ ;  /* 0x000077730f047816 */ /* 0x001fca00000000ff */
[----:B---3--:R4:W-:Y:S02]  /*96b50*/  @P3 STG.E.U8 desc[UR44][R24.64], R4 ;  /* 0x0000000418003986 */ /* 0x0089e4000c10112c */
[----:B----4-:R-:W-:Y:S02]  /*96b60*/  PRMT R4, R29, 0x7770, RZ ;  /* 0x000077701d047816 */ /* 0x010fe400000000ff */
[----:B------:R-:W2:Y:S04]  /*96b70*/  LDL.LU.64 R24, [R1+0xb90] ;  /* 0x000b900001187983 */ /* 0x000ea80000300a00 */
[----:B------:R0:W-:Y:S04]  /*96b80*/  @P2 STG.E.U8 desc[UR44][R26.64], R4 ;  /* 0x000000041a002986 */ /* 0x0001e8000c10112c */
[----:B0-----:R-:W3:Y:S04]  /*96b90*/  LDL.LU.64 R26, [R1+0xb88] ;  /* 0x000b8800011a7983 */ /* 0x001ee80000300a00 */
[----:B------:R-:W4:Y:S04]  /*96ba0*/  LDL.LU R9, [R1+0x1a0] ;  /* 0x0001a00001097983 */ /* 0x000f280000300800 */
[----:B----4-:R0:W-:Y:S04]  /*96bb0*/  STL [R1+0x2658], R9 ;  /* 0x0026580901007387 */ /* 0x0101e80000100800 */
        /* <DEDUP_REMOVED lines=18> */
[----:B------:R-:W-:Y:S01]  /*96ce0*/  @P6 LOP3.LUT R3, R3, 0x200000, RZ, 0xfc, !PT ;  /* 0x0020000003036812 */ /* 0x000fe200078efcff */
[----:B----4-:R0:W-:Y:S04]  /*96cf0*/  STL.64 [R1+0x2660], R8 ;  /* 0x0026600801007387 */ /* 0x0101e80000100a00 */
[----:B0-----:R-:W4:Y:S04]  /*96d00*/  LDL.LU.64 R8, [R1+0xb80] ;  /* 0x000b800001087983 */ /* 0x001f280000300a00 */
[----:B------:R-:W4:Y:S01]  /*96d10*/  LDL.LU.64 R6, [R1+0xb58] ;  /* 0x000b580001067983 */ /* 0x000f220000300a00 */
[----:B------:R-:W-:-:S02]  /*96d20*/  LOP3.LUT P6, RZ, R28, 0x200, RZ, 0xc0, !PT ;  /* 0x000002001cff7812 */ /* 0x000fc400078cc0ff */
[----:B------:R-:W-:Y:S02]  /*96d30*/  LOP3.LUT R3, R3, 0xffbfffff, RZ, 0xc0, !PT ;  /* 0xffbfffff03037812 */ /* 0x000fe400078ec0ff */
[----:B------:R-:W-:-:S09]  /*96d40*/  LOP3.LUT P5, RZ, R28, 0x40, RZ, 0xc0, !PT ;  /* 0x000000401cff7812 */ /* 0x000fd200078ac0ff */
[----:B------:R-:W-:Y:S02]  /*96d50*/  @P6 LOP3.LUT R3, R3, 0x400000, RZ, 0xfc, !PT ;  /* 0x0040000003036812 */ /* 0x000fe400078efcff */
[----:B------:R-:W-:Y:S02]  /*96d60*/  LOP3.LUT P6, RZ, R28, 0x100, RZ, 0xc0, !PT ;  /* 0x000001001cff7812 */ /* 0x000fe400078cc0ff */
[----:B------:R-:W-:Y:S02]  /*96d70*/  LOP3.LUT R3, R3, 0xff7fffff, RZ, 0xc0, !PT ;  /* 0xff7fffff03037812 */ /* 0x000fe400078ec0ff */
[----:B------:R-:W-:-:S09]  /*96d80*/  PRMT R4, R29, 0x7771, RZ ;  /* 0x000077711d047816 */ /* 0x000fd200000000ff */
[----:B------:R-:W-:Y:S02]  /*96d90*/  @P6 LOP3.LUT R3, R3, 0x800000, RZ, 0xfc, !PT ;  /* 0x0080000003036812 */ /* 0x000fe400078efcff */
[----:B------:R-:W-:Y:S01]  /*96da0*/  LOP3.LUT P6, RZ, R28, 0x80, RZ, 0xc0, !PT ;  /* 0x000000801cff7812 */ /* 0x000fe200078cc0ff */
[----:B------:R0:W-:Y:S02]  /*96db0*/  @P5 STG.E.U8 desc[UR44][R16.64], R4 ;  /* 0x0000000410005986 */ /* 0x0001e4000c10112c */
[----:B0-----:R-:W-:-:S10]  /*96dc0*/  PRMT R4, R29, 0x7772, RZ ;  /* 0x000077721d047816 */ /* 0x001fd400000000ff */
[----:B------:R0:W-:Y:S01]  /*96dd0*/  @P6 STG.E.U8 desc[UR44][R18.64], R4 ;  /* 0x0000000412006986 */ /* 0x0001e2000c10112c */
[----:B------:R-:W-:Y:S02]  /*96de0*/  LOP3.LUT P6, RZ, R3, 0x800000, RZ, 0xc0, !PT ;  /* 0x0080000003ff7812 */ /* 0x000fe400078cc0ff */
[----:B0-----:R-:W-:-:S11]  /*96df0*/  PRMT R4, R29, 0x7773, RZ ;  /* 0x000077731d047816 */ /* 0x001fd600000000ff */
[----:B------:R0:W-:Y:S01]  /*96e00*/  @P6 STG.E.U8 desc[UR44][R20.64], R4 ;  /* 0x0000000414006986 */ /* 0x0001e2000c10112c */
[----:B------:R-:W-:Y:S02]  /*96e10*/  LOP3.LUT P6, RZ, R3, 0x400000, RZ, 0xc0, !PT ;  /* 0x0040000003ff7812 */ /* 0x000fe400078cc0ff */
[----:B0-----:R-:W-:-:S11]  /*96e20*/  PRMT R4, R2, 0x7770, RZ ;  /* 0x0000777002047816 */ /* 0x001fd600000000ff */
[----:B--2---:R0:W-:Y:S01]  /*96e30*/  @P6 STG.E.U8 desc[UR44][R24.64], R4 ;  /* 0x0000000418006986 */ /* 0x0041e2000c10112c */
[----:B------:R-:W-:Y:S02]  /*96e40*/  LOP3.LUT P6, RZ, R3, 0x200000, RZ, 0xc0, !PT ;  /* 0x0020000003ff7812 */ /* 0x000fe400078cc0ff */
[----:B0-----:R-:W-:-:S11]  /*96e50*/  PRMT R4, R2, 0x7771, RZ ;  /* 0x0000777102047816 */ /* 0x001fd600000000ff */
[----:B---3--:R0:W-:Y:S01]  /*96e60*/  @P6 STG.E.U8 desc[UR44][R26.64], R4 ;  /* 0x000000041a006986 */ /* 0x0081e2000c10112c */
[C---:B------:R-:W-:Y:S02]  /*96e70*/  LOP3.LUT P6, RZ, R3.reuse, 0x100000, RZ, 0xc0, !PT ;  /* 0x0010000003ff7812 */ /* 0x040fe400078cc0ff */
[----:B0-----:R-:W-:Y:S01]  /*96e80*/  PRMT R4, R2, 0x7772, RZ ;  /* 0x0000777202047816 */ /* 0x001fe200000000ff */
[----:B----4-:R0:W-:Y:S10]  /*96e90*/  STL.64 [R1+0x2650], R6 ;  /* 0x0026500601007387 */ /* 0x0101f40000100a00 */
[----:B------:R1:W-:Y:S04]  /*96ea0*/  @P6 STG.E.U8 desc[UR44][R8.64], R4 ;  /* 0x0000000408006986 */ /* 0x0003e8000c10112c */
[----:B0-----:R-:W2:Y:S04]  /*96eb0*/  LDL.LU.64 R6, [R1+0xb60] ;  /* 0x000b600001067983 */ /* 0x001ea80000300a00 */
[----:B------:R-:W3:Y:S04]  /*96ec0*/  LDL.LU R29, [R1+0x180] ;  /* 0x00018000011d7983 */ /* 0x000ee80000300800 */
[----:B------:R-:W4:Y:S04]  /*96ed0*/  LDL.LU.64 R12, [R1+0xb50] ;  /* 0x000b5000010c7983 */ /* 0x000f280000300a00 */
[----:B------:R-:W2:Y:S04]  /*96ee0*/  LDL.LU.64 R14, [R1+0xb48] ;  /* 0x000b4800010e7983 */ /* 0x000ea80000300a00 */
[----:B------:R-:W2:Y:S04]  /*96ef0*/  LDL.LU.64 R10, [R1+0xb38] ;  /* 0x000b3800010a7983 */ /* 0x000ea80000300a00 */
[----:B------:R-:W2:Y:S04]  /*96f00*/  LDL.LU.64 R16, [R1+0xb30] ;  /* 0x000b300001107983 */ /* 0x000ea80000300a00 */
[----:B------:R-:W2:Y:S04]  /*96f10*/  LDL.LU.64 R18, [R1+0xb28] ;  /* 0x000b280001127983 */ /* 0x000ea80000300a00 */
[----:B------:R-:W2:Y:S04]  /*96f20*/  LDL.LU.64 R20, [R1+0xb20] ;  /* 0x000b200001147983 */ /* 0x000ea80000300a00 */
[----:B------:R-:W2:Y:S04]  /*96f30*/  LDL.LU R24, [R1+0x1a4] ;  /* 0x0001a40001187983 */ /* 0x000ea80000300800 */
[----:B------:R-:W2:Y:S04]  /*96f40*/  LDL.LU.64 R26, [R1+0xb10] ;  /* 0x000b1000011a7983 */ /* 0x000ea80000300a00 */
[----:B------:R-:W2:Y:S04]  /*96f50*/  LDL.LU R25, [R1+0x4] ;  /* 0x0000040001197983 */ /* 0x000ea80000300800 */
[----:B-1----:R-:W2:Y:S01]  /*96f60*/  LDL.LU.64 R8, [R1+0x2660] ;  /* 0x0026600001087983 */ /* 0x002ea20000300a00 */
[----:B------:R-:W-:-:S02]  /*96f70*/  LOP3.LUT P6, RZ, R3, 0x80000, RZ, 0xc0, !PT ;  /* 0x0008000003ff7812 */ /* 0x000fc400078cc0ff */
[----:B------:R-:W-:-:S11]  /*96f80*/  PRMT R4, R2, 0x7773, RZ ;  /* 0x0000777302047816 */ /* 0x000fd600000000ff */
[----:B--2---:R0:W-:Y:S04]  /*96f90*/  @P6 STG.E.U8 desc[UR44][R8.64], R4 ;  /* 0x0000000408006986 */ /* 0x0041e8000c10112c */
[----:B0-----:R-:W2:Y:S01]  /*96fa0*/  LDL.LU R9, [R1+0x2658] ;  /* 0x0026580001097983 */ /* 0x001ea20000300800 */
        /* <DEDUP_REMOVED lines=15> */
[----:B----4-:R0:W-:Y:S02]  /*970a0*/  @P6 STG.E.U8 desc[UR44][R12.64], R4 ;  /* 0x000000040c006986 */ /* 0x0101e4000c10112c */
[----:B0-----:R-:W-:-:S05]  /*970b0*/  PRMT R4, R9, 0x7773, RZ ;  /* 0x0000777309047816 */ /* 0x001fca00000000ff */
        /* <DEDUP_REMOVED lines=56> */
[----:B------:R-:W2:Y:S04]  /*97440*/  LDL.LU R15, [R1+0x188] ;  /* 0x00018800010f7983 */ /* 0x000ea80000300800 */
[----:B------:R-:W2:Y:S04]  /*97450*/  LDL.LU.64 R12, [R1+0xa90] ;  /* 0x000a9000010c7983 */ /* 0x000ea80000300a00 */
[----:B------:R-:W2:Y:S01]  /*97460*/  LDL.LU.64 R8, [R1+0xa88] ;  /* 0x000a880001087983 */ /* 0x000ea20000300a00 */
[----:B------:R-:W-:-:S02]  /*97470*/  @P6 LOP3.LUT R3, R3, 0x4000, RZ, 0xfc, !PT ;  /* 0x0000400003036812 */ /* 0x000fc400078efcff */
[----:B------:R-:W-:Y:S02]  /*97480*/  LOP3.LUT P6, RZ, R28, 0x8000000, RZ, 0xc0, !PT ;  /* 0x080000001cff7812 */ /* 0x000fe400078cc0ff */
[----:B------:R-:W-:Y:S01]  /*97490*/  LOP3.LUT R3, R3, 0xffff7fff, RZ, 0xc0, !PT ;  /* 0xffff7fff03037812 */ /* 0x000fe200078ec0ff */
[----:B----4-:R0:W-:Y:S10]  /*974a0*/  @P2 STG.E.U8 desc[UR44][R10.64], R4 ;  /* 0x000000040a002986 */ /* 0x0101f4000c10112c */
[----:B------:R-:W-:-:S02]  /*974b0*/  @P6 LOP3.LUT R3, R3, 0x8000, RZ, 0xfc, !PT ;  /* 0x0000800003036812 */ /* 0x000fc400078efcff */
[----:B------:R-:W-:Y:S02]  /*974c0*/  LOP3.LUT P6, RZ, R28, 0x4000000, RZ, 0xc0, !PT ;  /* 0x040000001cff7812 */ /* 0x000fe400078cc0ff */
[C---:B0-----:R-:W-:Y:S01]  /*974d0*/  PRMT R4, R29.reuse, 0x7770, RZ ;  /* 0x000077701d047816 */ /* 0x041fe200000000ff */
[----:B------:R-:W4:Y:S04]  /*974e0*/  LDL.LU.64 R10, [R1+0xa80] ;  /* 0x000a8000010a7983 */ /* 0x000f280000300a00 */
[----:B------:R-:W4:Y:S04]  /*974f0*/  LDL.LU R24, [R1+0x1ac] ;  /* 0x0001ac0001187983 */ /* 0x000f280000300800 */
[----:B------:R0:W-:Y:S02]  /*97500*/  @P5 STG.E.U8 desc[UR44][R16.64], R4 ;  /* 0x0000000410005986 */ /* 0x0001e4000c10112c */
[----:B0-----:R-:W-:-:S02]  /*97510*/  PRMT R4, R29, 0x7771, RZ ;  /* 0x000077711d047816 */ /* 0x001fc400000000ff */
        /* <DEDUP_REMOVED lines=39> */
[----:B----4-:R0:W-:Y:S02]  /*97790*/  @P0 STG.E.U8 desc[UR44][R10.64], R4 ;  /* 0x000000040a000986 */ /* 0x0101e4000c10112c */
[----:B0-----:R-:W-:-:S05]  /*977a0*/  PRMT R4, R15, 0x7773, RZ ;  /* 0x000077730f047816 */ /* 0x001fca00000000ff */
[----:B------:R0:W-:Y:S02]  /*977b0*/  @P1 STG.E.U8 desc[UR44][R16.64], R4 ;  /* 0x0000000410001986 */ /* 0x0001e4000c10112c */
[----:B0-----:R-:W-:-:S05]  /*977c0*/  PRMT R4, R24, 0x7770, RZ ;  /* 0x0000777018047816 */ /* 0x001fca00000000ff */
[----:B------:R0:W-:Y:S02]  /*977d0*/  @P4 STG.E.U8 desc[UR44][R18.64], R4 ;  /* 0x0000000412004986 */ /* 0x0001e4000c10112c */
[C---:B0-----:R-:W-:Y:S02]  /*977e0*/  PRMT R4, R24.reuse, 0x7771, RZ ;  /* 0x0000777118047816 */ /* 0x041fe400000000ff */
[----:B------:R-:W2:Y:S04]  /*977f0*/  LDL.LU.64 R18, [R1+0xa38] ;  /* 0x000a380001127983 */ /* 0x000ea80000300a00 */
[----:B------:R0:W-:Y:S02]  /*97800*/  @P3 STG.E.U8 desc[UR44][R20.64], R4 ;  /* 0x0000000414003986 */ /* 0x0001e4000c10112c */
[----:B0-----:R-:W-:-:S02]  /*97810*/  PRMT R4, R24, 0x7772, RZ ;  /* 0x0000777218047816 */ /* 0x001fc400000000ff */
[----:B------:R-:W4:Y:S04]  /*97820*/  LDL.LU.64 R20, [R1+0xa30] ;  /* 0x000a300001147983 */ /* 0x000f280000300a00 */
[----:B------:R0:W-:Y:S02]  /*97830*/  @P2 STG.E.U8 desc[UR44][R28.64], R4 ;  /* 0x000000041c002986 */ /* 0x0001e4000c10112c */
[----:B0-----:R-:W-:Y:S02]  /*97840*/  PRMT R4, R24, 0x7773, RZ ;  /* 0x0000777318047816 */ /* 0x001fe400000000ff */
[----:B------:R-:W2:Y:S04]  /*97850*/  LDL.LU.64 R28, [R1+0xa28] ;  /* 0x000a2800011c7983 */ /* 0x000ea80000300a00 */
[----:B------:R-:W2:Y:S01]  /*97860*/  LDL.LU R24, [R1+0x18c] ;  /* 0x00018c0001187983 */ /* 0x000ea20000300800 */
[----:B------:R-:W-:-:S02]  /*97870*/  LOP3.LUT P5, RZ, R25, 0x100, RZ, 0xc0, !PT ;  /* 0x0000010019ff7812 */ /* 0x000fc400078ac0ff */
[C---:B------:R-:W-:Y:S02]  /*97880*/  LOP3.LUT P4, RZ, R25.reuse, 0x200, RZ, 0xc0, !PT ;  /* 0x0000020019ff7812 */ /* 0x040fe4000788c0ff */
[C---:B------:R-:W-:Y:S02]  /*97890*/  LOP3.LUT P3, RZ, R25.reuse, 0x400, RZ, 0xc0, !PT ;  /* 0x0000040019ff7812 */ /* 0x040fe4000786c0ff */
[----:B------:R-:W-:Y:S01]  /*978a0*/  LOP3.LUT P2, RZ, R25, 0x800, RZ, 0xc0, !PT ;  /* 0x0000080019ff7812 */ /* 0x000fe2000784c0ff */
[----:B------:R-:W4:Y:S04]  /*978b0*/  LDL.LU.64 R10, [R1+0xa20] ;  /* 0x000a2000010a7983 */ /* 0x000f280000300a00 */
[----:B------:R-:W4:Y:S04]  /*978c0*/  LDL.LU.64 R16, [R1+0xa10] ;  /* 0x000a100001107983 */ /* 0x000f280000300a00 */
[----:B---3--:R0:W-:Y:S04]  /*978d0*/  @P5 STG.E.U8 desc[UR44][R26.64], R4 ;  /* 0x000000041a005986 */ /* 0x0081e8000c10112c */
[----:B0-----:R-:W3:Y:S01]  /*978e0*/  LDL.LU R27, [R1+0x1f0] ;  /* 0x0001f000011b7983 */ /* 0x001ee20000300800 */
        /* <DEDUP_REMOVED lines=8> */
[----:B------:R0:W-:Y:S04]  /*97970*/  @P2 STG.E.U8 desc[UR44][R28.64], R4 ;  /* 0x000000041c002986 */ /* 0x0001e8000c10112c */
[----:B0-----:R-:W2:Y:S04]  /*97980*/  LDL.LU.64 R28, [R1+0x9f8] ;  /* 0x0009f800011c7983 */ /* 0x001ea80000300a00 */
[----:B------:R0:W-:Y:S04]  /*97990*/  STL.64 [R1+0x2630], R22 ;  /* 0x0026301601007387 */ /* 0x0001e80000100a00 */
[----:B0-----:R-:W2:Y:S04]  /*979a0*/  LDL.LU.64 R22, [R1+0x9e0] ;  /* 0x0009e00001167983 */ /* 0x001ea80000300a00 */
        /* <DEDUP_REMOVED lines=28> */
[----:B------:R-:W-:Y:S02]  /*97b70*/  LOP3.LUT R3, R3, 0xffffff7f, RZ, 0xc0, !PT ;  /* 0xffffff7f03037812 */ /* 0x000fe400078ec0ff */
[----:B------:R-:W-:Y:S02]  /*97b80*/  PRMT R4, R24, 0x7773, RZ ;  /* 0x0000777318047816 */ /* 0x000fe400000000ff */
[----:B------:R-:W2:Y:S04]  /*97b90*/  LDL.LU R24, [R1+0x1f4] ;  /* 0x0001f40001187983 */ /* 0x000ea80000300800 */
[----:B------:R-:W2:Y:S04]  /*97ba0*/  LDL.LU R15, [R1+0x1d4] ;  /* 0x0001d400010f7983 */ /* 0x000ea80000300800 */
[----:B------:R-:W2:Y:S04]  /*97bb0*/  LDL.LU.64 R12, [R1+0x9b8] ;  /* 0x0009b800010c7983 */ /* 0x000ea80000300a00 */
[----:B------:R-:W2:Y:S01]  /*97bc0*/  LDL.LU.64 R8, [R1+0x9b0] ;  /* 0x0009b00001087983 */ /* 0x000ea20000300a00 */
[----:B------:R-:W-:-:S02]  /*97bd0*/  @P6 LOP3.LUT R3, R3, 0x80, RZ, 0xfc, !PT ;  /* 0x0000008003036812 */ /* 0x000fc400078efcff */
[----:B------:R-:W-:Y:S01]  /*97be0*/  LOP3.LUT P6, RZ, R25, 0x2000, RZ, 0xc0, !PT ;  /* 0x0000200019ff7812 */ /* 0x000fe200078cc0ff */
[----:B------:R3:W-:Y:S02]  /*97bf0*/  @P5 STG.E.U8 desc[UR44][R10.64], R4 ;  /* 0x000000040a005986 */ /* 0x0007e4000c10112c */
[----:B---3--:R-:W-:Y:S02]  /*97c00*/  PRMT R4, R27, 0x7770, RZ ;  /* 0x000077701b047816 */ /* 0x008fe400000000ff */
[----:B------:R-:W3:Y:S08]  /*97c10*/  LDL.LU.64 R10, [R1+0x9a8] ;  /* 0x0009a800010a7983 */ /* 0x000ef00000300a00 */
        /* <DEDUP_REMOVED lines=35> */
[----:B------:R-:W-:Y:S04]  /*97e50*/  STL [R1+0x25d0], R5 ;  /* 0x0025d00501007387 */ /* 0x000fe80000100800 */
[----:B--2---:R-:W-:Y:S01]  /*97e60*/  @P6 STG.E.U8 desc[UR44][R6.64], R4 ;  /* 0x0000000406006986 */ /* 0x004fe2000c10112c */
[----:B------:R-:W-:-:S02]  /*97e70*/  LOP3.LUT P6, RZ, R3, 0x1, RZ, 0xc0, !PT ;  /* 0x0000000103ff7812 */ /* 0x000fc400078cc0ff */
[----:B------:R-:W-:-:S11]  /*97e80*/  PRMT R3, R24, 0x7770, RZ ;  /* 0x0000777018037816 */ /* 0x000fd600000000ff */
        /* <DEDUP_REMOVED lines=10> */
[----:B----4-:R0:W-:Y:S01]  /*97f30*/  @P2 STG.E.U8 desc[UR44][R20.64], R3 ;  /* 0x0000000314002986 */ /* 0x0101e2000c10112c */
[C---:B------:R-:W-:Y:S02]  /*97f40*/  LOP3.LUT P4, RZ, R25.reuse, 0x10000000, RZ, 0xc0, !PT ;  /* 0x1000000019ff7812 */ /* 0x040fe4000788c0ff */
[C---:B------:R-:W-:Y:S02]  /*97f50*/  LOP3.LUT P3, RZ, R25.reuse, 0x20000000, RZ, 0xc0, !PT ;  /* 0x2000000019ff7812 */ /* 0x040fe4000786c0ff */
[----:B------:R-:W-:Y:S02]  /*97f60*/  LOP3.LUT P2, RZ, R25, 0x40000000, RZ, 0xc0, !PT ;  /* 0x4000000019ff7812 */ /* 0x000fe4000784c0ff */
[----:B0-----:R-:W-:-:S05]  /*97f70*/  PRMT R3, R15, 0x7772, RZ ;  /* 0x000077720f037816 */ /* 0x001fca00000000ff */
[----:B------:R0:W-:Y:S01]  /*97f80*/  @P5 STG.E.U8 desc[UR44][R28.64], R3 ;  /* 0x000000031c005986 */ /* 0x0001e2000c10112c */
[----:B------:R-:W-:-:S03]  /*97f90*/  LOP3.LUT P5, RZ, R25, 0x80000000, RZ, 0xc0, !PT ;  /* 0x8000000019ff7812 */ /* 0x000fc600078ac0ff */
[----:B0-----:R-:W2:Y:S04]  /*97fa0*/  LDL.LU.64 R28, [R1+0x978] ;  /* 0x00097800011c7983 */ /* 0x001ea80000300a00 */
[----:B------:R-:W3:Y:S04]  /*97fb0*/  LDL.LU.64 R24, [R1+0x960] ;  /* 0x0009600001187983 */ /* 0x000ee80000300a00 */
[----:B------:R-:W4:Y:S04]  /*97fc0*/  LDL.LU.64 R18, [R1+0x958] ;  /* 0x0009580001127983 */ /* 0x000f280000300a00 */
[----:B------:R-:W3:Y:S04]  /*97fd0*/  LDL.LU.64 R16, [R1+0x950] ;  /* 0x0009500001107983 */ /* 0x000ee80000300a00 */
[----:B------:R-:W3:Y:S01]  /*97fe0*/  LDL.LU R26, [R1+0x1f8] ;  /* 0x0001f800011a7983 */ /* 0x000ee20000300800 */
[----:B------:R-:W-:-:S03]  /*97ff0*/  PRMT R3, R15, 0x7773, RZ ;  /* 0x000077730f037816 */ /* 0x000fc600000000ff */
[----:B------:R-:W4:Y:S04]  /*98000*/  LDL.LU.64 R20, [R1+0x948] ;  /* 0x0009480001147983 */ /* 0x000f280000300a00 */
[----:B------:R-:W4:Y:S04]  /*98010*/  LDL.LU R2, [R1+0x1d8] ;  /* 0x0001d80001027983 */ /* 0x000f280000300800 */
[----:B--2---:R3:W-:Y:S02]  /*98020*/  @P4 STG.E.U8 desc[UR44][R28.64], R3 ;  /* 0x000000031c004986 */ /* 0x0047e4000c10112c */
[----:B---3--:R-:W-:-:S02]  /*98030*/  PRMT R3, R26, 0x7770, RZ ;  /* 0x000077701a037816 */ /* 0x008fc400000000ff */
[----:B------:R-:W2:Y:S04]  /*98040*/  LDL.LU.64 R28, [R1+0x938] ;  /* 0x00093800011c7983 */ /* 0x000ea80000300a00 */
[----:B------:R0:W-:Y:S02]  /*98050*/  @P3 STG.E.U8 desc[UR44][R24.64], R3 ;  /* 0x0000000318003986 */ /* 0x0001e4000c10112c */
[----:B0-----:R-:W-:Y:S02]  /*98060*/  PRMT R3, R26, 0x7771, RZ ;  /* 0x000077711a037816 */ /* 0x001fe400000000ff */
[----:B------:R-:W3:Y:S04]  /*98070*/  LDL.LU.64 R24, [R1+0x930] ;  /* 0x0009300001187983 */ /* 0x000ee80000300a00 */
[----:B----4-:R0:W-:Y:S04]  /*98080*/  @P2 STG.E.U8 desc[UR44][R18.64], R3 ;  /* 0x0000000312002986 */ /* 0x0101e8000c10112c */
[----:B0-----:R-:W4:Y:S04]  /*98090*/  LDL.LU R18, [R1+0x1fc] ;  /* 0x0001fc0001127983 */ /* 0x001f280000300800 */
        /* <DEDUP_REMOVED lines=24> */
[----:B------:R-:W-:Y:S01]  /*98220*/  PRMT R3, R26, 0x7772, RZ ;  /* 0x000077721a037816 */ /* 0x000fe200000000ff */
[----:B------:R-:W4:Y:S01]  /*98230*/  LDL.LU.64 R6, [R1+0x908] ;  /* 0x0009080001067983 */ /* 0x000f220000300a00 */
[----:B------:R-:W-:-:S03]  /*98240*/  LOP3.LUT R0, R0, 0xbfffffff, RZ, 0xc0, !PT ;  /* 0xbfffffff00007812 */ /* 0x000fc600078ec0ff */
[----:B------:R-:W4:Y:S04]  /*98250*/  LDL.LU.64 R12, [R1+0x900] ;  /* 0x00090000010c7983 */ /* 0x000f280000300a00 */
[----:B------:R-:W4:Y:S04]  /*98260*/  LDL.LU.64 R8, [R1+0x8f8] ;  /* 0x0008f80001087983 */ /* 0x000f280000300a00 */
[----:B------:R0:W-:Y:S04]  /*98270*/  @P5 STG.E.U8 desc[UR44][R16.64], R3 ;  /* 0x0000000310005986 */ /* 0x0001e8000c10112c */
[----:B------:R-:W4:Y:S04]  /*98280*/  LDL.LU.64 R14, [R1+0x8e0] ;  /* 0x0008e000010e7983 */ /* 0x000f280000300a00 */
[----:B------:R-:W4:Y:S01]  /*98290*/  LDL.LU R19, [R1+0x1dc] ;  /* 0x0001dc0001137983 */ /* 0x000f220000300800 */
[----:B------:R-:W-:-:S02]  /*982a0*/  @P6 LOP3.LUT R0, R0, 0x40000000, RZ, 0xfc, !PT ;  /* 0x4000000000006812 */ /* 0x000fc400078efcff */
[----:B------:R-:W-:Y:S02]  /*982b0*/  LOP3.LUT P6, RZ, R27, 0x2, RZ, 0xc0, !PT ;  /* 0x000000021bff7812 */ /* 0x000fe400078cc0ff */
[----:B------:R-:W-:Y:S02]  /*982c0*/  LOP3.LUT R0, R0, 0x7fffffff, RZ, 0xc0, !PT ;  /* 0x7fffffff00007812 */ /* 0x000fe400078ec0ff */
[----:B0-----:R-:W-:Y:S02]  /*982d0*/  PRMT R3, R26, 0x7773, RZ ;  /* 0x000077731a037816 */ /* 0x001fe400000000ff */
[----:B------:R-:W4:Y:S04]  /*982e0*/  LDL.LU R26, [R1+0x1e0] ;  /* 0x0001e000011a7983 */ /* 0x000f280000300800 */
[----:B------:R-:W4:Y:S04]  /*982f0*/  LDL.LU.64 R10, [R1+0x8d8] ;  /* 0x0008d800010a7983 */ /* 0x000f280000300a00 */
[----:B------:R-:W4:Y:S01]  /*98300*/  LDL.LU.64 R16, [R1+0x8d0] ;  /* 0x0008d00001107983 */ /* 0x000f220000300a00 */
[----:B------:R-:W-:-:S02]  /*98310*/  @P6 LOP3.LUT R0, R0, 0x80000000, RZ, 0xfc, !PT ;  /* 0x8000000000006812 */ /* 0x000fc400078efcff */
[----:B------:R-:W-:-:S13]  /*98320*/  LOP3.LUT P6, RZ, R27, 0x1, RZ, 0xc0, !PT ;  /* 0x000000011bff7812 */ /* 0x000fda00078cc0ff */
[----:B------:R0:W-:Y:S01]  /*98330*/  @P6 STG.E.U8 desc[UR44][R20.64], R3 ;  /* 0x0000000314006986 */ /* 0x0001e2000c10112c */
[----:B------:R-:W-:Y:S02]  /*98340*/  LOP3.LUT P6, RZ, R0, 0x80000000, RZ, 0xc0, !PT ;  /* 0x8000000000ff7812 */ /* 0x000fe400078cc0ff */
        /* <DEDUP_REMOVED lines=42> */
[----:B0-----:R-:W-:-:S05]  /*985f0*/  PRMT R3, R19, 0x7773, RZ ;  /* 0x0000777313037816 */ /* 0x001fca00000000ff */
[----:B------:R0:W-:Y:S02]  /*98600*/  @P3 STG.E.U8 desc[UR44][R20.64], R3 ;  /* 0x0000000314003986 */ /* 0x0001e4000c10112c */
[C---:B0-----:R-:W-:Y:S02]  /*98610*/  PRMT R3, R26.reuse, 0x7770, RZ ;  /* 0x000077701a037816 */ /* 0x041fe400000000ff */
[----:B------:R-:W4:Y:S04]  /*98620*/  LDL.LU.64 R20, [R1+0x890] ;  /* 0x0008900001147983 */ /* 0x000f280000300a00 */
[----:B------:R-:W4:Y:S04]  /*98630*/  LDL.LU.64 R16, [R1+0x888] ;  /* 0x0008880001107983 */ /* 0x000f280000300a00 */
[----:B------:R-:W4:Y:S04]  /*98640*/  LDL.LU.64 R18, [R1+0x880] ;  /* 0x0008800001127983 */ /* 0x000f280000300a00 */
[----:B------:R0:W-:Y:S02]  /*98650*/  @P2 STG.E.U8 desc[UR44][R28.64], R3 ;  /* 0x000000031c002986 */ /* 0x0001e4000c10112c */
[----:B0-----:R-:W-:-:S05]  /*98660*/  PRMT R3, R26, 0x7771, RZ ;  /* 0x000077711a037816 */ /* 0x001fca00000000ff */
[----:B---3--:R0:W-:Y:S04]  /*98670*/  @P5 STG.E.U8 desc[UR44][R24.64], R3 ;  /* 0x0000000318005986 */ /* 0x0081e8000c10112c */
[----:B0-----:R-:W3:Y:S01]  /*98680*/  LDL.LU R25, [R1+0x1c0] ;  /* 0x0001c00001197983 */ /* 0x001ee20000300800 */
[C---:B------:R-:W-:Y:S02]  /*98690*/  LOP3.LUT P6, RZ, R27.reuse, 0x8000000, RZ, 0xc0, !PT ;  /* 0x080000001bff7812 */ /* 0x040fe400078cc0ff */
[----:B------:R-:W-:Y:S02]  /*986a0*/  LOP3.LUT R0, R0, 0xfffeffff, RZ, 0xc0, !PT ;  /* 0xfffeffff00007812 */ /* 0x000fe400078ec0ff */
[C---:B------:R-:W-:Y:S02]  /*986b0*/  LOP3.LUT P4, RZ, R27.reuse, 0x8000, RZ, 0xc0, !PT ;  /* 0x000080001bff7812 */ /* 0x040fe4000788c0ff */
[----:B------:R-:W-:-:S02]  /*986c0*/  LOP3.LUT P3, RZ, R27, 0x10000, RZ, 0xc0, !PT ;  /* 0x000100001bff7812 */ /* 0x000fc4000786c0ff */
[----:B------:R-:W-:Y:S02]  /*986d0*/  PRMT R3, R26, 0x7772, RZ ;  /* 0x000077721a037816 */ /* 0x000fe400000000ff */
[----:B------:R-:W-:Y:S01]  /*986e0*/  LOP3.LUT P2, RZ, R27, 0x20000, RZ, 0xc0, !PT ;  /* 0x000200001bff7812 */ /* 0x000fe2000784c0ff */
[----:B------:R-:W3:Y:S04]  /*986f0*/  LDL.LU.64 R28, [R1+0x878] ;  /* 0x00087800011c7983 */ /* 0x000ee80000300a00 */
[----:B------:R-:W3:Y:S04]  /*98700*/  LDL.LU R2, [R1+0x1e4] ;  /* 0x0001e40001027983 */ /* 0x000ee80000300800 */
        /* <DEDUP_REMOVED lines=23> */
[C---:B------:R-:W-:Y:S02]  /*98880*/  LOP3.LUT P0, RZ, R27.reuse, 0x10000000, RZ, 0xc0, !PT ;  /* 0x100000001bff7812 */ /* 0x040fe4000780c0ff */
[----:B------:R-:W-:-:S05]  /*98890*/  LOP3.LUT P1, RZ, R27, 0x20000000, RZ, 0xc0, !PT ;  /* 0x200000001bff7812 */ /* 0x000fca000782c0ff */
[----:B------:R-:W-:Y:S02]  /*988a0*/  @P6 LOP3.LUT R0, R0, 0x800000, RZ, 0xfc, !PT ;  /* 0x0080000000006812 */ /* 0x000fe400078efcff */
[C---:B------:R-:W-:Y:S01]  /*988b0*/  LOP3.LUT P6, RZ, R27.reuse, 0x80000, RZ, 0xc0, !PT ;  /* 0x000800001bff7812 */ /* 0x040fe200078cc0ff */
[----:B--2---:R0:W-:Y:S01]  /*988c0*/  @P4 STG.E.U8 desc[UR44][R14.64], R3 ;  /* 0x000000030e004986 */ /* 0x0041e2000c10112c */
[----:B------:R-:W-:Y:S02]  /*988d0*/  LOP3.LUT P4, RZ, R27, 0x40000000, RZ, 0xc0, !PT ;  /* 0x400000001bff7812 */ /* 0x000fe4000788c0ff */
[----:B0-----:R-:W-:-:S05]  /*988e0*/  PRMT R3, R26, 0x7773, RZ ;  /* 0x000077731a037816 */ /* 0x001fca00000000ff */
[----:B----4-:R3:W-:Y:S01]  /*988f0*/  @P3 STG.E.U8 desc[UR44][R10.64], R3 ;  /* 0x000000030a003986 */ /* 0x0107e2000c10112c */
[----:B------:R-:W-:-:S03]  /*98900*/  LOP3.LUT P3, RZ, R27, 0x80000000, RZ, 0xc0, !PT ;  /* 0x800000001bff7812 */ /* 0x000fc6000786c0ff */
[----:B------:R-:W2:Y:S01]  /*98910*/  LDL.LU.64 R26, [R1+0x860] ;  /* 0x00086000011a7983 */ /* 0x000ea20000300a00 */
[----:B---3--:R-:W-:-:S05]  /*98920*/  PRMT R3, R25, 0x7770, RZ ;  /* 0x0000777019037816 */ /* 0x008fca00000000ff */
[----:B------:R0:W-:Y:S04]  /*98930*/  @P2 STG.E.U8 desc[UR44][R20.64], R3 ;  /* 0x0000000314002986 */ /* 0x0001e8000c10112c */
[----:B0-----:R-:W3:Y:S04]  /*98940*/  LDL.LU R20, [R1+0x1c4] ;  /* 0x0001c40001147983 */ /* 0x001ee80000300800 */
[----:B------:R-:W4:Y:S04]  /*98950*/  LDL.LU.64 R4, [R1+0x848] ;  /* 0x0008480001047983 */ /* 0x000f280000300a00 */
[----:B----4-:R0:W-:Y:S04]  /*98960*/  STL.64 [R1+0x2600], R4 ;  /* 0x0026000401007387 */ /* 0x0101e80000100a00 */
[----:B0-----:R-:W4:Y:S01]  /*98970*/  LDL.LU.64 R4, [R1+0x850] ;  /* 0x0008500001047983 */ /* 0x001f220000300a00 */
[----:B------:R-:W-:-:S05]  /*98980*/  PRMT R3, R25, 0x7771, RZ ;  /* 0x0000777119037816 */ /* 0x000fca00000000ff */
[----:B------:R0:W-:Y:S02]  /*98990*/  @P5 STG.E.U8 desc[UR44][R16.64], R3 ;  /* 0x0000000310005986 */ /* 0x0001e4000c10112c */
[----:B0-----:R-:W-:-:S05]  /*989a0*/  PRMT R3, R25, 0x7772, RZ ;  /* 0x0000777219037816 */ /* 0x001fca00000000ff */
[----:B------:R-:W-:Y:S01]  /*989b0*/  @P6 STG.E.U8 desc[UR44][R18.64], R3 ;  /* 0x0000000312006986 */ /* 0x000fe2000c10112c */
[----:B------:R-:W-:-:S03]  /*989c0*/  LOP3.LUT P6, RZ, R0, 0x800000, RZ, 0xc0, !PT ;  /* 0x0080000000ff7812 */ /* 0x000fc600078cc0ff */
[----:B----4-:R0:W-:Y:S04]  /*989d0*/  STL.64 [R1+0x2608], R4 ;  /* 0x0026080401007387 */ /* 0x0101e80000100a00 */
[----:B0-----:R-:W4:Y:S01]  /*989e0*/  LDL.LU.64 R4, [R1+0x858] ;  /* 0x0008580001047983 */ /* 0x001f220000300a00 */
[----:B------:R-:W-:-:S03]  /*989f0*/  PRMT R3, R25, 0x7773, RZ ;  /* 0x0000777319037816 */ /* 0x000fc600000000ff */
[----:B------:R-:W3:Y:S04]  /*98a00*/  LDL.LU.64 R6, [R1+0x838] ;  /* 0x0008380001067983 */ /* 0x000ee80000300a00 */
[----:B------:R-:W3:Y:S04]  /*98a10*/  LDL.LU.64 R12, [R1+0x830] ;  /* 0x00083000010c7983 */ /* 0x000ee80000300a00 */
[----:B------:R-:W3:Y:S04]  /*98a20*/  LDL.LU R21, [R1+0x1e8] ;  /* 0x0001e80001157983 */ /* 0x000ee80000300800 */
[----:B------:R0:W-:Y:S01]  /*98a30*/  @P6 STG.E.U8 desc[UR44][R28.64], R3 ;  /* 0x000000031c006986 */ /* 0x0001e2000c10112c */
[----:B------:R-:W-:-:S03]  /*98a40*/  LOP3.LUT P6, RZ, R0, 0x400000, RZ, 0xc0, !PT ;  /* 0x0040000000ff7812 */ /* 0x000fc600078cc0ff */
[----:B------:R-:W3:Y:S04]  /*98a50*/  LDL.LU.64 R8, [R1+0x828] ;  /* 0x0008280001087983 */ /* 0x000ee80000300a00 */
[----:B------:R-:W3:Y:S04]  /*98a60*/  LDL.LU.64 R14, [R1+0x820] ;  /* 0x00082000010e7983 */ /* 0x000ee80000300a00 */
[----:B------:R-:W3:Y:S04]  /*98a70*/  LDL.LU.64 R10, [R1+0x810] ;  /* 0x00081000010a7983 */ /* 0x000ee80000300a00 */
[----:B------:R-:W3:Y:S04]  /*98a80*/  LDL.LU.64 R16, [R1+0x808] ;  /* 0x0008080001107983 */ /* 0x000ee80000300a00 */
[----:B------:R-:W3:Y:S04]  /*98a90*/  LDL.LU.64 R18, [R1+0x800] ;  /* 0x0008000001127983 */ /* 0x000ee80000300a00 */
[----:B------:R-:W3:Y:S01]  /*98aa0*/  LDL.LU R25, [R1+0x1c8] ;  /* 0x0001c80001197983 */ /* 0x000ee20000300800 */
[----:B0-----:R-:W-:-:S03]  /*98ab0*/  PRMT R3, R2, 0x7770, RZ ;  /* 0x0000777002037816 */ /* 0x001fc600000000ff */
[----:B------:R-:W3:Y:S04]  /*98ac0*/  LDL.LU.64 R28, [R1+0x7f8] ;  /* 0x0007f800011c7983 */ /* 0x000ee80000300a00 */
[----:B--2---:R0:W-:Y:S01]  /*98ad0*/  @P6 STG.E.U8 desc[UR44][R26.64], R3 ;  /* 0x000000031a006986 */ /* 0x0041e2000c10112c */
[----:B------:R-:W-:Y:S02]  /*98ae0*/  LOP3.LUT P6, RZ, R0, 0x200000, RZ, 0xc0, !PT ;  /* 0x0020000000ff7812 */ /* 0x000fe400078cc0ff */
[----:B0-----:R-:W-:Y:S01]  /*98af0*/  PRMT R3, R2, 0x7771, RZ ;  /* 0x0000777102037816 */ /* 0x001fe200000000ff */
[----:B------:R-:W2:Y:S10]  /*98b00*/  LDL.LU.64 R26, [R1+0x7e0] ;  /* 0x0007e000011a7983 */ /* 0x000eb40000300a00 */
[----:B----4-:R0:W-:Y:S04]  /*98b10*/  @P6 STG.E.U8 desc[UR44][R4.64], R3 ;  /* 0x0000000304006986 */ /* 0x0101e8000c10112c */
[----:B0-----:R-:W4:Y:S01]  /*98b20*/  LDL.LU.64 R4, [R1+0x2608] ;  /* 0x0026080001047983 */ /* 0x001f220000300a00 */
[----:B------:R-:W-:-:S02]  /*98b30*/  LOP3.LUT P6, RZ, R0, 0x100000, RZ, 0xc0, !PT ;  /* 0x0010000000ff7812 */ /* 0x000fc400078cc0ff */
[----:B------:R-:W-:-:S11]  /*98b40*/  PRMT R3, R2, 0x7772, RZ ;  /* 0x0000777202037816 */ /* 0x000fd600000000ff */
[----:B----4-:R0:W-:Y:S04]  /*98b50*/  @P6 STG.E.U8 desc[UR44][R4.64], R3 ;  /* 0x0000000304006986 */ /* 0x0101e8000c10112c */
[----:B0-----:R-:W4:Y:S01]  /*98b60*/  LDL.LU.64 R4, [R1+0x2600] ;  /* 0x0026000001047983 */ /* 0x001f220000300a00 */
[----:B------:R-:W-:Y:S02]  /*98b70*/  LOP3.LUT P6, RZ, R0, 0x80000, RZ, 0xc0, !PT ;  /* 0x0008000000ff7812 */ /* 0x000fe400078cc0ff */
[----:B------:R-:W-:Y:S02]  /*98b80*/  PRMT R3, R2, 0x7773, RZ ;  /* 0x0000777302037816 */ /* 0x000fe400000000ff */
[C---:B------:R-:W-:Y:S02]  /*98b90*/  LOP3.LUT P2, RZ, R24.reuse, 0x1, RZ, 0xc0, !PT ;  /* 0x0000000118ff7812 */ /* 0x040fe4000784c0ff */
[----:B------:R-:W-:Y:S01]  /*98ba0*/  LOP3.LUT P5, RZ, R24, 0x2, RZ, 0xc0, !PT ;  /* 0x0000000218ff7812 */ /* 0x000fe200078ac0ff */
[----:B------:R-:W2:Y:S06]  /*98bb0*/  LDL.LU R2, [R1+0x25f8] ;  /* 0x0025f80001027983 */ /* 0x000eac0000300800 */
[----:B----4-:R3:W-:Y:S01]  /*98bc0*/  @P6 STG.E.U8 desc[UR44][R4.64], R3 ;  /* 0x0000000304006986 */ /* 0x0107e2000c10112c */
[----:B------:R-:W-:-:S02]  /*98bd0*/  LOP3.LUT P6, RZ, R0, 0x40000, RZ, 0xc0, !PT ;  /* 0x0004000000ff7812 */ /* 0x000fc400078cc0ff */
[----:B---3--:R-:W-:-:S11]  /*98be0*/  PRMT R3, R20, 0x7770, RZ ;  /* 0x0000777014037816 */ /* 0x008fd600000000ff */
        /* <DEDUP_REMOVED lines=17> */
[----:B------:R0:W-:Y:S02]  /*98d00*/  @P2 STG.E.U8 desc[UR44][R28.64], R3 ;  /* 0x000000031c002986 */ /* 0x0001e4000c10112c */
[----:B0-----:R-:W-:-:S02]  /*98d10*/  PRMT R3, R25, 0x7770, RZ ;  /* 0x0000777019037816 */ /* 0x001fc400000000ff */
[----:B------:R-:W4:Y:S04]  /*98d20*/  LDL.LU.64 R28, [R1+0x7d0] ;  /* 0x0007d000011c7983 */ /* 0x000f280000300a00 */
[----:B--2---:R0:W-:Y:S04]  /*98d30*/  @P5 STG.E.U8 desc[UR44][R26.64], R3 ;  /* 0x000000031a005986 */ /* 0x0041e8000c10112c */
[----:B0-----:R-:W2:Y:S01]  /*98d40*/  LDL.LU.64 R26, [R1+0x7c8] ;  /* 0x0007c800011a7983 */ /* 0x001ea20000300a00 */
[C---:B------:R-:W-:Y:S02]  /*98d50*/  LOP3.LUT P4, RZ, R24.reuse, 0x4, RZ, 0xc0, !PT ;  /* 0x0000000418ff7812 */ /* 0x040fe4000788c0ff */
[----:B------:R-:W-:-:S02]  /*98d60*/  LOP3.LUT P3, RZ, R24, 0x8, RZ, 0xc0, !PT ;  /* 0x0000000818ff7812 */ /* 0x000fc4000786c0ff */
[C---:B------:R-:W-:Y:S02]  /*98d70*/  PRMT R3, R25.reuse, 0x7771, RZ ;  /* 0x0000777119037816 */ /* 0x040fe400000000ff */
[----:B------:R-:W-:Y:S01]  /*98d80*/  LOP3.LUT P2, RZ, R24, 0x10, RZ, 0xc0, !PT ;  /* 0x0000001018ff7812 */ /* 0x000fe2000784c0ff */
[----:B------:R-:W2:Y:S04]  /*98d90*/  LDL.LU.64 R10, [R1+0x7b8] ;  /* 0x0007b800010a7983 */ /* 0x000ea80000300a00 */
[----:B------:R-:W2:Y:S04]  /*98da0*/  LDL.LU.64 R16, [R1+0x7b0] ;  /* 0x0007b00001107983 */ /* 0x000ea80000300a00 */
[----:B------:R-:W2:Y:S04]  /*98db0*/  LDL.LU R20, [R1+0x1ec] ;  /* 0x0001ec0001147983 */ /* 0x000ea80000300800 */
[----:B---3--:R0:W-:Y:S02]  /*98dc0*/  @P4 STG.E.U8 desc[UR44][R18.64], R3 ;  /* 0x0000000312004986 */ /* 0x0081e4000c10112c */
[----:B0-----:R-:W-:-:S02]  /*98dd0*/  PRMT R3, R25, 0x7772, RZ ;  /* 0x0000777219037816 */ /* 0x001fc400000000ff */
[----:B------:R-:W3:Y:S04]  /*98de0*/  LDL.LU.64 R18, [R1+0x7a8] ;  /* 0x0007a80001127983 */ /* 0x000ee80000300a00 */
[----:B------:R-:W3:Y:S04]  /*98df0*/  LDL.LU R4, [R1+0x1cc] ;  /* 0x0001cc0001047983 */ /* 0x000ee80000300800 */
[----:B----4-:R0:W-:Y:S02]  /*98e00*/  @P3 STG.E.U8 desc[UR44][R28.64], R3 ;  /* 0x000000031c003986 */ /* 0x0101e4000c10112c */
[----:B0-----:R-:W-:-:S02]  /*98e10*/  PRMT R3, R25, 0x7773, RZ ;  /* 0x0000777319037816 */ /* 0x001fc400000000ff */
[----:B------:R-:W4:Y:S04]  /*98e20*/  LDL.LU.64 R28, [R1+0x7a0] ;  /* 0x0007a000011c7983 */ /* 0x000f280000300a00 */
[----:B--2---:R0:W-:Y:S04]  /*98e30*/  @P2 STG.E.U8 desc[UR44][R26.64], R3 ;  /* 0x000000031a002986 */ /* 0x0041e8000c10112c */
        /* <DEDUP_REMOVED lines=28> */
[----:B------:R-:W2:Y:S02]  /*99000*/  LDL.LU R21, [R1+0x2a0] ;  /* 0x0002a00001157983 */ /* 0x000ea40000300800 */
[----:B------:R-:W-:Y:S02]  /*99010*/  @P6 LOP3.LUT R0, R0, 0x4000, RZ, 0xfc, !PT ;  /* 0x0000400000006812 */ /* 0x000fe400078efcff */
[----:B------:R-:W-:Y:S01]  /*99020*/  LOP3.LUT P6, RZ, R24, 0x80, RZ, 0xc0, !PT ;  /* 0x0000008018ff7812 */ /* 0x000fe200078cc0ff */
[----:B------:R-:W2:Y:S04]  /*99030*/  LDL.LU.64 R12, [R1+0x760] ;  /* 0x00076000010c7983 */ /* 0x000ea80000300a00 */
[----:B------:R-:W2:Y:S01]  /*99040*/  LDL.LU.64 R8, [R1+0x758] ;  /* 0x0007580001087983 */ /* 0x000ea20000300a00 */
        /* <DEDUP_REMOVED lines=53> */
[----:B---3--:R0:W-:Y:S02]  /*993a0*/  @P3 STG.E.U8 desc[UR44][R18.64], R3 ;  /* 0x0000000312003986 */ /* 0x0081e4000c10112c */
[----:B0-----:R-:W-:-:S05]  /*993b0*/  PRMT R3, R25, 0x7772, RZ ;  /* 0x0000777219037816 */ /* 0x001fca00000000ff */
[----:B----4-:R0:W-:Y:S02]  /*993c0*/  @P2 STG.E.U8 desc[UR44][R28.64], R3 ;  /* 0x000000031c002986 */ /* 0x0101e4000c10112c */
[----:B0-----:R-:W-:Y:S02]  /*993d0*/  PRMT R3, R25, 0x7773, RZ ;  /* 0x0000777319037816 */ /* 0x001fe400000000ff */
[----:B------:R-:W2:Y:S01]  /*993e0*/  LDL.LU.64 R28, [R1+0x710] ;  /* 0x00071000011c7983 */ /* 0x000ea20000300a00 */
[----:B------:R-:W-:-:S03]  /*993f0*/  IMAD.MOV.U32 R25, RZ, RZ, R22 ;  /* 0x000000ffff197224 */ /* 0x000fc600078e0016 */
[----:B------:R0:W-:Y:S04]  /*99400*/  @P5 STG.E.U8 desc[UR44][R26.64], R3 ;  /* 0x000000031a005986 */ /* 0x0001e8000c10112c */
[----:B0-----:R-:W3:Y:S04]  /*99410*/  LDL.LU.64 R26, [R1+0x708] ;  /* 0x00070800011a7983 */ /* 0x001ee80000300a00 */
[----:B------:R-:W4:Y:S04]  /*99420*/  LDL.LU.64 R10, [R1+0x700] ;  /* 0x00070000010a7983 */ /* 0x000f280000300a00 */
[----:B------:R-:W2:Y:S01]  /*99430*/  LDL.LU R22, [R1+0x2a4] ;  /* 0x0002a40001167983 */ /* 0x000ea20000300800 */
[----:B------:R-:W-:-:S02]  /*99440*/  LOP3.LUT P4, RZ, R24, 0x200000, RZ, 0xc0, !PT ;  /* 0x0020000018ff7812 */ /* 0x000fc4000788c0ff */
[----:B------:R-:W-:Y:S01]  /*99450*/  LOP3.LUT P3, RZ, R24, 0x400000, RZ, 0xc0, !PT ;  /* 0x0040000018ff7812 */ /* 0x000fe2000786c0ff */
[----:B------:R-:W3:Y:S04]  /*99460*/  LDL.LU.64 R16, [R1+0x6f8] ;  /* 0x0006f80001107983 */ /* 0x000ee80000300a00 */
[----:B------:R-:W3:Y:S01]  /*99470*/  LDL.LU.64 R18, [R1+0x6e0] ;  /* 0x0006e00001127983 */ /* 0x000ee20000300a00 */
[----:B--2---:R-:W-:-:S05]  /*99480*/  PRMT R3, R22, 0x7770, RZ ;  /* 0x0000777016037816 */ /* 0x004fca00000000ff */
[----:B------:R0:W-:Y:S02]  /*99490*/  @P4 STG.E.U8 desc[UR44][R28.64], R3 ;  /* 0x000000031c004986 */ /* 0x0001e4000c10112c */
[----:B0-----:R-:W-:Y:S02]  /*994a0*/  PRMT R3, R22, 0x7771, RZ ;  /* 0x0000777116037816 */ /* 0x001fe400000000ff */
[----:B------:R-:W2:Y:S04]  /*994b0*/  LDL.LU.64 R28, [R1+0x6d8] ;  /* 0x0006d800011c7983 */ /* 0x000ea80000300a00 */
[----:B---3--:R0:W-:Y:S04]  /*994c0*/  @P3 STG.E.U8 desc[UR44][R26.64], R3 ;  /* 0x000000031a003986 */ /* 0x0081e8000c10112c */
[----:B0-----:R-:W3:Y:S04]  /*994d0*/  LDL.LU.64 R26, [R1+0x6d0] ;  /* 0x0006d000011a7983 */ /* 0x001ee80000300a00 */
[----:B------:R-:W2:Y:S01]  /*994e0*/  LDL.LU R13, [R1+0x2a8] ;  /* 0x0002a800010d7983 */ /* 0x000ea20000300800 */
        /* <DEDUP_REMOVED lines=18> */
[----:B0-----:R-:W2:Y:S04]  /*99610*/  LDL.LU.64 R12, [R1+0x6c8] ;  /* 0x0006c800010c7983 */ /* 0x001ea80000300a00 */
[----:B------:R-:W2:Y:S02]  /*99620*/  LDL.LU.64 R4, [R1+0x6b0] ;  /* 0x0006b00001047983 */ /* 0x000ea40000300a00 */
        /* <DEDUP_REMOVED lines=21> */
[----:B---3--:R0:W-:Y:S01]  /*99780*/  @P6 STG.E.U8 desc[UR44][R26.64], R3 ;  /* 0x000000031a006986 */ /* 0x0081e2000c10112c */
[----:B------:R-:W-:Y:S01]  /*99790*/  LOP3.LUT P6, RZ, R0, 0x20, RZ, 0xc0, !PT ;  /* 0x0000002000ff7812 */ /* 0x000fe200078cc0ff */
[----:B0-----:R-:W-:-:S05]  /*997a0*/  IMAD.MOV.U32 R3, RZ, RZ, R25 ;  /* 0x000000ffff037224 */ /* 0x001fca00078e0019 */
[----:B------:R-:W-:Y:S01]  /*997b0*/  PRMT R3, R3, 0x7773, RZ ;  /* 0x0000777303037816 */ /* 0x000fe200000000ff */
[----:B--2---:R0:W-:Y:S06]  /*997c0*/  STL.64 [R1+0x25d8], R4 ;  /* 0x0025d80401007387 */ /* 0x0041ec0000100a00 */
[----:B------:R1:W-:Y:S04]  /*997d0*/  @P6 STG.E.U8 desc[UR44][R12.64], R3 ;  /* 0x000000030c006986 */ /* 0x0003e8000c10112c */
[----:B0-----:R-:W2:Y:S04]  /*997e0*/  LDL.LU.64 R4, [R1+0x6b8] ;  /* 0x0006b80001047983 */ /* 0x001ea80000300a00 */
[----:B------:R-:W3:Y:S04]  /*997f0*/  LDL.LU.64 R6, [R1+0x6a8] ;  /* 0x0006a80001067983 */ /* 0x000ee80000300a00 */
[----:B------:R-:W4:Y:S04]  /*99800*/  LDL.LU.64 R8, [R1+0x6a0] ;  /* 0x0006a00001087983 */ /* 0x000f280000300a00 */
        /* <DEDUP_REMOVED lines=8> */
[----:B------:R-:W2:Y:S04]  /*99890*/  LDL.LU.64 R24, [R1+0x650] ;  /* 0x0006500001187983 */ /* 0x000ea80000300a00 */
[----:B-1----:R-:W2:Y:S01]  /*998a0*/  LDL.LU R13, [R1+0x25e0] ;  /* 0x0025e000010d7983 */ /* 0x002ea20000300800 */
        /* <DEDUP_REMOVED lines=13> */
[C---:B------:R-:W-:Y:S02]  /*99980*/  LOP3.LUT P6, RZ, R0.reuse, 0x4, RZ, 0xc0, !PT ;  /* 0x0000000400ff7812 */ /* 0x040fe400078cc0ff */
[----:B0-----:R-:W-:Y:S01]  /*99990*/  PRMT R3, R13, 0x7772, RZ ;  /* 0x000077720d037816 */ /* 0x001fe200000000ff */
[----:B------:R-:W2:Y:S10]  /*999a0*/  LDL.LU R5, [R1+0x25d0] ;  /* 0x0025d00001057983 */ /* 0x000eb40000300800 */
[----:B---3--:R0:W-:Y:S01]  /*999b0*/  @P6 STG.E.U8 desc[UR44][R6.64], R3 ;  /* 0x0000000306006986 */ /* 0x0081e2000c10112c */
[----:B------:R-:W-:-:S02]  /*999c0*/  LOP3.LUT P6, RZ, R0, 0x2, RZ, 0xc0, !PT ;  /* 0x0000000200ff7812 */ /* 0x000fc400078cc0ff */
[----:B0-----:R-:W-:-:S11]  /*999d0*/  PRMT R3, R13, 0x7773, RZ ;  /* 0x000077730d037816 */ /* 0x001fd600000000ff */
[----:B----4-:R-:W-:Y:S01]  /*999e0*/  @P6 STG.E.U8 desc[UR44][R8.64], R3 ;  /* 0x0000000308006986 */ /* 0x010fe2000c10112c */
        /* <DEDUP_REMOVED lines=11> */
[----:B------:R-:W-:Y:S04]  /*99aa0*/  STL [R1+0x2508], R2 ;  /* 0x0025080201007387 */ /* 0x000fe80000100800 */
[----:B------:R-:W3:Y:S01]  /*99ab0*/  LDL.LU.64 R10, [R1+0x648] ;  /* 0x00064800010a7983 */ /* 0x000ee20000300a00 */
[----:B0-----:R-:W-:-:S05]  /*99ac0*/  PRMT R0, R21, 0x7771, RZ ;  /* 0x0000777115007816 */ /* 0x001fca00000000ff */
[----:B------:R0:W-:Y:S02]  /*99ad0*/  @P2 STG.E.U8 desc[UR44][R26.64], R0 ;  /* 0x000000001a002986 */ /* 0x0001e4000c10112c */
[----:B0-----:R-:W-:-:S05]  /*99ae0*/  PRMT R0, R21, 0x7772, RZ ;  /* 0x0000777215007816 */ /* 0x001fca00000000ff */
[----:B------:R0:W-:Y:S04]  /*99af0*/  @P5 STG.E.U8 desc[UR44][R24.64], R0 ;  /* 0x0000000018005986 */ /* 0x0001e8000c10112c */
[----:B0-----:R-:W4:Y:S04]  /*99b00*/  LDL.LU.64 R24, [R1+0x638] ;  /* 0x0006380001187983 */ /* 0x001f280000300a00 */
[----:B------:R-:W2:Y:S04]  /*99b10*/  LDL.LU.64 R16, [R1+0x630] ;  /* 0x0006300001107983 */ /* 0x000ea80000300a00 */
[----:B------:R-:W2:Y:S04]  /*99b20*/  LDL.LU.64 R18, [R1+0x628] ;  /* 0x0006280001127983 */ /* 0x000ea80000300a00 */
[----:B------:R-:W2:Y:S01]  /*99b30*/  LDL.LU R22, [R1+0x28c] ;  /* 0x00028c0001167983 */ /* 0x000ea20000300800 */
[----:B------:R-:W-:-:S02]  /*99b40*/  LOP3.LUT P4, RZ, R20, 0x100, RZ, 0xc0, !PT ;  /* 0x0000010014ff7812 */ /* 0x000fc4000788c0ff */
[----:B------:R-:W-:Y:S02]  /*99b50*/  LOP3.LUT P3, RZ, R20, 0x200, RZ, 0xc0, !PT ;  /* 0x0000020014ff7812 */ /* 0x000fe4000786c0ff */
[----:B------:R-:W-:Y:S01]  /*99b60*/  PRMT R0, R21, 0x7773, RZ ;  /* 0x0000777315007816 */ /* 0x000fe200000000ff */
[----:B------:R-:W4:Y:S04]  /*99b70*/  LDL.LU.64 R28, [R1+0x620] ;  /* 0x00062000011c7983 */ /* 0x000f280000300a00 */
[----:B------:R-:W4:Y:S04]  /*99b80*/  LDL.LU.64 R26, [R1+0x610] ;  /* 0x00061000011a7983 */ /* 0x000f280000300a00 */
[----:B------:R-:W4:Y:S04]  /*99b90*/  LDL.LU R4, [R1+0x290] ;  /* 0x0002900001047983 */ /* 0x000f280000300800 */
[----:B---3--:R2:W-:Y:S02]  /*99ba0*/  @P4 STG.E.U8 desc[UR44][R10.64], R0 ;  /* 0x000000000a004986 */ /* 0x0085e4000c10112c */
[----:B--2---:R-:W-:-:S05]  /*99bb0*/  PRMT R0, R22, 0x7770, RZ ;  /* 0x0000777016007816 */ /* 0x004fca00000000ff */
[----:B----4-:R0:W-:Y:S04]  /*99bc0*/  @P3 STG.E.U8 desc[UR44][R24.64], R0 ;  /* 0x0000000018003986 */ /* 0x0101e8000c10112c */
[----:B0-----:R-:W2:Y:S04]  /*99bd0*/  LDL.LU.64 R24, [R1+0x608] ;  /* 0x0006080001187983 */ /* 0x001ea80000300a00 */
[----:B------:R-:W3:Y:S04]  /*99be0*/  LDL.LU R14, [R1+0x270] ;  /* 0x00027000010e7983 */ /* 0x000ee80000300800 */
[----:B------:R-:W4:Y:S04]  /*99bf0*/  LDL.LU.64 R2, [R1+0x5e0] ;  /* 0x0005e00001027983 */ /* 0x000f280000300a00 */
        /* <DEDUP_REMOVED lines=29> */
[----:B------:R-:W3:Y:S04]  /*99dd0*/  LDL.LU.64 R8, [R1+0x5c8] ;  /* 0x0005c80001087983 */ /* 0x000ee80000300a00 */
[----:B------:R-:W3:Y:S04]  /*99de0*/  LDL.LU R21, [R1+0x294] ;  /* 0x0002940001157983 */ /* 0x000ee80000300800 */
        /* <DEDUP_REMOVED lines=21> */
[----:B--2---:R0:W-:Y:S01]  /*99f40*/  @P6 STG.E.U8 desc[UR44][R24.64], R0 ;  /* 0x0000000018006986 */ /* 0x0041e2000c10112c */
[----:B------:R-:W-:-:S02]  /*99f50*/  LOP3.LUT P6, RZ, R5, 0x20000000, RZ, 0xc0, !PT ;  /* 0x2000000005ff7812 */ /* 0x000fc400078cc0ff */
[----:B0-----:R-:W-:Y:S01]  /*99f60*/  PRMT R0, R4, 0x7772, RZ ;  /* 0x0000777204007816 */ /* 0x001fe200000000ff */
[----:B------:R-:W2:Y:S10]  /*99f70*/  LDL.LU.64 R24, [R1+0x588] ;  /* 0x0005880001187983 */ /* 0x000eb40000300a00 */
[----:B----4-:R0:W-:Y:S04]  /*99f80*/  @P6 STG.E.U8 desc[UR44][R2.64], R0 ;  /* 0x0000000002006986 */ /* 0x0101e8000c10112c */
[----:B0-----:R-:W4:Y:S01]  /*99f90*/  LDL.LU.64 R2, [R1+0x25c8] ;  /* 0x0025c80001027983 */ /* 0x001f220000300a00 */
[----:B------:R-:W-:-:S02]  /*99fa0*/  LOP3.LUT P6, RZ, R5, 0x10000000, RZ, 0xc0, !PT ;  /* 0x1000000005ff7812 */ /* 0x000fc400078cc0ff */
[----:B------:R-:W-:Y:S01]  /*99fb0*/  PRMT R0, R4, 0x7773, RZ ;  /* 0x0000777304007816 */ /* 0x000fe200000000ff */
[----:B------:R-:W2:Y:S10]  /*99fc0*/  LDL.LU R22, [R1+0x14] ;  /* 0x0000140001167983 */ /* 0x000eb40000300800 */
[----:B----4-:R0:W-:Y:S04]  /*99fd0*/  @P6 STG.E.U8 desc[UR44][R2.64], R0 ;  /* 0x0000000002006986 */ /* 0x0101e8000c10112c */
[----:B0-----:R-:W4:Y:S01]  /*99fe0*/  LDL.LU.64 R2, [R1+0x25c0] ;  /* 0x0025c00001027983 */ /* 0x001f220000300a00 */
[----:B------:R-:W-:-:S02]  /*99ff0*/  LOP3.LUT P6, RZ, R5, 0x8000000, RZ, 0xc0, !PT ;  /* 0x0800000005ff7812 */ /* 0x000fc400078cc0ff */
[----:B---3--:R-:W-:Y:S02]  /*9a000*/  PRMT R0, R14, 0x7770, RZ ;  /* 0x000077700e007816 */ /* 0x008fe400000000ff */
[C---:B------:R-:W-:Y:S02]  /*9a010*/  LOP3.LUT P0, RZ, R20.reuse, 0x200000, RZ, 0xc0, !PT ;  /* 0x0020000014ff7812 */ /* 0x040fe4000780c0ff */
[C---:B------:R-:W-:Y:S02]  /*9a020*/  LOP3.LUT P1, RZ, R20.reuse, 0x400000, RZ, 0xc0, !PT ;  /* 0x0040000014ff7812 */ /* 0x040fe4000782c0ff */
[C---:B------:R-:W-:Y:S02]  /*9a030*/  LOP3.LUT P4, RZ, R20.reuse, 0x800000, RZ, 0xc0, !PT ;  /* 0x0080000014ff7812 */ /* 0x040fe4000788c0ff */
[C---:B------:R-:W-:Y:S02]  /*9a040*/  LOP3.LUT P3, RZ, R20.reuse, 0x1000000, RZ, 0xc0, !PT ;  /* 0x0100000014ff7812 */ /* 0x040fe4000786c0ff */
[----:B------:R-:W-:-:S02]  /*9a050*/  LOP3.LUT P2, RZ, R20, 0x2000000, RZ, 0xc0, !PT ;  /* 0x0200000014ff7812 */ /* 0x000fc4000784c0ff */
[----:B------:R-:W-:Y:S01]  /*9a060*/  LOP3.LUT P5, RZ, R20, 0x4000000, RZ, 0xc0, !PT ;  /* 0x0400000014ff7812 */ /* 0x000fe200078ac0ff */
        /* <DEDUP_REMOVED lines=22> */
[----:B--2---:R0:W-:Y:S04]  /*9a1d0*/  @P5 STG.E.U8 desc[UR44][R24.64], R0 ;  /* 0x0000000018005986 */ /* 0x0041e8000c10112c */
[----:B0-----:R-:W2:Y:S01]  /*9a1e0*/  LDL.LU.64 R24, [R1+0x578] ;  /* 0x0005780001187983 */ /* 0x001ea20000300a00 */
[----:B------:R-:W-:-:S02]  /*9a1f0*/  LOP3.LUT P6, RZ, R22, 0x80, RZ, 0xc0, !PT ;  /* 0x0000008016ff7812 */ /* 0x000fc400078cc0ff */
[----:B------:R-:W-:Y:S02]  /*9a200*/  LOP3.LUT R5, R5, 0xfffeffff, RZ, 0xc0, !PT ;  /* 0xfffeffff05057812 */ /* 0x000fe400078ec0ff */
[C---:B------:R-:W-:Y:S02]  /*9a210*/  LOP3.LUT P4, RZ, R20.reuse, 0x8000000, RZ, 0xc0, !PT ;  /* 0x0800000014ff7812 */ /* 0x040fe4000788c0ff */
[----:B------:R-:W-:Y:S02]  /*9a220*/  LOP3.LUT P3, RZ, R20, 0x10000000, RZ, 0xc0, !PT ;  /* 0x1000000014ff7812 */ /* 0x000fe4000786c0ff */
[----:B------:R-:W-:Y:S01]  /*9a230*/  PRMT R0, R15, 0x7772, RZ ;  /* 0x000077720f007816 */ /* 0x000fe200000000ff */
[----:B------:R-:W4:Y:S04]  /*9a240*/  LDL.LU.64 R28, [R1+0x560] ;  /* 0x00056000011c7983 */ /* 0x000f280000300a00 */
[----:B------:R-:W4:Y:S04]  /*9a250*/  LDL.LU.64 R16, [R1+0x558] ;  /* 0x0005580001107983 */ /* 0x000f280000300a00 */
[----:B------:R-:W4:Y:S04]  /*9a260*/  LDL.LU.64 R18, [R1+0x550] ;  /* 0x0005500001127983 */ /* 0x000f280000300a00 */
[----:B------:R-:W4:Y:S01]  /*9a270*/  LDL.LU R21, [R1+0x298] ;  /* 0x0002980001157983 */ /* 0x000f220000300800 */
        /* <DEDUP_REMOVED lines=22> */
[----:B------:R-:W-:-:S07]  /*9a3e0*/  LOP3.LUT P5, RZ, R20, 0x40000000, RZ, 0xc0, !PT ;  /* 0x4000000014ff7812 */ /* 0x000fce00078ac0ff */
[----:B------:R-:W-:Y:S02]  /*9a3f0*/  @P6 LOP3.LUT R5, R5, 0x800000, RZ, 0xfc, !PT ;  /* 0x0080000005056812 */ /* 0x000fe400078efcff */
[----:B------:R-:W-:Y:S01]  /*9a400*/  LOP3.LUT P6, RZ, R20, 0x80000000, RZ, 0xc0, !PT ;  /* 0x8000000014ff7812 */ /* 0x000fe200078cc0ff */
[----:B---3--:R0:W-:Y:S02]  /*9a410*/  @P4 STG.E.U8 desc[UR44][R26.64], R0 ;  /* 0x000000001a004986 */ /* 0x0081e4000c10112c */
[----:B0-----:R-:W-:Y:S02]  /*9a420*/  PRMT R0, R15, 0x7773, RZ ;  /* 0x000077730f007816 */ /* 0x001fe400000000ff */
[----:B------:R-:W3:Y:S04]  /*9a430*/  LDL.LU.64 R26, [R1+0x548] ;  /* 0x00054800011a7983 */ /* 0x000ee80000300a00 */
[----:B------:R-:W3:Y:S04]  /*9a440*/  LDL.LU R20, [R1+0x278] ;  /* 0x0002780001147983 */ /* 0x000ee80000300800 */
[----:B--2---:R0:W-:Y:S04]  /*9a450*/  @P3 STG.E.U8 desc[UR44][R24.64], R0 ;  /* 0x0000000018003986 */ /* 0x0041e8000c10112c */
[----:B0-----:R-:W2:Y:S04]  /*9a460*/  LDL.LU.64 R24, [R1+0x538] ;  /* 0x0005380001187983 */ /* 0x001ea80000300a00 */
[----:B------:R-:W2:Y:S04]  /*9a470*/  LDL.LU.64 R2, [R1+0x520] ;  /* 0x0005200001027983 */ /* 0x000ea80000300a00 */
[----:B--2---:R0:W-:Y:S04]  /*9a480*/  STL.64 [R1+0x25b0], R2 ;  /* 0x0025b00201007387 */ /* 0x0041e80000100a00 */
[----:B0-----:R-:W2:Y:S01]  /*9a490*/  LDL.LU.64 R2, [R1+0x528] ;  /* 0x0005280001027983 */ /* 0x001ea20000300a00 */
[----:B----4-:R-:W-:-:S05]  /*9a4a0*/  PRMT R0, R21, 0x7770, RZ ;  /* 0x0000777015007816 */ /* 0x010fca00000000ff */
        /* <DEDUP_REMOVED lines=13> */
[----:B------:R-:W4:Y:S04]  /*9a580*/  LDL.LU.64 R14, [R1+0x4f8] ;  /* 0x0004f800010e7983 */ /* 0x000f280000300a00 */
[----:B------:R-:W4:Y:S04]  /*9a590*/  LDL.LU R29, [R1+0x27c] ;  /* 0x00027c00011d7983 */ /* 0x000f280000300800 */
[----:B------:R-:W4:Y:S04]  /*9a5a0*/  LDL.LU.64 R10, [R1+0x4e0] ;  /* 0x0004e000010a7983 */ /* 0x000f280000300a00 */
[----:B------:R-:W4:Y:S04]  /*9a5b0*/  LDL.LU.64 R16, [R1+0x4d8] ;  /* 0x0004d80001107983 */ /* 0x000f280000300a00 */
[----:B------:R-:W4:Y:S04]  /*9a5c0*/  LDL.LU.64 R18, [R1+0x4d0] ;  /* 0x0004d00001127983 */ /* 0x000f280000300a00 */
[----:B---3--:R0:W-:Y:S01]  /*9a5d0*/  @P6 STG.E.U8 desc[UR44][R26.64], R0 ;  /* 0x000000001a006986 */ /* 0x0081e2000c10112c */
        /* <DEDUP_REMOVED lines=89> */
[----:B------:R-:W-:Y:S02]  /*9ab70*/  PRMT R0, R21, 0x7773, RZ ;  /* 0x0000777315007816 */ /* 0x000fe400000000ff */
[----:B------:R-:W-:Y:S01]  /*9ab80*/  LOP3.LUT R5, R5, 0xffff7fff, RZ, 0xc0, !PT ;  /* 0xffff7fff05057812 */ /* 0x000fe200078ec0ff */
[----:B------:R-:W2:Y:S04]  /*9ab90*/  LDL.LU R21, [R1+0x244] ;  /* 0x0002440001157983 */ /* 0x000ea80000300800 */
[----:B----4-:R0:W-:Y:S04]  /*9aba0*/  @P2 STG.E.U8 desc[UR44][R16.64], R0 ;  /* 0x0000000010002986 */ /* 0x0101e8000c10112c */
[----:B------:R-:W4:Y:S04]  /*9abb0*/  LDL.LU.64 R12, [R1+0x448] ;  /* 0x00044800010c7983 */ /* 0x000f280000300a00 */
[----:B------:R-:W4:Y:S04]  /*9abc0*/  LDL.LU.64 R8, [R1+0x2c8] ;  /* 0x0002c80001087983 */ /* 0x000f280000300a00 */
[----:B------:R-:W4:Y:S04]  /*9abd0*/  LDL.LU.64 R14, [R1+0x2c0] ;  /* 0x0002c000010e7983 */ /* 0x000f280000300a00 */
[----:B------:R-:W4:Y:S01]  /*9abe0*/  LDL.LU.64 R10, [R1+0x2b8] ;  /* 0x0002b800010a7983 */ /* 0x000f220000300a00 */
[----:B------:R-:W-:-:S02]  /*9abf0*/  @P6 LOP3.LUT R5, R5, 0x8000, RZ, 0xfc, !PT ;  /* 0x0000800005056812 */ /* 0x000fc400078efcff */
[C---:B------:R-:W-:Y:S02]  /*9ac00*/  LOP3.LUT P6, RZ, R22.reuse, 0x40000, RZ, 0xc0, !PT ;  /* 0x0004000016ff7812 */ /* 0x040fe400078cc0ff */
[----:B0-----:R-:W-:Y:S02]  /*9ac10*/  PRMT R0, R7, 0x7770, RZ ;  /* 0x0000777007007816 */ /* 0x001fe400000000ff */
[C---:B------:R-:W-:Y:S02]  /*9ac20*/  LOP3.LUT P0, RZ, R22.reuse, 0x8000000, RZ, 0xc0, !PT ;  /* 0x0800000016ff7812 */ /* 0x040fe4000780c0ff */
[C---:B------:R-:W-:Y:S02]  /*9ac30*/  LOP3.LUT P1, RZ, R22.reuse, 0x10000000, RZ, 0xc0, !PT ;  /* 0x1000000016ff7812 */ /* 0x040fe4000782c0ff */
[C---:B------:R-:W-:Y:S02]  /*9ac40*/  LOP3.LUT P4, RZ, R22.reuse, 0x20000000, RZ, 0xc0, !PT ;  /* 0x2000000016ff7812 */ /* 0x040fe4000788c0ff */
[C---:B------:R-:W-:Y:S01]  /*9ac50*/  LOP3.LUT P3, RZ, R22.reuse, 0x40000000, RZ, 0xc0, !PT ;  /* 0x4000000016ff7812 */ /* 0x040fe2000786c0ff */
[----:B------:R0:W-:Y:S01]  /*9ac60*/  @P5 STG.E.U8 desc[UR44][R18.64], R0 ;  /* 0x0000000012005986 */ /* 0x0001e2000c10112c */
[----:B------:R-:W-:-:S03]  /*9ac70*/  LOP3.LUT P2, RZ, R22, 0x80000000, RZ, 0xc0, !PT ;  /* 0x8000000016ff7812 */ /* 0x000fc6000784c0ff */
[----:B------:R-:W4:Y:S04]  /*9ac80*/  LDL.LU.64 R16, [R1+0x2b0] ;  /* 0x0002b00001107983 */ /* 0x000f280000300a00 */
[----:B------:R-:W4:Y:S01]  /*9ac90*/  LDL.LU R22, [R1+0x268] ;  /* 0x0002680001167983 */ /* 0x000f220000300800 */
        /* <DEDUP_REMOVED lines=42> */
[----:B------:R0:W-:Y:S04]  /*9af40*/  @P2 STG.E.U8 desc[UR44][R26.64], R0 ;  /* 0x000000001a002986 */ /* 0x0001e8000c10112c */
[----:B0-----:R-:W4:Y:S01]  /*9af50*/  LDL.LU.64 R26, [R1+0x498] ;  /* 0x00049800011a7983 */ /* 0x001f220000300a00 */
[----:B------:R-:W-:-:S03]  /*9af60*/  PRMT R0, R22, 0x7773, RZ ;  /* 0x0000777316007816 */ /* 0x000fc600000000ff */
[----:B------:R-:W2:Y:S04]  /*9af70*/  LDL.LU.64 R14, [R1+0x4c0] ;  /* 0x0004c000010e7983 */ /* 0x000ea80000300a00 */
[----:B------:R-:W2:Y:S01]  /*9af80*/  LDL.LU R22, [R1+0x248] ;  /* 0x0002480001167983 */ /* 0x000ea20000300800 */
        /* <DEDUP_REMOVED lines=9> */
[----:B0-----:R-:W-:Y:S02]  /*9b020*/  PRMT R0, R22, 0x7771, RZ ;  /* 0x0000777116007816 */ /* 0x001fe400000000ff */
[----:B------:R-:W2:Y:S04]  /*9b030*/  LDL.LU.64 R28, [R1+0x518] ;  /* 0x00051800011c7983 */ /* 0x000ea80000300a00 */
[----:B----4-:R0:W-:Y:S04]  /*9b040*/  @P3 STG.E.U8 desc[UR44][R26.64], R0 ;  /* 0x000000001a003986 */ /* 0x0101e8000c10112c */
[----:B0-----:R-:W4:Y:S04]  /*9b050*/  LDL.LU.64 R26, [R1+0x540] ;  /* 0x00054000011a7983 */ /* 0x001f280000300a00 */
        /* <DEDUP_REMOVED lines=35> */
[----:B---3--:R-:W-:-:S05]  /*9b290*/  PRMT R0, R25, 0x7770, RZ ;  /* 0x0000777019007816 */ /* 0x008fca00000000ff */
        /* <DEDUP_REMOVED lines=9> */
[----:B--2---:R0:W-:Y:S10]  /*9b330*/  STL.64 [R1+0x2590], R6 ;  /* 0x0025900601007387 */ /* 0x0041f40000100a00 */
[----:B------:R1:W-:Y:S04]  /*9b340*/  @P6 STG.E.U8 desc[UR44][R16.64], R0 ;  /* 0x0000000010006986 */ /* 0x0003e8000c10112c */
[----:B0-----:R-:W2:Y:S04]  /*9b350*/  LDL.LU.64 R6, [R1+0x568] ;  /* 0x0005680001067983 */ /* 0x001ea80000300a00 */
[----:B------:R-:W3:Y:S04]  /*9b360*/  LDL.LU.64 R2, [R1+0x5c0] ;  /* 0x0005c00001027983 */ /* 0x000ee80000300a00 */
[----:B------:R-:W4:Y:S04]  /*9b370*/  LDL.LU R21, [R1+0x250] ;  /* 0x0002500001157983 */ /* 0x000f280000300800 */
        /* <DEDUP_REMOVED lines=10> */
[----:B------:R-:W-:-:S03]  /*9b420*/  LOP3.LUT P6, RZ, R5, 0x10, RZ, 0xc0, !PT ;  /* 0x0000001005ff7812 */ /* 0x000fc600078cc0ff */
[----:B------:R-:W3:Y:S01]  /*9b430*/  LDL.LU R17, [R1+0x1c] ;  /* 0x00001c0001117983 */ /* 0x000ee20000300800 */
[----:B--2---:R-:W-:-:S09]  /*9b440*/  PRMT R0, R16, 0x7770, RZ ;  /* 0x0000777010007816 */ /* 0x004fd200000000ff */
        /* <DEDUP_REMOVED lines=17> */
[----:B------:R4:W-:Y:S01]  /*9b560*/  @P6 STG.E.U8 desc[UR44][R12.64], R0 ;  /* 0x000000000c006986 */ /* 0x0009e2000c10112c */
[----:B------:R-:W-:Y:S02]  /*9b570*/  LOP3.LUT P6, RZ, R5, 0x1, RZ, 0xc0, !PT ;  /* 0x0000000105ff7812 */ /* 0x000fe400078cc0ff */
[----:B----4-:R-:W-:-:S11]  /*9b580*/  PRMT R0, R21, 0x7770, RZ ;  /* 0x0000777015007816 */ /* 0x010fd600000000ff */
        /* <DEDUP_REMOVED lines=22> */
[----:B------:R-:W4:Y:S04]  /*9b6f0*/  LDL.LU R14, [R1+0x234] ;  /* 0x00023400010e7983 */ /* 0x000f280000300800 */
[----:B---3--:R0:W-:Y:S04]  /*9b700*/  @P4 STG.E.U8 desc[UR44][R26.64], R0 ;  /* 0x000000001a004986 */ /* 0x0081e8000c10112c */
[----:B0-----:R-:W3:Y:S01]  /*9b710*/  LDL.LU.64 R26, [R1+0x768] ;  /* 0x00076800011a7983 */ /* 0x001ee20000300a00 */
[----:B--2---:R-:W-:-:S05]  /*9b720*/  PRMT R0, R21, 0x7770, RZ ;  /* 0x0000777015007816 */ /* 0x004fca00000000ff */
[----:B----4-:R0:W-:Y:S04]  /*9b730*/  @P3 STG.E.U8 desc[UR44][R24.64], R0 ;  /* 0x0000000018003986 */ /* 0x0101e8000c10112c */
        /* <DEDUP_REMOVED lines=45> */
[----:B------:R-:W4:Y:S04]  /*9ba10*/  LDL.LU R15, [R1+0x25c] ;  /* 0x00025c00010f7983 */ /* 0x000f280000300800 */
[----:B------:R-:W4:Y:S04]  /*9ba20*/  LDL.LU.64 R20, [R1+0x8c0] ;  /* 0x0008c00001147983 */ /* 0x000f280000300a00 */
        /* <DEDUP_REMOVED lines=55> */
[----:B------:R-:W-:Y:S02]  /*9bda0*/  LOP3.LUT P3, RZ, R17, 0x100, RZ, 0xc0, !PT ;  /* 0x0000010011ff7812 */ /* 0x000fe4000786c0ff */
[----:B------:R-:W-:Y:S02]  /*9bdb0*/  PRMT R0, R15, 0x7772, RZ ;  /* 0x000077720f007816 */ /* 0x000fe400000000ff */
        /* <DEDUP_REMOVED lines=9> */
[----:B0-----:R-:W3:Y:S04]  /*9be50*/  LDL.LU R28, [R1+0x210] ;  /* 0x00021000011c7983 */ /* 0x001ee80000300800 */
[----:B------:R-:W4:Y:S04]  /*9be60*/  LDL.LU.64 R10, [R1+0xa68] ;  /* 0x000a6800010a7983 */ /* 0x000f280000300a00 */
[----:B----4-:R0:W-:Y:S04]  /*9be70*/  STL.64 [R1+0x2560], R10 ;  /* 0x0025600a01007387 */ /* 0x0101e80000100a00 */
[----:B0-----:R-:W4:Y:S04]  /*9be80*/  LDL.LU.64 R10, [R1+0xa70] ;  /* 0x000a7000010a7983 */ /* 0x001f280000300a00 */
        /* <DEDUP_REMOVED lines=23> */
[----:B------:R-:W-:Y:S02]  /*9c000*/  LOP3.LUT P5, RZ, R17, 0x400, RZ, 0xc0, !PT ;  /* 0x0000040011ff7812 */ /* 0x000fe400078ac0ff */
[----:B------:R-:W-:Y:S02]  /*9c010*/  PRMT R0, R22, 0x7771, RZ ;  /* 0x0000777116007816 */ /* 0x000fe400000000ff */
[----:B------:R-:W-:Y:S01]  /*9c020*/  LOP3.LUT R7, R7, 0xffbfffff, RZ, 0xc0, !PT ;  /* 0xffbfffff07077812 */ /* 0x000fe200078ec0ff */
[----:B------:R-:W3:Y:S04]  /*9c030*/  LDL.LU.64 R4, [R1+0xa98] ;  /* 0x000a980001047983 */ /* 0x000ee80000300a00 */
[----:B------:R-:W3:Y:S04]  /*9c040*/  LDL.LU R29, [R1+0x224] ;  /* 0x00022400011d7983 */ /* 0x000ee80000300800 */
        /* <DEDUP_REMOVED lines=19> */
[----:B--2---:R0:W-:Y:S01]  /*9c180*/  @P6 STG.E.U8 desc[UR44][R24.64], R0 ;  /* 0x0000000018006986 */ /* 0x0041e2000c10112c */
[----:B------:R-:W-:-:S02]  /*9c190*/  LOP3.LUT P6, RZ, R7, 0x200000, RZ, 0xc0, !PT ;  /* 0x0020000007ff7812 */ /* 0x000fc400078cc0ff */
[----:B0-----:R-:W-:Y:S01]  /*9c1a0*/  PRMT R0, R16, 0x7771, RZ ;  /* 0x0000777110007816 */ /* 0x001fe200000000ff */
[----:B------:R-:W2:Y:S04]  /*9c1b0*/  LDL.LU.64 R24, [R1+0xb68] ;  /* 0x000b680001187983 */ /* 0x000ea80000300a00 */
[----:B------:R-:W2:Y:S06]  /*9c1c0*/  LDL.LU R15, [R1+0x214] ;  /* 0x00021400010f7983 */ /* 0x000eac0000300800 */
        /* <DEDUP_REMOVED lines=8> */
[----:B------:R-:W-:-:S11]  /*9c250*/  PRMT R0, R16, 0x7773, RZ ;  /* 0x0000777310007816 */ /* 0x000fd600000000ff */
[----:B----4-:R0:W-:Y:S04]  /*9c260*/  @P6 STG.E.U8 desc[UR44][R10.64], R0 ;  /* 0x000000000a006986 */ /* 0x0101e8000c10112c */
[----:B0-----:R-:W4:Y:S01]  /*9c270*/  LDL.LU.64 R10, [R1+0x2560] ;  /* 0x00256000010a7983 */ /* 0x001f220000300a00 */
        /* <DEDUP_REMOVED lines=8> */
[----:B----4-:R0:W-:Y:S01]  /*9c300*/  @P6 STG.E.U8 desc[UR44][R10.64], R0 ;  /* 0x000000000a006986 */ /* 0x0101e2000c10112c */
[C---:B------:R-:W-:Y:S02]  /*9c310*/  LOP3.LUT P6, RZ, R7.reuse, 0x20000, RZ, 0xc0, !PT ;  /* 0x0002000007ff7812 */ /* 0x040fe400078cc0ff */
[----:B0-----:R-:W-:Y:S01]  /*9c320*/  PRMT R0, R28, 0x7771, RZ ;  /* 0x000077711c007816 */ /* 0x001fe200000000ff */
[----:B------:R-:W3:Y:S10]  /*9c330*/  LDL.LU R10, [R1+0x2558] ;  /* 0x00255800010a7983 */ /* 0x000ef40000300800 */
[----:B------:R0:W-:Y:S01]  /*9c340*/  @P6 STG.E.U8 desc[UR44][R4.64], R0 ;  /* 0x0000000004006986 */ /* 0x0001e2000c10112c */
[----:B------:R-:W-:-:S02]  /*9c350*/  LOP3.LUT P6, RZ, R7, 0x10000, RZ, 0xc0, !PT ;  /* 0x0001000007ff7812 */ /* 0x000fc400078cc0ff */
        /* <DEDUP_REMOVED lines=12> */
[----:B------:R2:W-:Y:S02]  /*9c420*/  @P2 STG.E.U8 desc[UR44][R26.64], R0 ;  /* 0x000000001a002986 */ /* 0x0005e4000c10112c */
[----:B--2---:R-:W-:-:S05]  /*9c430*/  PRMT R0, R15, 0x7770, RZ ;  /* 0x000077700f007816 */ /* 0x004fca00000000ff */
[----:B------:R0:W-:Y:S04]  /*9c440*/  @P5 STG.E.U8 desc[UR44][R24.64], R0 ;  /* 0x0000000018005986 */ /* 0x0001e8000c10112c */
[----:B0-----:R-:W2:Y:S01]  /*9c450*/  LDL.LU.64 R24, [R1+0xbc0] ;  /* 0x000bc00001187983 */ /* 0x001ea20000300a00 */
[C---:B------:R-:W-:Y:S02]  /*9c460*/  LOP3.LUT P4, RZ, R17.reuse, 0x4000000, RZ, 0xc0, !PT ;  /* 0x0400000011ff7812 */ /* 0x040fe4000788c0ff */
[----:B------:R-:W-:Y:S02]  /*9c470*/  LOP3.LUT P3, RZ, R17, 0x8000000, RZ, 0xc0, !PT ;  /* 0x0800000011ff7812 */ /* 0x000fe4000786c0ff */
[C---:B------:R-:W-:Y:S01]  /*9c480*/  PRMT R0, R15.reuse, 0x7771, RZ ;  /* 0x000077710f007816 */ /* 0x040fe200000000ff */
[----:B------:R-:W3:Y:S04]  /*9c490*/  LDL.LU.64 R26, [R1+0xbd0] ;  /* 0x000bd000011a7983 */ /* 0x000ee80000300a00 */
[----:B------:R-:W3:Y:S04]  /*9c4a0*/  LDL.LU.64 R18, [R1+0xbc8] ;  /* 0x000bc80001127983 */ /* 0x000ee80000300a00 */
[----:B------:R-:W3:Y:S04]  /*9c4b0*/  LDL.LU.64 R20, [R1+0xbd8] ;  /* 0x000bd80001147983 */ /* 0x000ee80000300a00 */
[----:B------:R-:W3:Y:S04]  /*9c4c0*/  LDL.LU R6, [R1+0x228] ;  /* 0x0002280001067983 */ /* 0x000ee80000300800 */
[----:B----4-:R0:W-:Y:S02]  /*9c4d0*/  @P4 STG.E.U8 desc[UR44][R28.64], R0 ;  /* 0x000000001c004986 */ /* 0x0101e4000c10112c */
[----:B0-----:R-:W-:-:S02]  /*9c4e0*/  PRMT R0, R15, 0x7772, RZ ;  /* 0x000077720f007816 */ /* 0x001fc400000000ff */
[----:B------:R-:W4:Y:S04]  /*9c4f0*/  LDL.LU.64 R28, [R1+0xbe0] ;  /* 0x000be000011c7983 */ /* 0x000f280000300a00 */
[----:B------:R-:W3:Y:S04]  /*9c500*/  LDL.LU R11, [R1+0x218] ;  /* 0x00021800010b7983 */ /* 0x000ee80000300800 */
        /* <DEDUP_REMOVED lines=33> */
[----:B---3--:R0:W-:Y:S04]  /*9c720*/  @P2 STG.E.U8 desc[UR44][R26.64], R0 ;  /* 0x000000001a002986 */ /* 0x0081e8000c10112c */
[----:B------:R-:W-:Y:S02]  /*9c730*/  @P6 LOP3.LUT R7, R7, 0x8000, RZ, 0xfc, !PT ;  /* 0x0000800007076812 */ /* 0x000fe400078efcff */
[----:B------:R-:W-:Y:S02]  /*9c740*/  LOP3.LUT P6, RZ, R17, 0x40000000, RZ, 0xc0, !PT ;  /* 0x4000000011ff7812 */ /* 0x000fe400078cc0ff */
[C---:B0-----:R-:W-:Y:S01]  /*9c750*/  PRMT R0, R6.reuse, 0x7770, RZ ;  /* 0x0000777006007816 */ /* 0x041fe200000000ff */
[----:B------:R-:W3:Y:S04]  /*9c760*/  LDL.LU R26, [R1+0x22c] ;  /* 0x00022c00011a7983 */ /* 0x000ee80000300800 */
[----:B------:R-:W3:Y:S04]  /*9c770*/  LDL.LU.64 R2, [R1+0xc10] ;  /* 0x000c100001027983 */ /* 0x000ee80000300a00 */
[----:B------:R-:W3:Y:S04]  /*9c780*/  LDL.LU.64 R12, [R1+0xc08] ;  /* 0x000c0800010c7983 */ /* 0x000ee80000300a00 */
[----:B------:R-:W3:Y:S04]  /*9c790*/  LDL.LU.64 R8, [R1+0xc20] ;  /* 0x000c200001087983 */ /* 0x000ee80000300a00 */
[----:B------:R0:W-:Y:S04]  /*9c7a0*/  @P5 STG.E.U8 desc[UR44][R18.64], R0 ;  /* 0x0000000012005986 */ /* 0x0001e8000c10112c */
[----:B------:R-:W3:Y:S04]  /*9c7b0*/  LDL.LU.64 R14, [R1+0xc28] ;  /* 0x000c2800010e7983 */ /* 0x000ee80000300a00 */
[----:B------:R-:W3:Y:S04]  /*9c7c0*/  LDL.LU.64 R16, [R1+0xc50] ;  /* 0x000c500001107983 */ /* 0x000ee80000300a00 */
[----:B------:R-:W3:Y:S01]  /*9c7d0*/  LDL.LU R27, [R1+0x21c] ;  /* 0x00021c00011b7983 */ /* 0x000ee20000300800 */
[----:B0-----:R-:W-:-:S03]  /*9c7e0*/  PRMT R0, R6, 0x7771, RZ ;  /* 0x0000777106007816 */ /* 0x001fc600000000ff */
[----:B------:R-:W3:Y:S04]  /*9c7f0*/  LDL.LU.64 R18, [R1+0xc48] ;  /* 0x000c480001127983 */ /* 0x000ee80000300a00 */
[----:B------:R0:W-:Y:S01]  /*9c800*/  @P6 STG.E.U8 desc[UR44][R20.64], R0 ;  /* 0x0000000014006986 */ /* 0x0001e2000c10112c */
[C---:B------:R-:W-:Y:S02]  /*9c810*/  LOP3.LUT P6, RZ, R7.reuse, 0x8000, RZ, 0xc0, !PT ;  /* 0x0000800007ff7812 */ /* 0x040fe400078cc0ff */
        /* <DEDUP_REMOVED lines=27> */
[----:B---3--:R0:W-:Y:S01]  /*9c9d0*/  @P6 STG.E.U8 desc[UR44][R2.64], R0 ;  /* 0x0000000002006986 */ /* 0x0081e2000c10112c */
        /* <DEDUP_REMOVED lines=19> */
[----:B0-----:R-:W3:Y:S04]  /*9cb10*/  LDL.LU.64 R24, [R1+0xc80] ;  /* 0x000c800001187983 */ /* 0x001ee80000300a00 */
[----:B------:R-:W4:Y:S04]  /*9cb20*/  LDL.LU.64 R16, [R1+0xc88] ;  /* 0x000c880001107983 */ /* 0x000f280000300a00 */
[----:B------:R-:W2:Y:S01]  /*9cb30*/  LDL.LU R19, [R1+0x2e0] ;  /* 0x0002e00001137983 */ /* 0x000ea20000300800 */
[----:B------:R-:W-:-:S02]  /*9cb40*/  LOP3.LUT P4, RZ, R22, 0x2000, RZ, 0xc0, !PT ;  /* 0x0000200016ff7812 */ /* 0x000fc4000788c0ff */
[----:B------:R-:W-:Y:S01]  /*9cb50*/  LOP3.LUT P3, RZ, R22, 0x4000, RZ, 0xc0, !PT ;  /* 0x0000400016ff7812 */ /* 0x000fe2000786c0ff */
[----:B------:R-:W3:Y:S04]  /*9cb60*/  LDL.LU.64 R20, [R1+0xcb0] ;  /* 0x000cb00001147983 */ /* 0x000ee80000300a00 */
[----:B------:R-:W3:Y:S04]  /*9cb70*/  LDL.LU.64 R26, [R1+0xca8] ;  /* 0x000ca800011a7983 */ /* 0x000ee80000300a00 */
[----:B------:R-:W3:Y:S01]  /*9cb80*/  LDL.LU R6, [R1+0x2d0] ;  /* 0x0002d00001067983 */ /* 0x000ee20000300800 */
        /* <DEDUP_REMOVED lines=24> */
[----:B0-----:R-:W2:Y:S04]  /*9cd10*/  LDL.LU.64 R10, [R1+0xcd8] ;  /* 0x000cd800010a7983 */ /* 0x001ea80000300a00 */
[----:B------:R-:W2:Y:S01]  /*9cd20*/  LDL.LU.64 R4, [R1+0xce0] ;  /* 0x000ce00001047983 */ /* 0x000ea20000300a00 */
[----:B------:R-:W-:-:S04]  /*9cd30*/  LOP3.LUT R7, R7, 0xffffffdf, RZ, 0xc0, !PT ;  /* 0xffffffdf07077812 */ /* 0x000fc800078ec0ff */
[----:B------:R-:W-:Y:S02]  /*9cd40*/  @P6 LOP3.LUT R7, R7, 0x20, RZ, 0xfc, !PT ;  /* 0x0000002007076812 */ /* 0x000fe400078efcff */
        /* <DEDUP_REMOVED lines=19> */
[C---:B------:R-:W-:Y:S02]  /*9ce80*/  LOP3.LUT P0, RZ, R22.reuse, 0x4000000, RZ, 0xc0, !PT ;  /* 0x0400000016ff7812 */ /* 0x040fe4000780c0ff */
[C---:B------:R-:W-:Y:S02]  /*9ce90*/  LOP3.LUT P1, RZ, R22.reuse, 0x8000000, RZ, 0xc0, !PT ;  /* 0x0800000016ff7812 */ /* 0x040fe4000782c0ff */
[----:B------:R-:W-:Y:S02]  /*9cea0*/  LOP3.LUT P4, RZ, R22, 0x10000000, RZ, 0xc0, !PT ;  /* 0x1000000016ff7812 */ /* 0x000fe4000788c0ff */
[----:B0-----:R-:W-:Y:S02]  /*9ceb0*/  PRMT R0, R6, 0x7772, RZ ;  /* 0x0000777206007816 */ /* 0x001fe400000000ff */
[----:B------:R-:W-:-:S02]  /*9cec0*/  LOP3.LUT P3, RZ, R22, 0x20000000, RZ, 0xc0, !PT ;  /* 0x2000000016ff7812 */ /* 0x000fc4000786c0ff */
[C---:B------:R-:W-:Y:S01]  /*9ced0*/  LOP3.LUT P2, RZ, R22.reuse, 0x40000000, RZ, 0xc0, !PT ;  /* 0x4000000016ff7812 */ /* 0x040fe2000784c0ff */
[----:B---3--:R0:W-:Y:S01]  /*9cee0*/  @P6 STG.E.U8 desc[UR44][R24.64], R0 ;  /* 0x0000000018006986 */ /* 0x0081e2000c10112c */
[C---:B------:R-:W-:Y:S02]  /*9cef0*/  LOP3.LUT P6, RZ, R7.reuse, 0x20, RZ, 0xc0, !PT ;  /* 0x0000002007ff7812 */ /* 0x040fe400078cc0ff */
[----:B------:R-:W-:Y:S02]  /*9cf00*/  LOP3.LUT P5, RZ, R22, 0x80000000, RZ, 0xc0, !PT ;  /* 0x8000000016ff7812 */ /* 0x000fe400078ac0ff */
[----:B0-----:R-:W-:Y:S01]  /*9cf10*/  PRMT R0, R6, 0x7773, RZ ;  /* 0x0000777306007816 */ /* 0x001fe200000000ff */
[----:B--2---:R0:W-:Y:S04]  /*9cf20*/  STL.64 [R1+0x2538], R4 ;  /* 0x0025380401007387 */ /* 0x0041e80000100a00 */
        /* <DEDUP_REMOVED lines=11> */
[----:B------:R-:W2:Y:S04]  /*9cfe0*/  LDL.LU R27, [R1+0x24] ;  /* 0x00002400011b7983 */ /* 0x000ea80000300800 */
[----:B------:R-:W2:Y:S04]  /*9cff0*/  LDL.LU.64 R24, [R1+0xd80] ;  /* 0x000d800001187983 */ /* 0x000ea80000300a00 */
[----:B------:R0:W-:Y:S04]  /*9d000*/  @P6 STG.E.U8 desc[UR44][R10.64], R0 ;  /* 0x000000000a006986 */ /* 0x0001e8000c10112c */
[----:B0-----:R-:W2:Y:S01]  /*9d010*/  LDL.LU.64 R10, [R1+0x2540] ;  /* 0x00254000010a7983 */ /* 0x001ea20000300a00 */
[----:B------:R-:W-:-:S02]  /*9d020*/  LOP3.LUT P6, RZ, R7, 0x10, RZ, 0xc0, !PT ;  /* 0x0000001007ff7812 */ /* 0x000fc400078cc0ff */
[----:B--2---:R-:W-:-:S11]  /*9d030*/  PRMT R0, R11, 0x7770, RZ ;  /* 0x000077700b007816 */ /* 0x004fd600000000ff */
[----:B------:R0:W-:Y:S04]  /*9d040*/  @P6 STG.E.U8 desc[UR44][R4.64], R0 ;  /* 0x0000000004006986 */ /* 0x0001e8000c10112c */
[----:B0-----:R-:W2:Y:S01]  /*9d050*/  LDL.LU.64 R4, [R1+0x2538] ;  /* 0x0025380001047983 */ /* 0x001ea20000300a00 */
[----:B------:R-:W-:Y:S02]  /*9d060*/  LOP3.LUT P6, RZ, R7, 0x8, RZ, 0xc0, !PT ;  /* 0x0000000807ff7812 */ /* 0x000fe400078cc0ff */
[----:B------:R-:W-:-:S11]  /*9d070*/  PRMT R0, R11, 0x7771, RZ ;  /* 0x000077710b007816 */ /* 0x000fd600000000ff */
        /* <DEDUP_REMOVED lines=25> */
[----:B------:R-:W3:Y:S04]  /*9d210*/  LDL.LU.64 R18, [R1+0xdc0] ;  /* 0x000dc00001127983 */ /* 0x000ee80000300a00 */
[----:B------:R-:W3:Y:S01]  /*9d220*/  LDL.LU R22, [R1+0x2d8] ;  /* 0x0002d80001167983 */ /* 0x000ee20000300800 */
[----:B------:R-:W-:-:S02]  /*9d230*/  LOP3.LUT P4, RZ, R27, 0x1, RZ, 0xc0, !PT ;  /* 0x000000011bff7812 */ /* 0x000fc4000788c0ff */
[----:B------:R-:W-:Y:S02]  /*9d240*/  LOP3.LUT P3, RZ, R27, 0x2, RZ, 0xc0, !PT ;  /* 0x000000021bff7812 */ /* 0x000fe4000786c0ff */
[----:B------:R-:W-:Y:S01]  /*9d250*/  PRMT R0, R26, 0x7773, RZ ;  /* 0x000077731a007816 */ /* 0x000fe200000000ff */
[----:B------:R-:W4:Y:S04]  /*9d260*/  LDL.LU.64 R20, [R1+0xdd0] ;  /* 0x000dd00001147983 */ /* 0x000f280000300a00 */
[----:B------:R-:W4:Y:S04]  /*9d270*/  LDL.LU R11, [R1+0x2ec] ;  /* 0x0002ec00010b7983 */ /* 0x000f280000300800 */
[----:B--2---:R0:W-:Y:S04]  /*9d280*/  @P4 STG.E.U8 desc[UR44][R28.64], R0 ;  /* 0x000000001c004986 */ /* 0x0041e8000c10112c */
[----:B0-----:R-:W2:Y:S01]  /*9d290*/  LDL.LU.64 R28, [R1+0xdc8] ;  /* 0x000dc800011c7983 */ /* 0x001ea20000300a00 */
[----:B---3--:R-:W-:-:S05]  /*9d2a0*/  PRMT R0, R22, 0x7770, RZ ;  /* 0x0000777016007816 */ /* 0x008fca00000000ff */
[----:B------:R0:W-:Y:S04]  /*9d2b0*/  @P3 STG.E.U8 desc[UR44][R24.64], R0 ;  /* 0x0000000018003986 */ /* 0x0001e8000c10112c */
[----:B0-----:R-:W3:Y:S04]  /*9d2c0*/  LDL.LU.64 R24, [R1+0xdf0] ;  /* 0x000df00001187983 */ /* 0x001ee80000300a00 */
[----:B------:R-:W2:Y:S04]  /*9d2d0*/  LDL.LU R13, [R1+0x2dc] ;  /* 0x0002dc00010d7983 */ /* 0x000ea80000300800 */
[----:B--2---:R0:W-:Y:S04]  /*9d2e0*/  STL [R1+0x2528], R13 ;  /* 0x0025280d01007387 */ /* 0x0041e80000100800 */
        /* <DEDUP_REMOVED lines=28> */
[----:B------:R-:W2:Y:S04]  /*9d4b0*/  LDL.LU R26, [R1+0x2f0] ;  /* 0x0002f000011a7983 */ /* 0x000ea80000300800 */
[----:B------:R-:W2:Y:S04]  /*9d4c0*/  LDL.LU.64 R2, [R1+0xe40] ;  /* 0x000e400001027983 */ /* 0x000ea80000300a00 */
        /* <DEDUP_REMOVED lines=10> */
[----:B------:R0:W-:Y:S02]  /*9d570*/  @P5 STG.E.U8 desc[UR44][R18.64], R0 ;  /* 0x0000000012005986 */ /* 0x0001e4000c10112c */
[----:B0-----:R-:W-:Y:S02]  /*9d580*/  PRMT R0, R22, 0x7773, RZ ;  /* 0x0000777316007816 */ /* 0x001fe400000000ff */
[----:B------:R-:W4:Y:S04]  /*9d590*/  LDL.LU R22, [R1+0x310] ;  /* 0x0003100001167983 */ /* 0x000f280000300800 */
[----:B------:R0:W-:Y:S01]  /*9d5a0*/  @P6 STG.E.U8 desc[UR44][R20.64], R0 ;  /* 0x0000000014006986 */ /* 0x0001e2000c10112c */
[----:B------:R-:W-:-:S03]  /*9d5b0*/  LOP3.LUT P6, RZ, R10, 0x80000000, RZ, 0xc0, !PT ;  /* 0x800000000aff7812 */ /* 0x000fc600078cc0ff */
[----:B------:R-:W4:Y:S01]  /*9d5c0*/  LDL.LU.64 R18, [R1+0xe60] ;  /* 0x000e600001127983 */ /* 0x000f220000300a00 */
[----:B0-----:R-:W-:-:S03]  /*9d5d0*/  PRMT R0, R11, 0x7770, RZ ;  /* 0x000077700b007816 */ /* 0x001fc600000000ff */
[----:B------:R-:W4:Y:S06]  /*9d5e0*/  LDL.LU.64 R20, [R1+0xe70] ;  /* 0x000e700001147983 */ /* 0x000f2c0000300a00 */
[----:B------:R0:W-:Y:S01]  /*9d5f0*/  @P6 STG.E.U8 desc[UR44][R28.64], R0 ;  /* 0x000000001c006986 */ /* 0x0001e2000c10112c */
[C---:B------:R-:W-:Y:S02]  /*9d600*/  LOP3.LUT P6, RZ, R10.reuse, 0x40000000, RZ, 0xc0, !PT ;  /* 0x400000000aff7812 */ /* 0x040fe400078cc0ff */
        /* <DEDUP_REMOVED lines=9> */
[----:B------:R-:W-:Y:S02]  /*9d6a0*/  PRMT R0, R11, 0x7773, RZ ;  /* 0x000077730b007816 */ /* 0x000fe400000000ff */
[----:B------:R-:W3:Y:S09]  /*9d6b0*/  LDL.LU R11, [R1+0x252c] ;  /* 0x00252c00010b7983 */ /* 0x000ef20000300800 */
[----:B--2---:R0:W-:Y:S04]  /*9d6c0*/  @P6 STG.E.U8 desc[UR44][R12.64], R0 ;  /* 0x000000000c006986 */ /* 0x0041e8000c10112c */
[----:B0-----:R-:W2:Y:S01]  /*9d6d0*/  LDL.LU R13, [R1+0x2528] ;  /* 0x00252800010d7983 */ /* 0x001ea20000300800 */
[----:B------:R-:W-:-:S02]  /*9d6e0*/  LOP3.LUT P6, RZ, R10, 0x8000000, RZ, 0xc0, !PT ;  /* 0x080000000aff7812 */ /* 0x000fc400078cc0ff */
[C---:B------:R-:W-:Y:S02]  /*9d6f0*/  LOP3.LUT P0, RZ, R27.reuse, 0x2000, RZ, 0xc0, !PT ;  /* 0x000020001bff7812 */ /* 0x040fe4000780c0ff */
[C---:B------:R-:W-:Y:S02]  /*9d700*/  LOP3.LUT P1, RZ, R27.reuse, 0x4000, RZ, 0xc0, !PT ;  /* 0x000040001bff7812 */ /* 0x040fe4000782c0ff */
[C---:B------:R-:W-:Y:S02]  /*9d710*/  LOP3.LUT P4, RZ, R27.reuse, 0x8000, RZ, 0xc0, !PT ;  /* 0x000080001bff7812 */ /* 0x040fe4000788c0ff */
[C---:B------:R-:W-:Y:S02]  /*9d720*/  LOP3.LUT P3, RZ, R27.reuse, 0x10000, RZ, 0xc0, !PT ;  /* 0x000100001bff7812 */ /* 0x040fe4000786c0ff */
[C---:B------:R-:W-:Y:S02]  /*9d730*/  LOP3.LUT P2, RZ, R27.reuse, 0x20000, RZ, 0xc0, !PT ;  /* 0x000200001bff7812 */ /* 0x040fe4000784c0ff */
[----:B------:R-:W-:-:S02]  /*9d740*/  LOP3.LUT P5, RZ, R27, 0x40000, RZ, 0xc0, !PT ;  /* 0x000400001bff7812 */ /* 0x000fc400078ac0ff */
[----:B--2---:R-:W-:-:S05]  /*9d750*/  PRMT R0, R13, 0x7770, RZ ;  /* 0x000077700d007816 */ /* 0x004fca00000000ff */
        /* <DEDUP_REMOVED lines=13> */
[----:B----4-:R0:W-:Y:S02]  /*9d830*/  @P1 STG.E.U8 desc[UR44][R16.64], R0 ;  /* 0x0000000010001986 */ /* 0x0101e4000c10112c */
        /* <DEDUP_REMOVED lines=8> */
[----:B0-----:R-:W2:Y:S04]  /*9d8c0*/  LDL.LU.64 R24, [R1+0xe98] ;  /* 0x000e980001187983 */ /* 0x001ea80000300a00 */
[----:B------:R-:W3:Y:S01]  /*9d8d0*/  LDL.LU.64 R28, [R1+0xe88] ;  /* 0x000e8800011c7983 */ /* 0x000ee20000300a00 */
[C---:B------:R-:W-:Y:S02]  /*9d8e0*/  LOP3.LUT P4, RZ, R27.reuse, 0x80000, RZ, 0xc0, !PT ;  /* 0x000800001bff7812 */ /* 0x040fe4000788c0ff */
[----:B------:R-:W-:-:S02]  /*9d8f0*/  LOP3.LUT P3, RZ, R27, 0x100000, RZ, 0xc0, !PT ;  /* 0x001000001bff7812 */ /* 0x000fc4000786c0ff */
[C---:B------:R-:W-:Y:S01]  /*9d900*/  PRMT R0, R22.reuse, 0x7772, RZ ;  /* 0x0000777216007816 */ /* 0x040fe200000000ff */
[----:B------:R-:W4:Y:S04]  /*9d910*/  LDL.LU.64 R16, [R1+0xe90] ;  /* 0x000e900001107983 */ /* 0x000f280000300a00 */
[----:B------:R-:W2:Y:S04]  /*9d920*/  LDL.LU.64 R18, [R1+0xea0] ;  /* 0x000ea00001127983 */ /* 0x000ea80000300a00 */
[----:B------:R-:W2:Y:S04]  /*9d930*/  LDL.LU.64 R20, [R1+0xec0] ;  /* 0x000ec00001147983 */ /* 0x000ea80000300a00 */
[----:B------:R-:W2:Y:S04]  /*9d940*/  LDL.LU R26, [R1+0x2f4] ;  /* 0x0002f400011a7983 */ /* 0x000ea80000300800 */
[----:B------:R-:W2:Y:S04]  /*9d950*/  LDL.LU R15, [R1+0x28] ;  /* 0x00002800010f7983 */ /* 0x000ea80000300800 */
[----:B---3--:R0:W-:Y:S02]  /*9d960*/  @P4 STG.E.U8 desc[UR44][R28.64], R0 ;  /* 0x000000001c004986 */ /* 0x0081e4000c10112c */
[----:B0-----:R-:W-:-:S02]  /*9d970*/  PRMT R0, R22, 0x7773, RZ ;  /* 0x0000777316007816 */ /* 0x001fc400000000ff */
[----:B------:R-:W3:Y:S04]  /*9d980*/  LDL.LU.64 R28, [R1+0xed0] ;  /* 0x000ed000011c7983 */ /* 0x000ee80000300a00 */
        /* <DEDUP_REMOVED lines=37> */
[----:B------:R-:W4:Y:S04]  /*9dbe0*/  LDL.LU R27, [R1+0x2f8] ;  /* 0x0002f800011b7983 */ /* 0x000f280000300800 */
[----:B------:R-:W4:Y:S04]  /*9dbf0*/  LDL.LU.64 R4, [R1+0xef0] ;  /* 0x000ef00001047983 */ /* 0x000f280000300a00 */
[----:B------:R-:W4:Y:S01]  /*9dc00*/  LDL.LU.64 R2, [R1+0xf18] ;  /* 0x000f180001027983 */ /* 0x000f220000300a00 */
[----:B0-----:R-:W-:-:S03]  /*9dc10*/  PRMT R0, R26, 0x7771, RZ ;  /* 0x000077711a007816 */ /* 0x001fc600000000ff */
[----:B------:R-:W4:Y:S04]  /*9dc20*/  LDL.LU.64 R12, [R1+0xf20] ;  /* 0x000f2000010c7983 */ /* 0x000f280000300a00 */
[----:B------:R-:W4:Y:S04]  /*9dc30*/  LDL.LU.64 R8, [R1+0xf38] ;  /* 0x000f380001087983 */ /* 0x000f280000300a00 */
[----:B------:R-:W4:Y:S04]  /*9dc40*/  LDL.LU R22, [R1+0x318] ;  /* 0x0003180001167983 */ /* 0x000f280000300800 */
[----:B------:R-:W4:Y:S04]  /*9dc50*/  LDL.LU.64 R16, [R1+0xf30] ;  /* 0x000f300001107983 */ /* 0x000f280000300a00 */
[----:B------:R0:W-:Y:S02]  /*9dc60*/  @P5 STG.E.U8 desc[UR44][R18.64], R0 ;  /* 0x0000000012005986 */ /* 0x0001e4000c10112c */
[----:B0-----:R-:W-:-:S02]  /*9dc70*/  PRMT R0, R26, 0x7772, RZ ;  /* 0x000077721a007816 */ /* 0x001fc400000000ff */
[----:B------:R-:W4:Y:S04]  /*9dc80*/  LDL.LU.64 R18, [R1+0xf58] ;  /* 0x000f580001127983 */ /* 0x000f280000300a00 */
[----:B------:R0:W-:Y:S01]  /*9dc90*/  @P6 STG.E.U8 desc[UR44][R20.64], R0 ;  /* 0x0000000014006986 */ /* 0x0001e2000c10112c */
[----:B------:R-:W-:Y:S02]  /*9dca0*/  LOP3.LUT P6, RZ, R10, 0x800000, RZ, 0xc0, !PT ;  /* 0x008000000aff7812 */ /* 0x000fe400078cc0ff */
[----:B0-----:R-:W-:Y:S01]  /*9dcb0*/  PRMT R0, R26, 0x7773, RZ ;  /* 0x000077731a007816 */ /* 0x001fe200000000ff */
[----:B------:R-:W4:Y:S10]  /*9dcc0*/  LDL.LU.64 R20, [R1+0xf80] ;  /* 0x000f800001147983 */ /* 0x000f340000300a00 */
        /* <DEDUP_REMOVED lines=20> */
[----:B------:R-:W-:-:S03]  /*9de10*/  LOP3.LUT P3, RZ, R15, 0x8, RZ, 0xc0, !PT ;  /* 0x000000080fff7812 */ /* 0x000fc6000786c0ff */
        /* <DEDUP_REMOVED lines=15> */
[----:B------:R0:W-:Y:S01]  /*9df10*/  @P4 STG.E.U8 desc[UR44][R18.64], R0 ;  /* 0x0000000012004986 */ /* 0x0001e2000c10112c */
[----:B------:R-:W-:Y:S01]  /*9df20*/  IMAD.MOV.U32 R27, RZ, RZ, R23 ;  /* 0x000000ffff1b7224 */ /* 0x000fe200078e0017 */
[----:B0-----:R-:W-:-:S05]  /*9df30*/  PRMT R0, R22, 0x7772, RZ ;  /* 0x0000777216007816 */ /* 0x001fca00000000ff */
[----:B------:R0:W-:Y:S02]  /*9df40*/  @P3 STG.E.U8 desc[UR44][R20.64], R0 ;  /* 0x0000000014003986 */ /* 0x0001e4000c10112c */
[----:B0-----:R-:W-:Y:S02]  /*9df50*/  PRMT R0, R22, 0x7773, RZ ;  /* 0x0000777316007816 */ /* 0x001fe400000000ff */
[----:B------:R-:W2:Y:S01]  /*9df60*/  LDL.LU.64 R22, [R1+0xfb8] ;  /* 0x000fb80001167983 */ /* 0x000ea20000300a00 */
[C---:B------:R-:W-:Y:S02]  /*9df70*/  LOP3.LUT P2, RZ, R15.reuse, 0x10, RZ, 0xc0, !PT ;  /* 0x000000100fff7812 */ /* 0x040fe4000784c0ff */
[C---:B------:R-:W-:Y:S02]  /*9df80*/  LOP3.LUT P5, RZ, R15.reuse, 0x20, RZ, 0xc0, !PT ;  /* 0x000000200fff7812 */ /* 0x040fe400078ac0ff */
[----:B------:R-:W-:Y:S01]  /*9df90*/  LOP3.LUT P4, RZ, R15, 0x40, RZ, 0xc0, !PT ;  /* 0x000000400fff7812 */ /* 0x000fe2000788c0ff */
[----:B------:R-:W4:Y:S08]  /*9dfa0*/  LDL.LU.64 R16, [R1+0xfe0] ;  /* 0x000fe00001107983 */ /* 0x000f300000300a00 */
[----:B---3--:R0:W-:Y:S02]  /*9dfb0*/  @P2 STG.E.U8 desc[UR44][R28.64], R0 ;  /* 0x000000001c002986 */ /* 0x0081e4000c10112c */
[----:B0-----:R-:W-:-:S05]  /*9dfc0*/  PRMT R0, R26, 0x7770, RZ ;  /* 0x000077701a007816 */ /* 0x001fca00000000ff */
[----:B------:R0:W-:Y:S02]  /*9dfd0*/  @P5 STG.E.U8 desc[UR44][R24.64], R0 ;  /* 0x0000000018005986 */ /* 0x0001e4000c10112c */
[----:B0-----:R-:W-:Y:S02]  /*9dfe0*/  PRMT R0, R26, 0x7771, RZ ;  /* 0x000077711a007816 */ /* 0x001fe400000000ff */
[----:B------:R-:W3:Y:S04]  /*9dff0*/  LDL.LU.64 R24, [R1+0x1010] ;  /* 0x0010100001187983 */ /* 0x000ee80000300a00 */
[----:B------:R-:W3:Y:S04]  /*9e000*/  LDL.LU.64 R18, [R1+0x1008] ;  /* 0x0010080001127983 */ /* 0x000ee80000300a00 */
[----:B------:R-:W3:Y:S04]  /*9e010*/  LDL.LU.64 R20, [R1+0x1018] ;  /* 0x0010180001147983 */ /* 0x000ee80000300a00 */
[----:B------:R-:W3:Y:S04]  /*9e020*/  LDL.LU.64 R28, [R1+0x1028] ;  /* 0x00102800011c7983 */ /* 0x000ee80000300a00 */
[----:B--2---:R0:W-:Y:S04]  /*9e030*/  @P4 STG.E.U8 desc[UR44][R22.64], R0 ;  /* 0x0000000016004986 */ /* 0x0041e8000c10112c */
[----:B0-----:R-:W2:Y:S04]  /*9e040*/  LDL.LU.64 R22, [R1+0x1050] ;  /* 0x0010500001167983 */ /* 0x001ea80000300a00 */
[----:B------:R-:W2:Y:S04]  /*9e050*/  LDL.LU R14, [R1+0x330] ;  /* 0x00033000010e7983 */ /* 0x000ea80000300800 */
[----:B------:R-:W2:Y:S01]  /*9e060*/  LDL.LU.64 R2, [R1+0x1058] ;  /* 0x0010580001027983 */ /* 0x000ea20000300a00 */
        /* <DEDUP_REMOVED lines=22> */
[C---:B------:R-:W-:Y:S02]  /*9e1d0*/  LOP3.LUT P2, RZ, R15.reuse, 0x100, RZ, 0xc0, !PT ;  /* 0x000001000fff7812 */ /* 0x040fe4000784c0ff */
[----:B------:R-:W-:Y:S02]  /*9e1e0*/  LOP3.LUT R10, R10, 0xffffbfff, RZ, 0xc0, !PT ;  /* 0xffffbfff0a0a7812 */ /* 0x000fe400078ec0ff */
[----:B------:R-:W-:Y:S02]  /*9e1f0*/  PRMT R0, R26, 0x7772, RZ ;  /* 0x000077721a007816 */ /* 0x000fe400000000ff */
[----:B------:R-:W-:Y:S01]  /*9e200*/  LOP3.LUT P5, RZ, R15, 0x200, RZ, 0xc0, !PT ;  /* 0x000002000fff7812 */ /* 0x000fe200078ac0ff */
[----:B------:R-:W2:Y:S04]  /*9e210*/  LDL.LU.64 R12, [R1+0x1068] ;  /* 0x00106800010c7983 */ /* 0x000ea80000300a00 */
[----:B------:R-:W2:Y:S01]  /*9e220*/  LDL.LU.64 R6, [R1+0x1078] ;  /* 0x0010780001067983 */ /* 0x000ea20000300a00 */
[----:B------:R-:W-:-:S02]  /*9e230*/  @P6 LOP3.LUT R10, R10, 0x4000, RZ, 0xfc, !PT ;  /* 0x000040000a0a6812 */ /* 0x000fc400078efcff */
[----:B------:R-:W-:Y:S01]  /*9e240*/  LOP3.LUT P6, RZ, R15, 0x800, RZ, 0xc0, !PT ;  /* 0x000008000fff7812 */ /* 0x000fe200078cc0ff */
[----:B----4-:R0:W-:Y:S01]  /*9e250*/  @P3 STG.E.U8 desc[UR44][R16.64], R0 ;  /* 0x0000000010003986 */ /* 0x0101e2000c10112c */
[----:B------:R-:W-:Y:S02]  /*9e260*/  LOP3.LUT R10, R10, 0xffff7fff, RZ, 0xc0, !PT ;  /* 0xffff7fff0a0a7812 */ /* 0x000fe400078ec0ff */
[----:B0-----:R-:W-:-:S09]  /*9e270*/  PRMT R0, R26, 0x7773, RZ ;  /* 0x000077731a007816 */ /* 0x001fd200000000ff */
[----:B------:R-:W-:Y:S02]  /*9e280*/  @P6 LOP3.LUT R10, R10, 0x8000, RZ, 0xfc, !PT ;  /* 0x000080000a0a6812 */ /* 0x000fe400078efcff */
[----:B------:R-:W-:Y:S01]  /*9e290*/  LOP3.LUT P6, RZ, R15, 0x400, RZ, 0xc0, !PT ;  /* 0x000004000fff7812 */ /* 0x000fe200078cc0ff */
[----:B---3--:R0:W-:Y:S02]  /*9e2a0*/  @P2 STG.E.U8 desc[UR44][R24.64], R0 ;  /* 0x0000000018002986 */ /* 0x0081e4000c10112c */
[C---:B0-----:R-:W-:Y:S02]  /*9e2b0*/  PRMT R0, R27.reuse, 0x7770, RZ ;  /* 0x000077701b007816 */ /* 0x041fe400000000ff */
[----:B------:R-:W3:Y:S04]  /*9e2c0*/  LDL.LU R24, [R1+0x320] ;  /* 0x0003200001187983 */ /* 0x000ee80000300800 */
[----:B------:R-:W4:Y:S04]  /*9e2d0*/  LDL.LU.64 R4, [R1+0x1070] ;  /* 0x0010700001047983 */ /* 0x000f280000300a00 */
[----:B------:R-:W3:Y:S04]  /*9e2e0*/  LDL.LU.64 R8, [R1+0x1080] ;  /* 0x0010800001087983 */ /* 0x000ee80000300a00 */
[----:B------:R-:W3:Y:S04]  /*9e2f0*/  LDL.LU R25, [R1+0x334] ;  /* 0x0003340001197983 */ /* 0x000ee80000300800 */
[----:B------:R0:W-:Y:S04]  /*9e300*/  @P5 STG.E.U8 desc[UR44][R18.64], R0 ;  /* 0x0000000012005986 */ /* 0x0001e8000c10112c */
[----:B------:R-:W3:Y:S01]  /*9e310*/  LDL.LU.64 R16, [R1+0x10b8] ;  /* 0x0010b80001107983 */ /* 0x000ee20000300a00 */
[----:B0-----:R-:W-:-:S03]  /*9e320*/  PRMT R0, R27, 0x7771, RZ ;  /* 0x000077711b007816 */ /* 0x001fc600000000ff */
[----:B------:R-:W3:Y:S04]  /*9e330*/  LDL.LU.64 R18, [R1+0x10c8] ;  /* 0x0010c80001127983 */ /* 0x000ee80000300a00 */
[----:B------:R0:W-:Y:S01]  /*9e340*/  @P6 STG.E.U8 desc[UR44][R20.64], R0 ;  /* 0x0000000014006986 */ /* 0x0001e2000c10112c */
[C---:B------:R-:W-:Y:S02]  /*9e350*/  LOP3.LUT P6, RZ, R10.reuse, 0x8000, RZ, 0xc0, !PT ;  /* 0x000080000aff7812 */ /* 0x040fe400078cc0ff */
[----:B0-----:R-:W-:Y:S01]  /*9e360*/  PRMT R0, R27, 0x7772, RZ ;  /* 0x000077721b007816 */ /* 0x001fe200000000ff */
[----:B------:R-:W3:Y:S10]  /*9e370*/  LDL.LU.64 R20, [R1+0x10c0] ;  /* 0x0010c00001147983 */ /* 0x000ef40000300a00 */
[----:B------:R0:W-:Y:S01]  /*9e380*/  @P6 STG.E.U8 desc[UR44][R28.64], R0 ;  /* 0x000000001c006986 */ /* 0x0001e2000c10112c */
[----:B------:R-:W-:Y:S01]  /*9e390*/  LOP3.LUT P6, RZ, R10, 0x4000, RZ, 0xc0, !PT ;  /* 0x000040000aff7812 */ /* 0x000fe200078cc0ff */
[----:B0-----:R-:W-:-:S02]  /*9e3a0*/  IMAD.MOV.U32 R0, RZ, RZ, R27 ;  /* 0x000000ffff007224 */ /* 0x001fc400078e001b */
        /* <DEDUP_REMOVED lines=20> */
[----:B------:R-:W2:Y:S10]  /*9e4f0*/  LDL.LU R2, [R1+0x2508] ;  /* 0x0025080001027983 */ /* 0x000eb40000300800 */
[----:B------:R0:W-:Y:S04]  /*9e500*/  @P6 STG.E.U8 desc[UR44][R12.64], R0 ;  /* 0x000000000c006986 */ /* 0x0001e8000c10112c */
[----:B0-----:R-:W2:Y:S01]  /*9e510*/  LDL.LU.64 R12, [R1+0x2500] ;  /* 0x00250000010c7983 */ /* 0x001ea20000300a00 */
[----:B------:R-:W-:-:S02]  /*9e520*/  LOP3.LUT P6, RZ, R10, 0x400, RZ, 0xc0, !PT ;  /* 0x000004000aff7812 */ /* 0x000fc400078cc0ff */
[----:B------:R-:W-:-:S11]  /*9e530*/  PRMT R0, R14, 0x7773, RZ ;  /* 0x000077730e007816 */ /* 0x000fd600000000ff */
[----:B------:R3:W-:Y:S01]  /*9e540*/  @P6 STG.E.U8 desc[UR44][R6.64], R0 ;  /* 0x0000000006006986 */ /* 0x0007e2000c10112c */
[----:B------:R-:W-:Y:S02]  /*9e550*/  LOP3.LUT P6, RZ, R10, 0x200, RZ, 0xc0, !PT ;  /* 0x000002000aff7812 */ /* 0x000fe400078cc0ff */
[----:B---3--:R-:W-:-:S11]  /*9e560*/  PRMT R0, R24, 0x7770, RZ ;  /* 0x0000777018007816 */ /* 0x008fd600000000ff */
[----:B----4-:R0:W-:Y:S01]  /*9e570*/  @P6 STG.E.U8 desc[UR44][R4.64], R0 ;  /* 0x0000000004006986 */ /* 0x0101e2000c10112c */
        /* <DEDUP_REMOVED lines=17> */
[----:B------:R-:W3:Y:S04]  /*9e690*/  LDL.LU.64 R16, [R1+0x1138] ;  /* 0x0011380001107983 */ /* 0x000ee80000300a00 */
[----:B------:R-:W3:Y:S01]  /*9e6a0*/  LDL.LU R19, [R1+0x324] ;  /* 0x0003240001137983 */ /* 0x000ee20000300800 */
[----:B------:R-:W-:-:S02]  /*9e6b0*/  LOP3.LUT R10, R10, 0xfffffffe, RZ, 0xc0, !PT ;  /* 0xfffffffe0a0a7812 */ /* 0x000fc400078ec0ff */
[----:B------:R-:W-:Y:S01]  /*9e6c0*/  LOP3.LUT P4, RZ, R15, 0x2000000, RZ, 0xc0, !PT ;  /* 0x020000000fff7812 */ /* 0x000fe2000788c0ff */
[----:B------:R-:W4:Y:S04]  /*9e6d0*/  LDL.LU.64 R28, [R1+0x1148] ;  /* 0x00114800011c7983 */ /* 0x000f280000300a00 */
[----:B------:R-:W4:Y:S04]  /*9e6e0*/  LDL.LU.64 R26, [R1+0x1140] ;  /* 0x00114000011a7983 */ /* 0x000f280000300a00 */
[----:B------:R-:W4:Y:S04]  /*9e6f0*/  LDL.LU R18, [R1+0x338] ;  /* 0x0003380001127983 */ /* 0x000f280000300800 */
[----:B------:R-:W-:Y:S01]  /*9e700*/  STL [R1+0x2448], R15 ;  /* 0x0024480f01007387 */ /* 0x000fe20000100800 */
        /* <DEDUP_REMOVED lines=22> */
[----:B------:R-:W-:Y:S10]  /*9e870*/  STL [R1+0x24f0], R2 ;  /* 0x0024f00201007387 */ /* 0x000ff40000100800 */
[----:B------:R-:W-:-:S02]  /*9e880*/  @P6 LOP3.LUT R10, R10, 0x80, RZ, 0xfc, !PT ;  /* 0x000000800a0a6812 */ /* 0x000fc400078efcff */
[----:B------:R-:W-:Y:S02]  /*9e890*/  LOP3.LUT P6, RZ, R2, 0x4, RZ, 0xc0, !PT ;  /* 0x0000000402ff7812 */ /* 0x000fe400078cc0ff */
[----:B---3--:R-:W-:-:S05]  /*9e8a0*/  PRMT R0, R19, 0x7770, RZ ;  /* 0x0000777013007816 */ /* 0x008fca00000000ff */
[----:B------:R0:W-:Y:S04]  /*9e8b0*/  @P4 STG.E.U8 desc[UR44][R24.64], R0 ;  /* 0x0000000018004986 */ /* 0x0001e8000c10112c */
[----:B0-----:R-:W2:Y:S04]  /*9e8c0*/  LDL.LU.64 R24, [R1+0x1158] ;  /* 0x0011580001187983 */ /* 0x001ea80000300a00 */
[----:B------:R-:W3:Y:S01]  /*9e8d0*/  LDL.LU.64 R2, [R1+0x1188] ;  /* 0x0011880001027983 */ /* 0x000ee20000300a00 */
[C---:B------:R-:W-:Y:S02]  /*9e8e0*/  LOP3.LUT P3, RZ, R15.reuse, 0x4000000, RZ, 0xc0, !PT ;  /* 0x040000000fff7812 */ /* 0x040fe4000786c0ff */
[----:B------:R-:W-:-:S02]  /*9e8f0*/  LOP3.LUT P2, RZ, R15, 0x8000000, RZ, 0xc0, !PT ;  /* 0x080000000fff7812 */ /* 0x000fc4000784c0ff */
[----:B------:R-:W-:Y:S02]  /*9e900*/  PRMT R0, R19, 0x7771, RZ ;  /* 0x0000777113007816 */ /* 0x000fe400000000ff */
[----:B------:R-:W-:-:S07]  /*9e910*/  LOP3.LUT P5, RZ, R15, 0x10000000, RZ, 0xc0, !PT ;  /* 0x100000000fff7812 */ /* 0x000fce00078ac0ff */
[----:B----4-:R0:W-:Y:S02]  /*9e920*/  @P3 STG.E.U8 desc[UR44][R22.64], R0 ;  /* 0x0000000016003986 */ /* 0x0101e4000c10112c */
[----:B0-----:R-:W-:-:S05]  /*9e930*/  PRMT R0, R19, 0x7772, RZ ;  /* 0x0000777213007816 */ /* 0x001fca00000000ff */
[----:B------:R-:W-:Y:S04]  /*9e940*/  @P2 STG.E.U8 desc[UR44][R16.64], R0 ;  /* 0x0000000010002986 */ /* 0x000fe8000c10112c */
[----:B---3--:R0:W-:Y:S04]  /*9e950*/  STL.64 [R1+0x24f8], R2 ;  /* 0x0024f80201007387 */ /* 0x0081e80000100a00 */
[----:B0-----:R-:W3:Y:S01]  /*9e960*/  LDL.LU.64 R2, [R1+0x1178] ;  /* 0x0011780001027983 */ /* 0x001ee20000300a00 */
[----:B------:R-:W-:-:S03]  /*9e970*/  PRMT R0, R19, 0x7773, RZ ;  /* 0x0000777313007816 */ /* 0x000fc600000000ff */
[----:B------:R-:W4:Y:S04]  /*9e980*/  LDL.LU.64 R22, [R1+0x1180] ;  /* 0x0011800001167983 */ /* 0x000f280000300a00 */
[----:B------:R-:W4:Y:S04]  /*9e990*/  LDL.LU R20, [R1+0x328] ;  /* 0x0003280001147983 */ /* 0x000f280000300800 */
[----:B------:R0:W-:Y:S02]  /*9e9a0*/  @P5 STG.E.U8 desc[UR44][R28.64], R0 ;  /* 0x000000001c005986 */ /* 0x0001e4000c10112c */
[----:B0-----:R-:W-:-:S05]  /*9e9b0*/  PRMT R0, R18, 0x7770, RZ ;  /* 0x0000777012007816 */ /* 0x001fca00000000ff */
[----:B------:R0:W-:Y:S01]  /*9e9c0*/  @P6 STG.E.U8 desc[UR44][R26.64], R0 ;  /* 0x000000001a006986 */ /* 0x0001e2000c10112c */
[----:B------:R-:W-:Y:S02]  /*9e9d0*/  LOP3.LUT P6, RZ, R10, 0x80, RZ, 0xc0, !PT ;  /* 0x000000800aff7812 */ /* 0x000fe400078cc0ff */
[C---:B------:R-:W-:Y:S02]  /*9e9e0*/  LOP3.LUT P0, RZ, R13.reuse, 0x40000, RZ, 0xc0, !PT ;  /* 0x000400000dff7812 */ /* 0x040fe4000780c0ff */
[C---:B------:R-:W-:Y:S02]  /*9e9f0*/  LOP3.LUT P1, RZ, R13.reuse, 0x20000, RZ, 0xc0, !PT ;  /* 0x000200000dff7812 */ /* 0x040fe4000782c0ff */
[----:B------:R-:W-:Y:S02]  /*9ea00*/  LOP3.LUT P4, RZ, R13, 0x10000, RZ, 0xc0, !PT ;  /* 0x000100000dff7812 */ /* 0x000fe4000788c0ff */
[----:B0-----:R-:W-:Y:S01]  /*9ea10*/  PRMT R0, R18, 0x7771, RZ ;  /* 0x0000777112007816 */ /* 0x001fe200000000ff */
[----:B------:R0:W-:Y:S04]  /*9ea20*/  STL [R1+0x23e8], R12 ;  /* 0x0023e80c01007387 */ /* 0x0001e80000100800 */
[----:B--2---:R1:W-:Y:S01]  /*9ea30*/  @P6 STG.E.U8 desc[UR44][R24.64], R0 ;  /* 0x0000000018006986 */ /* 0x0043e2000c10112c */
[----:B------:R-:W-:-:S03]  /*9ea40*/  LOP3.LUT P6, RZ, R10, 0x40, RZ, 0xc0, !PT ;  /* 0x000000400aff7812 */ /* 0x000fc600078cc0ff */
[----:B0-----:R-:W2:Y:S04]  /*9ea50*/  LDL.LU.64 R12, [R1+0x11b0] ;  /* 0x0011b000010c7983 */ /* 0x001ea80000300a00 */
[----:B------:R-:W2:Y:S04]  /*9ea60*/  LDL.LU.64 R14, [R1+0x11b8] ;  /* 0x0011b800010e7983 */ /* 0x000ea80000300a00 */
[----:B------:R-:W2:Y:S04]  /*9ea70*/  LDL.LU R21, [R1+0x33c] ;  /* 0x00033c0001157983 */ /* 0x000ea80000300800 */
[----:B------:R-:W2:Y:S04]  /*9ea80*/  LDL.LU.64 R6, [R1+0x11d0] ;  /* 0x0011d00001067983 */ /* 0x000ea80000300a00 */
[----:B------:R-:W2:Y:S04]  /*9ea90*/  LDL.LU.64 R4, [R1+0x11c8] ;  /* 0x0011c80001047983 */ /* 0x000ea80000300a00 */
[----:B------:R-:W2:Y:S01]  /*9eaa0*/  LDL.LU.64 R8, [R1+0x11d8] ;  /* 0x0011d80001087983 */ /* 0x000ea20000300a00 */
[----:B-1----:R-:W-:-:S03]  /*9eab0*/  PRMT R0, R18, 0x7772, RZ ;  /* 0x0000777212007816 */ /* 0x002fc600000000ff */
[----:B------:R-:W2:Y:S04]  /*9eac0*/  LDL.LU.64 R16, [R1+0x11e0] ;  /* 0x0011e00001107983 */ /* 0x000ea80000300a00 */
[----:B------:R-:W2:Y:S04]  /*9ead0*/  LDL.LU.64 R28, [R1+0x11f0] ;  /* 0x0011f000011c7983 */ /* 0x000ea80000300a00 */
[----:B------:R-:W2:Y:S04]  /*9eae0*/  LDL.LU.64 R26, [R1+0x11e8] ;  /* 0x0011e800011a7983 */ /* 0x000ea80000300a00 */
[----:B------:R-:W2:Y:S04]  /*9eaf0*/  LDL.LU R19, [R1+0x32c] ;  /* 0x00032c0001137983 */ /* 0x000ea80000300800 */
[----:B------:R-:W2:Y:S04]  /*9eb00*/  LDL.LU.64 R24, [R1+0x1210] ;  /* 0x0012100001187983 */ /* 0x000ea80000300a00 */
[----:B---3--:R0:W-:Y:S04]  /*9eb10*/  @P6 STG.E.U8 desc[UR44][R2.64], R0 ;  /* 0x0000000002006986 */ /* 0x0081e8000c10112c */
[----:B0-----:R-:W3:Y:S01]  /*9eb20*/  LDL.LU.64 R2, [R1+0x24f8] ;  /* 0x0024f80001027983 */ /* 0x001ee20000300a00 */
[----:B------:R-:W-:-:S02]  /*9eb30*/  LOP3.LUT P6, RZ, R10, 0x20, RZ, 0xc0, !PT ;  /* 0x000000200aff7812 */ /* 0x000fc400078cc0ff */
[----:B------:R-:W-:Y:S02]  /*9eb40*/  PRMT R0, R18, 0x7773, RZ ;  /* 0x0000777312007816 */ /* 0x000fe400000000ff */
[C---:B------:R-:W-:Y:S02]  /*9eb50*/  LOP3.LUT P3, RZ, R11.reuse, 0x2000, RZ, 0xc0, !PT ;  /* 0x000020000bff7812 */ /* 0x040fe4000786c0ff */
[----:B------:R-:W-:-:S07]  /*9eb60*/  LOP3.LUT P2, RZ, R11, 0x1000, RZ, 0xc0, !PT ;  /* 0x000010000bff7812 */ /* 0x000fce000784c0ff */
[----:B---3--:R4:W-:Y:S01]  /*9eb70*/  @P6 STG.E.U8 desc[UR44][R2.64], R0 ;  /* 0x0000000002006986 */ /* 0x0089e2000c10112c */
[----:B------:R-:W-:Y:S02]  /*9eb80*/  LOP3.LUT P6, RZ, R10, 0x10, RZ, 0xc0, !PT ;  /* 0x000000100aff7812 */ /* 0x000fe400078cc0ff */
[----:B----4-:R-:W-:Y:S01]  /*9eb90*/  PRMT R0, R20, 0x7770, RZ ;  /* 0x0000777014007816 */ /* 0x010fe200000000ff */
[----:B------:R-:W3:Y:S10]  /*9eba0*/  LDL.LU R2, [R1+0x24f0] ;  /* 0x0024f00001027983 */ /* 0x000ef40000300800 */
[----:B------:R0:W-:Y:S04]  /*9ebb0*/  @P6 STG.E.U8 desc[UR44][R22.64], R0 ;  /* 0x0000000016006986 */ /* 0x0001e8000c10112c */
[----:B0-----:R-:W4:Y:S01]  /*9ebc0*/  LDL.LU.64 R22, [R1+0x24e8] ;  /* 0x0024e80001167983 */ /* 0x001f220000300a00 */
[----:B------:R-:W-:-:S02]  /*9ebd0*/  LOP3.LUT P6, RZ, R10, 0x8, RZ, 0xc0, !PT ;  /* 0x000000080aff7812 */ /* 0x000fc400078cc0ff */
[----:B------:R-:W-:-:S11]  /*9ebe0*/  PRMT R0, R20, 0x7771, RZ ;  /* 0x0000777114007816 */ /* 0x000fd600000000ff */
        /* <DEDUP_REMOVED lines=22> */
[----:B----4-:R0:W-:Y:S04]  /*9ed50*/  @P5 STG.E.U8 desc[UR44][R22.64], R0 ;  /* 0x0000000016005986 */ /* 0x0101e8000c10112c */
[----:B0-----:R-:W2:Y:S04]  /*9ed60*/  LDL.LU.64 R22, [R1+0x24e0] ;  /* 0x0024e00001167983 */ /* 0x001ea80000300a00 */
[----:B------:R-:W4:Y:S04]  /*9ed70*/  LDL.LU.64 R28, [R1+0x1228] ;  /* 0x00122800011c7983 */ /* 0x000f280000300a00 */
[----:B------:R-:W2:Y:S04]  /*9ed80*/  LDL.LU.64 R26, [R1+0x1220] ;  /* 0x00122000011a7983 */ /* 0x000ea80000300a00 */
[----:B------:R-:W2:Y:S04]  /*9ed90*/  LDL.LU.64 R24, [R1+0x1250] ;  /* 0x0012500001187983 */ /* 0x000ea80000300a00 */
[----:B------:R-:W2:Y:S04]  /*9eda0*/  LDL.LU.64 R8, [R1+0x1258] ;  /* 0x0012580001087983 */ /* 0x000ea80000300a00 */
[----:B------:R-:W2:Y:S01]  /*9edb0*/  LDL.LU R17, [R1+0x350] ;  /* 0x0003500001117983 */ /* 0x000ea20000300800 */
[----:B------:R-:W-:-:S02]  /*9edc0*/  LOP3.LUT P4, RZ, R11, 0x400, RZ, 0xc0, !PT ;  /* 0x000004000bff7812 */ /* 0x000fc4000788c0ff */
[----:B------:R-:W-:Y:S02]  /*9edd0*/  LOP3.LUT P3, RZ, R11, 0x200, RZ, 0xc0, !PT ;  /* 0x000002000bff7812 */ /* 0x000fe4000786c0ff */
[----:B------:R-:W-:Y:S02]  /*9ede0*/  PRMT R0, R19, 0x7773, RZ ;  /* 0x0000777313007816 */ /* 0x000fe400000000ff */
[----:B------:R-:W-:Y:S01]  /*9edf0*/  LOP3.LUT P2, RZ, R11, 0x100, RZ, 0xc0, !PT ;  /* 0x000001000bff7812 */ /* 0x000fe2000784c0ff */
[----:B------:R-:W3:Y:S04]  /*9ee00*/  LDL.LU.64 R20, [R1+0x1268] ;  /* 0x0012680001147983 */ /* 0x000ee80000300a00 */
[----:B------:R-:W3:Y:S04]  /*9ee10*/  LDL.LU R16, [R1+0x340] ;  /* 0x0003400001107983 */ /* 0x000ee80000300800 */
[----:B------:R-:W-:Y:S04]  /*9ee20*/  STL [R1+0x2494], R11 ;  /* 0x0024940b01007387 */ /* 0x000fe80000100800 */
[----:B----4-:R2:W-:Y:S02]  /*9ee30*/  @P4 STG.E.U8 desc[UR44][R28.64], R0 ;  /* 0x000000001c004986 */ /* 0x0105e4000c10112c */
[----:B--2---:R-:W-:-:S02]  /*9ee40*/  PRMT R0, R17, 0x7770, RZ ;  /* 0x0000777011007816 */ /* 0x004fc400000000ff */
[----:B------:R-:W2:Y:S04]  /*9ee50*/  LDL.LU.64 R28, [R1+0x1260] ;  /* 0x00126000011c7983 */ /* 0x000ea80000300a00 */
[----:B------:R0:W-:Y:S02]  /*9ee60*/  @P3 STG.E.U8 desc[UR44][R26.64], R0 ;  /* 0x000000001a003986 */ /* 0x0001e4000c10112c */
[----:B0-----:R-:W-:Y:S02]  /*9ee70*/  PRMT R0, R17, 0x7771, RZ ;  /* 0x0000777111007816 */ /* 0x001fe400000000ff */
[----:B------:R-:W4:Y:S04]  /*9ee80*/  LDL.LU.64 R26, [R1+0x1278] ;  /* 0x00127800011a7983 */ /* 0x000f280000300a00 */
[----:B------:R-:W2:Y:S04]  /*9ee90*/  LDL.LU R18, [R1+0x354] ;  /* 0x0003540001127983 */ /* 0x000ea80000300800 */
[----:B------:R0:W-:Y:S04]  /*9eea0*/  @P2 STG.E.U8 desc[UR44][R24.64], R0 ;  /* 0x0000000018002986 */ /* 0x0001e8000c10112c */
[----:B0-----:R-:W2:Y:S04]  /*9eeb0*/  LDL.LU.64 R24, [R1+0x1288] ;  /* 0x0012880001187983 */ /* 0x001ea80000300a00 */
        /* <DEDUP_REMOVED lines=31> */
[----:B------:R0:W-:Y:S04]  /*9f0b0*/  @P5 STG.E.U8 desc[UR44][R8.64], R0 ;  /* 0x0000000008005986 */ /* 0x0001e8000c10112c */
[----:B------:R-:W3:Y:S04]  /*9f0c0*/  LDL.LU.64 R10, [R1+0x1298] ;  /* 0x00129800010a7983 */ /* 0x000ee80000300a00 */
[----:B------:R-:W3:Y:S04]  /*9f0d0*/  LDL.LU.64 R12, [R1+0x12b8] ;  /* 0x0012b800010c7983 */ /* 0x000ee80000300a00 */
[----:B------:R-:W3:Y:S04]  /*9f0e0*/  LDL.LU R19, [R1+0x344] ;  /* 0x0003440001137983 */ /* 0x000ee80000300800 */
[----:B------:R-:W3:Y:S04]  /*9f0f0*/  LDL.LU.64 R14, [R1+0x12c8] ;  /* 0x0012c800010e7983 */ /* 0x000ee80000300a00 */
[----:B------:R-:W3:Y:S04]  /*9f100*/  LDL.LU.64 R6, [R1+0x12c0] ;  /* 0x0012c00001067983 */ /* 0x000ee80000300a00 */
[----:B------:R-:W3:Y:S01]  /*9f110*/  LDL.LU.64 R4, [R1+0x12d0] ;  /* 0x0012d00001047983 */ /* 0x000ee20000300a00 */
[----:B0-----:R-:W-:-:S03]  /*9f120*/  PRMT R0, R17, 0x7773, RZ ;  /* 0x0000777311007816 */ /* 0x001fc600000000ff */
[----:B------:R-:W3:Y:S04]  /*9f130*/  LDL.LU.64 R8, [R1+0x12e0] ;  /* 0x0012e00001087983 */ /* 0x000ee80000300a00 */
[----:B------:R-:W3:Y:S04]  /*9f140*/  LDL.LU R17, [R1+0x358] ;  /* 0x0003580001117983 */ /* 0x000ee80000300800 */
[----:B------:R0:W-:Y:S01]  /*9f150*/  @P6 STG.E.U8 desc[UR44][R20.64], R0 ;  /* 0x0000000014006986 */ /* 0x0001e2000c10112c */
[----:B------:R-:W-:Y:S02]  /*9f160*/  LOP3.LUT P6, RZ, R2, 0x80000000, RZ, 0xc0, !PT ;  /* 0x8000000002ff7812 */ /* 0x000fe400078cc0ff */
        /* <DEDUP_REMOVED lines=27> */
[----:B------:R-:W2:Y:S10]  /*9f320*/  LDL.LU.64 R24, [R1+0x24c8] ;  /* 0x0024c80001187983 */ /* 0x000eb40000300a00 */
[----:B---3--:R0:W-:Y:S01]  /*9f330*/  @P6 STG.E.U8 desc[UR44][R10.64], R0 ;  /* 0x000000000a006986 */ /* 0x0081e2000c10112c */
[----:B------:R-:W-:-:S02]  /*9f340*/  LOP3.LUT P6, RZ, R2, 0x2000000, RZ, 0xc0, !PT ;  /* 0x0200000002ff7812 */ /* 0x000fc400078cc0ff */
        /* <DEDUP_REMOVED lines=14> */
[----:B0-----:R-:W-:-:S05]  /*9f430*/  PRMT R0, R17, 0x7770, RZ ;  /* 0x0000777011007816 */ /* 0x001fca00000000ff */
[----:B------:R0:W-:Y:S02]  /*9f440*/  @P2 STG.E.U8 desc[UR44][R28.64], R0 ;  /* 0x000000001c002986 */ /* 0x0001e4000c10112c */
[----:B0-----:R-:W-:-:S05]  /*9f450*/  PRMT R0, R17, 0x7771, RZ ;  /* 0x0000777111007816 */ /* 0x001fca00000000ff */
[----:B----4-:R0:W-:Y:S04]  /*9f460*/  @P5 STG.E.U8 desc[UR44][R26.64], R0 ;  /* 0x000000001a005986 */ /* 0x0101e8000c10112c */
[----:B0-----:R-:W4:Y:S01]  /*9f470*/  LDL.LU.64 R26, [R1+0x1328] ;  /* 0x00132800011a7983 */ /* 0x001f220000300a00 */
[C---:B------:R-:W-:Y:S02]  /*9f480*/  LOP3.LUT P4, RZ, R22.reuse, 0x800000, RZ, 0xc0, !PT ;  /* 0x0080000016ff7812 */ /* 0x040fe4000788c0ff */
[----:B------:R-:W-:Y:S02]  /*9f490*/  LOP3.LUT P3, RZ, R22, 0x400000, RZ, 0xc0, !PT ;  /* 0x0040000016ff7812 */ /* 0x000fe4000786c0ff */
[C---:B------:R-:W-:Y:S01]  /*9f4a0*/  PRMT R0, R17.reuse, 0x7772, RZ ;  /* 0x0000777211007816 */ /* 0x040fe200000000ff */
[----:B------:R-:W2:Y:S04]  /*9f4b0*/  LDL.LU.64 R18, [R1+0x1320] ;  /* 0x0013200001127983 */ /* 0x000ea80000300a00 */
[----:B------:R-:W2:Y:S04]  /*9f4c0*/  LDL.LU.64 R20, [R1+0x1338] ;  /* 0x0013380001147983 */ /* 0x000ea80000300a00 */
[----:B------:R-:W2:Y:S04]  /*9f4d0*/  LDL.LU.64 R28, [R1+0x1368] ;  /* 0x00136800011c7983 */ /* 0x000ea80000300a00 */
[----:B------:R-:W2:Y:S04]  /*9f4e0*/  LDL.LU R3, [R1+0x35c] ;  /* 0x00035c0001037983 */ /* 0x000ea80000300800 */
[----:B---3--:R0:W-:Y:S02]  /*9f4f0*/  @P4 STG.E.U8 desc[UR44][R8.64], R0 ;  /* 0x0000000008004986 */ /* 0x0081e4000c10112c */
[----:B0-----:R-:W-:-:S05]  /*9f500*/  PRMT R0, R17, 0x7773, RZ ;  /* 0x0000777311007816 */ /* 0x001fca00000000ff */
[----:B----4-:R0:W-:Y:S04]  /*9f510*/  @P3 STG.E.U8 desc[UR44][R26.64], R0 ;  /* 0x000000001a003986 */ /* 0x0101e8000c10112c */
        /* <DEDUP_REMOVED lines=31> */
[----:B------:R-:W4:Y:S01]  /*9f710*/  LDL.LU.64 R6, [R1+0x1398] ;  /* 0x0013980001067983 */ /* 0x000f220000300a00 */
[----:B------:R-:W-:-:S02]  /*9f720*/  @P6 LOP3.LUT R2, R2, 0x400000, RZ, 0xfc, !PT ;  /* 0x0040000002026812 */ /* 0x000fc400078efcff */
[----:B------:R-:W-:Y:S02]  /*9f730*/  LOP3.LUT P6, RZ, R22, 0x40000, RZ, 0xc0, !PT ;  /* 0x0004000016ff7812 */ /* 0x000fe400078cc0ff */
[----:B------:R-:W-:Y:S01]  /*9f740*/  LOP3.LUT R2, R2, 0xff7fffff, RZ, 0xc0, !PT ;  /* 0xff7fffff02027812 */ /* 0x000fe200078ec0ff */
[----:B--2---:R0:W-:Y:S10]  /*9f750*/  @P2 STG.E.U8 desc[UR44][R18.64], R0 ;  /* 0x0000000012002986 */ /* 0x0041f4000c10112c */
[----:B------:R-:W-:-:S02]  /*9f760*/  @P6 LOP3.LUT R2, R2, 0x800000, RZ, 0xfc, !PT ;  /* 0x0080000002026812 */ /* 0x000fc400078efcff */
[----:B------:R-:W-:Y:S02]  /*9f770*/  LOP3.LUT P6, RZ, R22, 0x80000, RZ, 0xc0, !PT ;  /* 0x0008000016ff7812 */ /* 0x000fe400078cc0ff */
[----:B0-----:R-:W-:-:S05]  /*9f780*/  PRMT R0, R23, 0x7771, RZ ;  /* 0x0000777117007816 */ /* 0x001fca00000000ff */
[----:B------:R0:W-:Y:S02]  /*9f790*/  @P5 STG.E.U8 desc[UR44][R20.64], R0 ;  /* 0x0000000014005986 */ /* 0x0001e4000c10112c */
[----:B0-----:R-:W-:-:S05]  /*9f7a0*/  PRMT R0, R23, 0x7772, RZ ;  /* 0x0000777217007816 */ /* 0x001fca00000000ff */
[----:B------:R0:W-:Y:S01]  /*9f7b0*/  @P6 STG.E.U8 desc[UR44][R24.64], R0 ;  /* 0x0000000018006986 */ /* 0x0001e2000c10112c */
[C---:B------:R-:W-:Y:S02]  /*9f7c0*/  LOP3.LUT P6, RZ, R2.reuse, 0x800000, RZ, 0xc0, !PT ;  /* 0x0080000002ff7812 */ /* 0x040fe400078cc0ff */
[----:B0-----:R-:W-:Y:S01]  /*9f7d0*/  PRMT R0, R23, 0x7773, RZ ;  /* 0x0000777317007816 */ /* 0x001fe200000000ff */
[----:B------:R-:W2:Y:S04]  /*9f7e0*/  LDL.LU R24, [R1+0x24c4] ;  /* 0x0024c40001187983 */ /* 0x000ea80000300800 */
[----:B------:R-:W2:Y:S04]  /*9f7f0*/  LDL.LU.64 R4, [R1+0x13a8] ;  /* 0x0013a80001047983 */ /* 0x000ea80000300a00 */
[----:B------:R-:W2:Y:S04]  /*9f800*/  LDL.LU.64 R8, [R1+0x13c8] ;  /* 0x0013c80001087983 */ /* 0x000ea80000300a00 */
[----:B------:R-:W2:Y:S04]  /*9f810*/  LDL.LU.64 R16, [R1+0x13c0] ;  /* 0x0013c00001107983 */ /* 0x000ea80000300a00 */
[----:B------:R0:W-:Y:S01]  /*9f820*/  @P6 STG.E.U8 desc[UR44][R28.64], R0 ;  /* 0x000000001c006986 */ /* 0x0001e2000c10112c */
[----:B------:R-:W-:-:S03]  /*9f830*/  LOP3.LUT P6, RZ, R2, 0x400000, RZ, 0xc0, !PT ;  /* 0x0040000002ff7812 */ /* 0x000fc600078cc0ff */
[----:B------:R-:W2:Y:S04]  /*9f840*/  LDL.LU R23, [R1+0x24c0] ;  /* 0x0024c00001177983 */ /* 0x000ea80000300800 */
[----:B------:R-:W2:Y:S04]  /*9f850*/  LDL.LU.64 R18, [R1+0x13d0] ;  /* 0x0013d00001127983 */ /* 0x000ea80000300a00 */
[----:B------:R-:W2:Y:S01]  /*9f860*/  LDL.LU.64 R20, [R1+0x13d8] ;  /* 0x0013d80001147983 */ /* 0x000ea20000300a00 */
[----:B0-----:R-:W-:-:S03]  /*9f870*/  PRMT R0, R3, 0x7770, RZ ;  /* 0x0000777003007816 */ /* 0x001fc600000000ff */
[----:B------:R-:W2:Y:S04]  /*9f880*/  LDL.LU.64 R28, [R1+0x13f0] ;  /* 0x0013f000011c7983 */ /* 0x000ea80000300a00 */
[----:B------:R-:W2:Y:S04]  /*9f890*/  LDL.LU R25, [R1+0x380] ;  /* 0x0003800001197983 */ /* 0x000ea80000300800 */
[----:B---3--:R0:W-:Y:S01]  /*9f8a0*/  @P6 STG.E.U8 desc[UR44][R26.64], R0 ;  /* 0x000000001a006986 */ /* 0x0081e2000c10112c */
[C---:B------:R-:W-:Y:S02]  /*9f8b0*/  LOP3.LUT P6, RZ, R2.reuse, 0x200000, RZ, 0xc0, !PT ;  /* 0x0020000002ff7812 */ /* 0x040fe400078cc0ff */
[----:B0-----:R-:W-:Y:S01]  /*9f8c0*/  PRMT R0, R3, 0x7771, RZ ;  /* 0x0000777103007816 */ /* 0x001fe200000000ff */
[----:B------:R-:W3:Y:S10]  /*9f8d0*/  LDL.LU.64 R26, [R1+0x13e8] ;  /* 0x0013e800011a7983 */ /* 0x000ef40000300a00 */
[----:B----4-:R0:W-:Y:S04]  /*9f8e0*/  @P6 STG.E.U8 desc[UR44][R14.64], R0 ;  /* 0x000000000e006986 */ /* 0x0101e8000c10112c */
[----:B0-----:R-:W4:Y:S01]  /*9f8f0*/  LDL.LU.64 R14, [R1+0x24b8] ;  /* 0x0024b800010e7983 */ /* 0x001f220000300a00 */
[----:B------:R-:W-:-:S02]  /*9f900*/  LOP3.LUT P6, RZ, R2, 0x100000, RZ, 0xc0, !PT ;  /* 0x0010000002ff7812 */ /* 0x000fc400078cc0ff */
[----:B------:R-:W-:-:S11]  /*9f910*/  PRMT R0, R3, 0x7772, RZ ;  /* 0x0000777203007816 */ /* 0x000fd600000000ff */
[----:B----4-:R0:W-:Y:S04]  /*9f920*/  @P6 STG.E.U8 desc[UR44][R14.64], R0 ;  /* 0x000000000e006986 */ /* 0x0101e8000c10112c */
[----:B0-----:R-:W4:Y:S01]  /*9f930*/  LDL.LU R14, [R1+0x24b4] ;  /* 0x0024b400010e7983 */ /* 0x001f220000300800 */
[----:B------:R-:W-:Y:S02]  /*9f940*/  LOP3.LUT P6, RZ, R2, 0x80000, RZ, 0xc0, !PT ;  /* 0x0008000002ff7812 */ /* 0x000fe400078cc0ff */
[----:B------:R-:W-:-:S11]  /*9f950*/  PRMT R0, R3, 0x7773, RZ ;  /* 0x0000777303007816 */ /* 0x000fd600000000ff */
[----:B------:R4:W-:Y:S01]  /*9f960*/  @P6 STG.E.U8 desc[UR44][R10.64], R0 ;  /* 0x000000000a006986 */ /* 0x0009e2000c10112c */
[----:B------:R-:W-:Y:S02]  /*9f970*/  LOP3.LUT P6, RZ, R2, 0x40000, RZ, 0xc0, !PT ;  /* 0x0004000002ff7812 */ /* 0x000fe400078cc0ff */
[C---:B------:R-:W-:Y:S02]  /*9f980*/  LOP3.LUT P0, RZ, R22.reuse, 0x400, RZ, 0xc0, !PT ;  /* 0x0000040016ff7812 */ /* 0x040fe4000780c0ff */
[C---:B------:R-:W-:Y:S02]  /*9f990*/  LOP3.LUT P1, RZ, R22.reuse, 0x200, RZ, 0xc0, !PT ;  /* 0x0000020016ff7812 */ /* 0x040fe4000782c0ff */
[C---:B------:R-:W-:Y:S02]  /*9f9a0*/  LOP3.LUT P4, RZ, R22.reuse, 0x100, RZ, 0xc0, !PT ;  /* 0x0000010016ff7812 */ /* 0x040fe4000788c0ff */
[C---:B------:R-:W-:Y:S02]  /*9f9b0*/  LOP3.LUT P3, RZ, R22.reuse, 0x80, RZ, 0xc0, !PT ;  /* 0x0000008016ff7812 */ /* 0x040fe4000786c0ff */
[----:B------:R-:W-:-:S02]  /*9f9c0*/  LOP3.LUT P2, RZ, R22, 0x40, RZ, 0xc0, !PT ;  /* 0x0000004016ff7812 */ /* 0x000fc4000784c0ff */
        /* <DEDUP_REMOVED lines=8> */
[----:B--2---:R0:W-:Y:S02]  /*9fa50*/  @P6 STG.E.U8 desc[UR44][R4.64], R0 ;  /* 0x0000000004006986 */ /* 0x0041e4000c10112c */
        /* <DEDUP_REMOVED lines=9> */
[----:B------:R-:W2:Y:S04]  /*9faf0*/  LDL.LU R23, [R1+0x24b0] ;  /* 0x0024b00001177983 */ /* 0x000ea80000300800 */
[----:B------:R0:W-:Y:S02]  /*9fb00*/  @P2 STG.E.U8 desc[UR44][R28.64], R0 ;  /* 0x000000001c002986 */ /* 0x0001e4000c10112c */
[----:B0-----:R-:W-:-:S05]  /*9fb10*/  PRMT R0, R25, 0x7770, RZ ;  /* 0x0000777019007816 */ /* 0x001fca00000000ff */
[----:B---3--:R0:W-:Y:S04]  /*9fb20*/  @P5 STG.E.U8 desc[UR44][R26.64], R0 ;  /* 0x000000001a005986 */ /* 0x0081e8000c10112c */
[----:B0-----:R-:W3:Y:S01]  /*9fb30*/  LDL.LU.64 R26, [R1+0x13f8] ;  /* 0x0013f800011a7983 */ /* 0x001ee20000300a00 */
[----:B------:R-:W-:Y:S02]  /*9fb40*/  LOP3.LUT R2, R2, 0xfffffeff, RZ, 0xc0, !PT ;  /* 0xfffffeff02027812 */ /* 0x000fe400078ec0ff */
[----:B------:R-:W-:Y:S01]  /*9fb50*/  LOP3.LUT P4, RZ, R22, 0x10, RZ, 0xc0, !PT ;  /* 0x0000001016ff7812 */ /* 0x000fe2000788c0ff */
[----:B------:R-:W4:Y:S01]  /*9fb60*/  LDL.LU.64 R8, [R1+0x1400] ;  /* 0x0014000001087983 */ /* 0x000f220000300a00 */
[----:B------:R-:W-:-:S03]  /*9fb70*/  PRMT R0, R25, 0x7771, RZ ;  /* 0x0000777119007816 */ /* 0x000fc600000000ff */
[----:B------:R-:W3:Y:S04]  /*9fb80*/  LDL.LU.64 R16, [R1+0x1410] ;  /* 0x0014100001107983 */ /* 0x000ee80000300a00 */
[----:B------:R-:W3:Y:S04]  /*9fb90*/  LDL.LU.64 R18, [R1+0x1408] ;  /* 0x0014080001127983 */ /* 0x000ee80000300a00 */
[----:B------:R-:W3:Y:S04]  /*9fba0*/  LDL.LU.64 R20, [R1+0x1430] ;  /* 0x0014300001147983 */ /* 0x000ee80000300a00 */
[----:B------:R-:W3:Y:S01]  /*9fbb0*/  LDL.LU.64 R28, [R1+0x1438] ;  /* 0x00143800011c7983 */ /* 0x000ee20000300a00 */
[----:B------:R-:W-:-:S02]  /*9fbc0*/  LOP3.LUT P3, RZ, R22, 0x8, RZ, 0xc0, !PT ;  /* 0x0000000816ff7812 */ /* 0x000fc4000786c0ff */
[C---:B------:R-:W-:Y:S02]  /*9fbd0*/  LOP3.LUT P2, RZ, R22.reuse, 0x4, RZ, 0xc0, !PT ;  /* 0x0000000416ff7812 */ /* 0x040fe4000784c0ff */
        /* <DEDUP_REMOVED lines=23> */
[----:B---3--:R0:W-:Y:S10]  /*9fd50*/  @P4 STG.E.U8 desc[UR44][R26.64], R0 ;  /* 0x000000001a004986 */ /* 0x0081f4000c10112c */
[----:B------:R-:W-:-:S02]  /*9fd60*/  @P6 LOP3.LUT R2, R2, 0x8000, RZ, 0xfc, !PT ;  /* 0x0000800002026812 */ /* 0x000fc400078efcff */
[----:B------:R-:W-:Y:S02]  /*9fd70*/  LOP3.LUT P6, RZ, R22, 0x1, RZ, 0xc0, !PT ;  /* 0x0000000116ff7812 */ /* 0x000fe400078cc0ff */
[----:B------:R-:W2:Y:S04]  /*9fd80*/  LDL.LU R22, [R1+0x374] ;  /* 0x0003740001167983 */ /* 0x000ea80000300800 */
[----:B0-----:R-:W3:Y:S04]  /*9fd90*/  LDL.LU.64 R26, [R1+0x1448] ;  /* 0x00144800011a7983 */ /* 0x001ee80000300a00 */
[----:B------:R-:W2:Y:S04]  /*9fda0*/  LDL.LU R3, [R1+0x384] ;  /* 0x0003840001037983 */ /* 0x000ea80000300800 */
[----:B------:R-:W2:Y:S01]  /*9fdb0*/  LDL.LU.64 R10, [R1+0x1458] ;  /* 0x00145800010a7983 */ /* 0x000ea20000300a00 */
[----:B------:R-:W-:-:S05]  /*9fdc0*/  PRMT R0, R25, 0x7772, RZ ;  /* 0x0000777219007816 */ /* 0x000fca00000000ff */
[----:B----4-:R0:W-:Y:S02]  /*9fdd0*/  @P3 STG.E.U8 desc[UR44][R8.64], R0 ;  /* 0x0000000008003986 */ /* 0x0101e4000c10112c */
[----:B0-----:R-:W-:-:S05]  /*9fde0*/  PRMT R0, R25, 0x7773, RZ ;  /* 0x0000777319007816 */ /* 0x001fca00000000ff */
[----:B------:R-:W-:Y:S04]  /*9fdf0*/  @P2 STG.E.U8 desc[UR44][R16.64], R0 ;  /* 0x0000000010002986 */ /* 0x000fe8000c10112c */
[----:B--2---:R0:W-:Y:S04]  /*9fe00*/  STL.64 [R1+0x24a8], R10 ;  /* 0x0024a80a01007387 */ /* 0x0041e80000100a00 */
[----:B0-----:R-:W2:Y:S01]  /*9fe10*/  LDL.LU.64 R10, [R1+0x1440] ;  /* 0x00144000010a7983 */ /* 0x001ea20000300a00 */
[----:B------:R-:W-:-:S03]  /*9fe20*/  PRMT R0, R22, 0x7770, RZ ;  /* 0x0000777016007816 */ /* 0x000fc600000000ff */
[----:B------:R-:W4:Y:S04]  /*9fe30*/  LDL.LU.64 R12, [R1+0x1460] ;  /* 0x00146000010c7983 */ /* 0x000f280000300a00 */
[----:B------:R-:W4:Y:S04]  /*9fe40*/  LDL.LU.64 R14, [R1+0x1470] ;  /* 0x00147000010e7983 */ /* 0x000f280000300a00 */
[----:B------:R-:W4:Y:S04]  /*9fe50*/  LDL.LU R25, [R1+0x378] ;  /* 0x0003780001197983 */ /* 0x000f280000300800 */
[----:B------:R0:W-:Y:S04]  /*9fe60*/  @P5 STG.E.U8 desc[UR44][R18.64], R0 ;  /* 0x0000000012005986 */ /* 0x0001e8000c10112c */
[----:B------:R-:W4:Y:S04]  /*9fe70*/  LDL.LU.64 R6, [R1+0x1468] ;  /* 0x0014680001067983 */ /* 0x000f280000300a00 */
        /* <DEDUP_REMOVED lines=52> */
[----:B---3--:R0:W-:Y:S04]  /*a01c0*/  @P5 STG.E.U8 desc[UR44][R26.64], R0 ;  /* 0x000000001a005986 */ /* 0x0081e8000c10112c */
[----:B------:R-:W3:Y:S04]  /*a01d0*/  LDL.LU.64 R20, [R1+0x14c0] ;  /* 0x0014c00001147983 */ /* 0x000ee80000300a00 */
[----:B0-----:R-:W4:Y:S04]  /*a01e0*/  LDL.LU.64 R26, [R1+0x14d0] ;  /* 0x0014d000011a7983 */ /* 0x001f280000300a00 */
[----:B------:R-:W2:Y:S04]  /*a01f0*/  LDL.LU.64 R8, [R1+0x14d8] ;  /* 0x0014d80001087983 */ /* 0x000ea80000300a00 */
[----:B------:R-:W2:Y:S01]  /*a0200*/  LDL.LU R17, [R1+0x37c] ;  /* 0x00037c0001117983 */ /* 0x000ea20000300800 */
[----:B------:R-:W-:-:S02]  /*a0210*/  LOP3.LUT P4, RZ, R23, 0x20000, RZ, 0xc0, !PT ;  /* 0x0002000017ff7812 */ /* 0x000fc4000788c0ff */
[----:B------:R-:W-:Y:S01]  /*a0220*/  LOP3.LUT P3, RZ, R23, 0x10000, RZ, 0xc0, !PT ;  /* 0x0001000017ff7812 */ /* 0x000fe2000786c0ff */
[----:B------:R-:W3:Y:S04]  /*a0230*/  LDL.LU.64 R28, [R1+0x14f0] ;  /* 0x0014f000011c7983 */ /* 0x000ee80000300a00 */
[----:B------:R-:W4:Y:S04]  /*a0240*/  LDL.LU.64 R18, [R1+0x14e8] ;  /* 0x0014e80001127983 */ /* 0x000f280000300a00 */
[----:B------:R-:W4:Y:S01]  /*a0250*/  LDL.LU R25, [R1+0x38c] ;  /* 0x00038c0001197983 */ /* 0x000f220000300800 */
[----:B--2---:R-:W-:-:S05]  /*a0260*/  PRMT R0, R17, 0x7770, RZ ;  /* 0x0000777011007816 */ /* 0x004fca00000000ff */
[----:B---3--:R0:W-:Y:S02]  /*a0270*/  @P4 STG.E.U8 desc[UR44][R20.64], R0 ;  /* 0x0000000014004986 */ /* 0x0081e4000c10112c */
[----:B0-----:R-:W-:Y:S02]  /*a0280*/  PRMT R0, R17, 0x7771, RZ ;  /* 0x0000777111007816 */ /* 0x001fe400000000ff */
[----:B------:R-:W2:Y:S04]  /*a0290*/  LDL.LU.64 R20, [R1+0x14f8] ;  /* 0x0014f80001147983 */ /* 0x000ea80000300a00 */
[----:B----4-:R0:W-:Y:S04]  /*a02a0*/  @P3 STG.E.U8 desc[UR44][R26.64], R0 ;  /* 0x000000001a003986 */ /* 0x0101e8000c10112c */
[----:B0-----:R-:W3:Y:S04]  /*a02b0*/  LDL.LU.64 R26, [R1+0x1500] ;  /* 0x00150000011a7983 */ /* 0x001ee80000300a00 */
[----:B------:R-:W4:Y:S01]  /*a02c0*/  LDL.LU.64 R10, [R1+0x1508] ;  /* 0x00150800010a7983 */ /* 0x000f220000300a00 */
        /* <DEDUP_REMOVED lines=24> */
[----:B------:R-:W-:Y:S02]  /*a0450*/  PRMT R0, R17, 0x7772, RZ ;  /* 0x0000777211007816 */ /* 0x000fe400000000ff */
[----:B------:R-:W-:-:S02]  /*a0460*/  LOP3.LUT P0, RZ, R23, 0x10, RZ, 0xc0, !PT ;  /* 0x0000001017ff7812 */ /* 0x000fc4000780c0ff */
[C---:B------:R-:W-:Y:S01]  /*a0470*/  LOP3.LUT P1, RZ, R23.reuse, 0x8, RZ, 0xc0, !PT ;  /* 0x0000000817ff7812 */ /* 0x040fe2000782c0ff */
[----:B------:R-:W4:Y:S01]  /*a0480*/  LDL.LU R3, [R1+0x3a0] ;  /* 0x0003a00001037983 */ /* 0x000f220000300800 */
[----:B------:R-:W-:Y:S02]  /*a0490*/  @P6 LOP3.LUT R2, R2, 0x40, RZ, 0xfc, !PT ;  /* 0x0000004002026812 */ /* 0x000fe400078efcff */
[----:B------:R-:W-:Y:S02]  /*a04a0*/  LOP3.LUT P6, RZ, R23, 0x1000, RZ, 0xc0, !PT ;  /* 0x0000100017ff7812 */ /* 0x000fe400078cc0ff */
[----:B------:R-:W-:Y:S01]  /*a04b0*/  LOP3.LUT R2, R2, 0xffffff7f, RZ, 0xc0, !PT ;  /* 0xffffff7f02027812 */ /* 0x000fe200078ec0ff */
[----:B------:R0:W-:Y:S10]  /*a04c0*/  @P2 STG.E.U8 desc[UR44][R8.64], R0 ;  /* 0x0000000008002986 */ /* 0x0001f4000c10112c */
[----:B------:R-:W-:-:S02]  /*a04d0*/  @P6 LOP3.LUT R2, R2, 0x80, RZ, 0xfc, !PT ;  /* 0x0000008002026812 */ /* 0x000fc400078efcff */
[----:B------:R-:W-:Y:S02]  /*a04e0*/  LOP3.LUT P6, RZ, R23, 0x2000, RZ, 0xc0, !PT ;  /* 0x0000200017ff7812 */ /* 0x000fe400078cc0ff */
[----:B0-----:R-:W-:-:S05]  /*a04f0*/  PRMT R0, R17, 0x7773, RZ ;  /* 0x0000777311007816 */ /* 0x001fca00000000ff */
[----:B------:R0:W-:Y:S02]  /*a0500*/  @P5 STG.E.U8 desc[UR44][R28.64], R0 ;  /* 0x000000001c005986 */ /* 0x0001e4000c10112c */
[----:B0-----:R-:W-:-:S05]  /*a0510*/  PRMT R0, R25, 0x7770, RZ ;  /* 0x0000777019007816 */ /* 0x001fca00000000ff */
[----:B------:R0:W-:Y:S01]  /*a0520*/  @P6 STG.E.U8 desc[UR44][R18.64], R0 ;  /* 0x0000000012006986 */ /* 0x0001e2000c10112c */
[----:B------:R-:W-:Y:S02]  /*a0530*/  LOP3.LUT P6, RZ, R2, 0x80, RZ, 0xc0, !PT ;  /* 0x0000008002ff7812 */ /* 0x000fe400078cc0ff */
[----:B0-----:R-:W-:-:S11]  /*a0540*/  PRMT R0, R25, 0x7771, RZ ;  /* 0x0000777119007816 */ /* 0x001fd600000000ff */
[----:B--2---:R0:W-:Y:S01]  /*a0550*/  @P6 STG.E.U8 desc[UR44][R20.64], R0 ;  /* 0x0000000014006986 */ /* 0x0041e2000c10112c */
[----:B------:R-:W-:Y:S02]  /*a0560*/  LOP3.LUT P6, RZ, R2, 0x40, RZ, 0xc0, !PT ;  /* 0x0000004002ff7812 */ /* 0x000fe400078cc0ff */
[C---:B------:R-:W-:Y:S02]  /*a0570*/  LOP3.LUT P4, RZ, R23.reuse, 0x4, RZ, 0xc0, !PT ;  /* 0x0000000417ff7812 */ /* 0x040fe4000788c0ff */
[C---:B------:R-:W-:Y:S02]  /*a0580*/  LOP3.LUT P3, RZ, R23.reuse, 0x2, RZ, 0xc0, !PT ;  /* 0x0000000217ff7812 */ /* 0x040fe4000786c0ff */
[----:B------:R-:W-:Y:S02]  /*a0590*/  LOP3.LUT P2, RZ, R23, 0x1, RZ, 0xc0, !PT ;  /* 0x0000000117ff7812 */ /* 0x000fe4000784c0ff */
[----:B------:R-:W2:Y:S04]  /*a05a0*/  LDL.LU.64 R22, [R1+0x1530] ;  /* 0x0015300001167983 */ /* 0x000ea80000300a00 */
[----:B------:R-:W2:Y:S04]  /*a05b0*/  LDL.LU.64 R12, [R1+0x1538] ;  /* 0x00153800010c7983 */ /* 0x000ea80000300a00 */
[----:B------:R-:W2:Y:S04]  /*a05c0*/  LDL.LU.64 R14, [R1+0x1548] ;  /* 0x00154800010e7983 */ /* 0x000ea80000300a00 */
[----:B------:R-:W2:Y:S04]  /*a05d0*/  LDL.LU R28, [R1+0x390] ;  /* 0x00039000011c7983 */ /* 0x000ea80000300800 */
[----:B------:R-:W2:Y:S04]  /*a05e0*/  LDL.LU.64 R6, [R1+0x1540] ;  /* 0x0015400001067983 */ /* 0x000ea80000300a00 */
[----:B------:R-:W2:Y:S01]  /*a05f0*/  LDL.LU.64 R4, [R1+0x1550] ;  /* 0x0015500001047983 */ /* 0x000ea20000300a00 */
[----:B0-----:R-:W-:-:S03]  /*a0600*/  PRMT R0, R25, 0x7772, RZ ;  /* 0x0000777219007816 */ /* 0x001fc600000000ff */
[----:B------:R-:W2:Y:S04]  /*a0610*/  LDL.LU.64 R8, [R1+0x1558] ;  /* 0x0015580001087983 */ /* 0x000ea80000300a00 */
[----:B------:R-:W2:Y:S04]  /*a0620*/  LDL.LU.64 R16, [R1+0x1570] ;  /* 0x0015700001107983 */ /* 0x000ea80000300a00 */
[----:B---3--:R0:W-:Y:S01]  /*a0630*/  @P6 STG.E.U8 desc[UR44][R26.64], R0 ;  /* 0x000000001a006986 */ /* 0x0081e2000c10112c */
[----:B------:R-:W-:-:S03]  /*a0640*/  LOP3.LUT P6, RZ, R2, 0x20, RZ, 0xc0, !PT ;  /* 0x0000002002ff7812 */ /* 0x000fc600078cc0ff */
[----:B------:R-:W3:Y:S04]  /*a0650*/  LDL.LU R29, [R1+0x3a4] ;  /* 0x0003a400011d7983 */ /* 0x000ee80000300800 */
[----:B------:R-:W2:Y:S04]  /*a0660*/  LDL.LU.64 R18, [R1+0x1568] ;  /* 0x0015680001127983 */ /* 0x000ea80000300a00 */
[----:B------:R-:W2:Y:S01]  /*a0670*/  LDL.LU.64 R20, [R1+0x1578] ;  /* 0x0015780001147983 */ /* 0x000ea20000300a00 */
[----:B0-----:R-:W-:-:S03]  /*a0680*/  PRMT R0, R25, 0x7773, RZ ;  /* 0x0000777319007816 */ /* 0x001fc600000000ff */
[----:B------:R-:W2:Y:S04]  /*a0690*/  LDL.LU.64 R26, [R1+0x1580] ;  /* 0x00158000011a7983 */ /* 0x000ea80000300a00 */
[----:B------:R-:W2:Y:S04]  /*a06a0*/  LDL.LU R25, [R1+0x24a0] ;  /* 0x0024a00001197983 */ /* 0x000ea80000300800 */
[----:B----4-:R0:W-:Y:S04]  /*a06b0*/  @P6 STG.E.U8 desc[UR44][R10.64], R0 ;  /* 0x000000000a006986 */ /* 0x0101e8000c10112c */
[----:B0-----:R-:W4:Y:S01]  /*a06c0*/  LDL.LU.64 R10, [R1+0x2498] ;  /* 0x00249800010a7983 */ /* 0x001f220000300a00 */
[----:B------:R-:W-:-:S02]  /*a06d0*/  LOP3.LUT P6, RZ, R2, 0x10, RZ, 0xc0, !PT ;  /* 0x0000001002ff7812 */ /* 0x000fc400078cc0ff */
[----:B------:R-:W-:Y:S02]  /*a06e0*/  PRMT R0, R3, 0x7770, RZ ;  /* 0x0000777003007816 */ /* 0x000fe400000000ff */
[----:B------:R-:W-:-:S09]  /*a06f0*/  LOP3.LUT P5, RZ, R24, 0x80000000, RZ, 0xc0, !PT ;  /* 0x8000000018ff7812 */ /* 0x000fd200078ac0ff */
[----:B----4-:R0:W-:Y:S01]  /*a0700*/  @P6 STG.E.U8 desc[UR44][R10.64], R0 ;  /* 0x000000000a006986 */ /* 0x0101e2000c10112c */
[C---:B------:R-:W-:Y:S02]  /*a0710*/  LOP3.LUT P6, RZ, R2.reuse, 0x8, RZ, 0xc0, !PT ;  /* 0x0000000802ff7812 */ /* 0x040fe400078cc0ff */
[----:B0-----:R-:W-:Y:S01]  /*a0720*/  PRMT R0, R3, 0x7771, RZ ;  /* 0x0000777103007816 */ /* 0x001fe200000000ff */
[----:B------:R-:W4:Y:S10]  /*a0730*/  LDL.LU R11, [R1+0x2494] ;  /* 0x00249400010b7983 */ /* 0x000f340000300800 */
[----:B--2---:R0:W-:Y:S01]  /*a0740*/  @P6 STG.E.U8 desc[UR44][R22.64], R0 ;  /* 0x0000000016006986 */ /* 0x0041e2000c10112c */
[----:B------:R-:W-:-:S02]  /*a0750*/  LOP3.LUT P6, RZ, R2, 0x4, RZ, 0xc0, !PT ;  /* 0x0000000402ff7812 */ /* 0x000fc400078cc0ff */
        /* <DEDUP_REMOVED lines=14> */
[----:B---3--:R-:W-:-:S05]  /*a0840*/  PRMT R0, R29, 0x7770, RZ ;  /* 0x000077701d007816 */ /* 0x008fca00000000ff */
[----:B------:R0:W-:Y:S02]  /*a0850*/  @P3 STG.E.U8 desc[UR44][R18.64], R0 ;  /* 0x0000000012003986 */ /* 0x0001e4000c10112c */
[----:B0-----:R-:W-:-:S05]  /*a0860*/  PRMT R0, R29, 0x7771, RZ ;  /* 0x000077711d007816 */ /* 0x001fca00000000ff */
[----:B------:R0:W-:Y:S02]  /*a0870*/  @P2 STG.E.U8 desc[UR44][R20.64], R0 ;  /* 0x0000000014002986 */ /* 0x0001e4000c10112c */
[----:B0-----:R-:W-:-:S05]  /*a0880*/  PRMT R0, R29, 0x7772, RZ ;  /* 0x000077721d007816 */ /* 0x001fca00000000ff */
[----:B------:R0:W-:Y:S04]  /*a0890*/  @P5 STG.E.U8 desc[UR44][R26.64], R0 ;  /* 0x000000001a005986 */ /* 0x0001e8000c10112c */
[----:B0-----:R-:W2:Y:S01]  /*a08a0*/  LDL.LU.64 R26, [R1+0x1598] ;  /* 0x00159800011a7983 */ /* 0x001ea20000300a00 */
[----:B------:R-:W-:-:S03]  /*a08b0*/  LOP3.LUT P4, RZ, R24, 0x40000000, RZ, 0xc0, !PT ;  /* 0x4000000018ff7812 */ /* 0x000fc6000788c0ff */
[----:B------:R-:W3:Y:S01]  /*a08c0*/  LDL.LU.64 R18, [R1+0x1590] ;  /* 0x0015900001127983 */ /* 0x000ee20000300a00 */
[----:B------:R-:W-:-:S03]  /*a08d0*/  PRMT R0, R29, 0x7773, RZ ;  /* 0x000077731d007816 */ /* 0x000fc600000000ff */
[----:B------:R-:W3:Y:S04]  /*a08e0*/  LDL.LU.64 R8, [R1+0x15b0] ;  /* 0x0015b00001087983 */ /* 0x000ee80000300a00 */
[----:B------:R-:W3:Y:S04]  /*a08f0*/  LDL.LU.64 R16, [R1+0x15b8] ;  /* 0x0015b80001107983 */ /* 0x000ee80000300a00 */
[----:B------:R-:W3:Y:S04]  /*a0900*/  LDL.LU.64 R20, [R1+0x15c8] ;  /* 0x0015c80001147983 */ /* 0x000ee80000300a00 */
[----:B------:R-:W3:Y:S04]  /*a0910*/  LDL.LU R10, [R1+0x3a8] ;  /* 0x0003a800010a7983 */ /* 0x000ee80000300800 */
[----:B------:R-:W3:Y:S04]  /*a0920*/  LDL.LU.64 R28, [R1+0x15c0] ;  /* 0x0015c000011c7983 */ /* 0x000ee80000300a00 */
[----:B--2---:R0:W-:Y:S04]  /*a0930*/  @P4 STG.E.U8 desc[UR44][R26.64], R0 ;  /* 0x000000001a004986 */ /* 0x0041e8000c10112c */
[----:B0-----:R-:W2:Y:S04]  /*a0940*/  LDL.LU.64 R26, [R1+0x15d8] ;  /* 0x0015d800011a7983 */ /* 0x001ea80000300a00 */
[----:B------:R-:W2:Y:S01]  /*a0950*/  LDL.LU.64 R2, [R1+0x15f0] ;  /* 0x0015f00001027983 */ /* 0x000ea20000300a00 */
[----:B------:R-:W-:-:S02]  /*a0960*/  LOP3.LUT P6, RZ, R24, 0x40000, RZ, 0xc0, !PT ;  /* 0x0004000018ff7812 */ /* 0x000fc400078cc0ff */
[----:B----4-:R-:W-:-:S11]  /*a0970*/  LOP3.LUT R11, R11, 0xfeffffff, RZ, 0xc0, !PT ;  /* 0xfeffffff0b0b7812 */ /* 0x010fd600078ec0ff */
        /* <DEDUP_REMOVED lines=31> */
[----:B------:R-:W3:Y:S04]  /*a0b70*/  LDL.LU R19, [R1+0x398] ;  /* 0x0003980001137983 */ /* 0x000ee80000300800 */
[----:B------:R0:W-:Y:S04]  /*a0b80*/  @P2 STG.E.U8 desc[UR44][R8.64], R0 ;  /* 0x0000000008002986 */ /* 0x0001e8000c10112c */
[----:B------:R-:W4:Y:S04]  /*a0b90*/  LDL.LU.64 R22, [R1+0x15e8] ;  /* 0x0015e80001167983 */ /* 0x000f280000300a00 */
[----:B------:R-:W3:Y:S04]  /*a0ba0*/  LDL.LU.64 R12, [R1+0x15f8] ;  /* 0x0015f800010c7983 */ /* 0x000ee80000300a00 */
[----:B------:R-:W3:Y:S01]  /*a0bb0*/  LDL.LU.64 R14, [R1+0x1600] ;  /* 0x00160000010e7983 */ /* 0x000ee20000300a00 */
[----:B0-----:R-:W-:-:S05]  /*a0bc0*/  PRMT R0, R25, 0x7772, RZ ;  /* 0x0000777219007816 */ /* 0x001fca00000000ff */
[----:B------:R0:W-:Y:S02]  /*a0bd0*/  @P5 STG.E.U8 desc[UR44][R16.64], R0 ;  /* 0x0000000010005986 */ /* 0x0001e4000c10112c */
[----:B0-----:R-:W-:Y:S02]  /*a0be0*/  PRMT R0, R25, 0x7773, RZ ;  /* 0x0000777319007816 */ /* 0x001fe400000000ff */
[----:B------:R-:W3:Y:S04]  /*a0bf0*/  LDL.LU R25, [R1+0x2490] ;  /* 0x0024900001197983 */ /* 0x000ee80000300800 */
[----:B------:R0:W-:Y:S01]  /*a0c00*/  @P6 STG.E.U8 desc[UR44][R20.64], R0 ;  /* 0x0000000014006986 */ /* 0x0001e2000c10112c */
[----:B------:R-:W-:-:S03]  /*a0c10*/  LOP3.LUT P6, RZ, R11, 0x80000000, RZ, 0xc0, !PT ;  /* 0x800000000bff7812 */ /* 0x000fc600078cc0ff */
[----:B------:R-:W3:Y:S04]  /*a0c20*/  LDL.LU.64 R6, [R1+0x1610] ;  /* 0x0016100001067983 */ /* 0x000ee80000300a00 */
[----:B------:R-:W3:Y:S04]  /*a0c30*/  LDL.LU.64 R4, [R1+0x1608] ;  /* 0x0016080001047983 */ /* 0x000ee80000300a00 */
        /* <DEDUP_REMOVED lines=25> */
[----:B---3--:R-:W-:-:S11]  /*a0dd0*/  PRMT R0, R19, 0x7770, RZ ;  /* 0x0000777013007816 */ /* 0x008fd600000000ff */
        /* <DEDUP_REMOVED lines=20> */
[----:B------:R0:W-:Y:S02]  /*a0f20*/  @P2 STG.E.U8 desc[UR44][R28.64], R0 ;  /* 0x000000001c002986 */ /* 0x0001e4000c10112c */
[----:B0-----:R-:W-:Y:S02]  /*a0f30*/  PRMT R0, R18, 0x7771, RZ ;  /* 0x0000777112007816 */ /* 0x001fe400000000ff */
[----:B------:R-:W3:Y:S04]  /*a0f40*/  LDL.LU.64 R28, [R1+0x1640] ;  /* 0x00164000011c7983 */ /* 0x000ee80000300a00 */
[----:B------:R0:W-:Y:S04]  /*a0f50*/  @P5 STG.E.U8 desc[UR44][R26.64], R0 ;  /* 0x000000001a005986 */ /* 0x0001e8000c10112c */
[----:B0-----:R-:W4:Y:S01]  /*a0f60*/  LDL.LU.64 R26, [R1+0x1650] ;  /* 0x00165000011a7983 */ /* 0x001f220000300a00 */
[----:B------:R-:W-:-:S02]  /*a0f70*/  LOP3.LUT P4, RZ, R24, 0x800, RZ, 0xc0, !PT ;  /* 0x0000080018ff7812 */ /* 0x000fc4000788c0ff */
[----:B------:R-:W-:Y:S02]  /*a0f80*/  LOP3.LUT P3, RZ, R24, 0x400, RZ, 0xc0, !PT ;  /* 0x0000040018ff7812 */ /* 0x000fe4000786c0ff */
[C---:B------:R-:W-:Y:S01]  /*a0f90*/  PRMT R0, R18.reuse, 0x7772, RZ ;  /* 0x0000777212007816 */ /* 0x040fe200000000ff */
[----:B------:R-:W2:Y:S04]  /*a0fa0*/  LDL.LU.64 R20, [R1+0x1648] ;  /* 0x0016480001147983 */ /* 0x000ea80000300a00 */
[----:B------:R-:W2:Y:S04]  /*a0fb0*/  LDL.LU.64 R8, [R1+0x1658] ;  /* 0x0016580001087983 */ /* 0x000ea80000300a00 */
[----:B------:R-:W2:Y:S04]  /*a0fc0*/  LDL.LU.64 R16, [R1+0x1660] ;  /* 0x0016600001107983 */ /* 0x000ea80000300a00 */
[----:B------:R-:W2:Y:S04]  /*a0fd0*/  LDL.LU R19, [R1+0x3c0] ;  /* 0x0003c00001137983 */ /* 0x000ea80000300800 */
[----:B---3--:R0:W-:Y:S02]  /*a0fe0*/  @P4 STG.E.U8 desc[UR44][R28.64], R0 ;  /* 0x000000001c004986 */ /* 0x0081e4000c10112c */
[----:B0-----:R-:W-:-:S02]  /*a0ff0*/  PRMT R0, R18, 0x7773, RZ ;  /* 0x0000777312007816 */ /* 0x001fc400000000ff */
[----:B------:R-:W3:Y:S04]  /*a1000*/  LDL.LU.64 R28, [R1+0x1670] ;  /* 0x00167000011c7983 */ /* 0x000ee80000300a00 */
[----:B------:R-:W2:Y:S04]  /*a1010*/  LDL.LU R15, [R1+0x3b0] ;  /* 0x0003b000010f7983 */ /* 0x000ea80000300800 */
[----:B----4-:R0:W-:Y:S04]  /*a1020*/  @P3 STG.E.U8 desc[UR44][R26.64], R0 ;  /* 0x000000001a003986 */ /* 0x0101e8000c10112c */
[----:B0-----:R-:W4:Y:S04]  /*a1030*/  LDL.LU.64 R26, [R1+0x1668] ;  /* 0x00166800011a7983 */ /* 0x001f280000300a00 */
        /* <DEDUP_REMOVED lines=34> */
[C---:B0-----:R-:W-:Y:S01]  /*a1260*/  PRMT R0, R19.reuse, 0x7771, RZ ;  /* 0x0000777113007816 */ /* 0x041fe200000000ff */
[----:B------:R-:W2:Y:S04]  /*a1270*/  LDL.LU R20, [R1+0x3c4] ;  /* 0x0003c40001147983 */ /* 0x000ea80000300800 */
[----:B------:R-:W2:Y:S04]  /*a1280*/  LDL.LU.64 R22, [R1+0x1688] ;  /* 0x0016880001167983 */ /* 0x000ea80000300a00 */
[----:B------:R-:W2:Y:S04]  /*a1290*/  LDL.LU.64 R12, [R1+0x1698] ;  /* 0x00169800010c7983 */ /* 0x000ea80000300a00 */
[----:B------:R-:W2:Y:S04]  /*a12a0*/  LDL.LU R21, [R1+0x3b4] ;  /* 0x0003b40001157983 */ /* 0x000ea80000300800 */
[----:B------:R0:W-:Y:S04]  /*a12b0*/  @P5 STG.E.U8 desc[UR44][R8.64], R0 ;  /* 0x0000000008005986 */ /* 0x0001e8000c10112c */
[----:B------:R-:W2:Y:S04]  /*a12c0*/  LDL.LU.64 R6, [R1+0x16a0] ;  /* 0x0016a00001067983 */ /* 0x000ea80000300a00 */
[----:B------:R-:W2:Y:S01]  /*a12d0*/  LDL.LU.64 R4, [R1+0x16b0] ;  /* 0x0016b00001047983 */ /* 0x000ea20000300a00 */
[----:B0-----:R-:W-:-:S03]  /*a12e0*/  PRMT R0, R19, 0x7772, RZ ;  /* 0x0000777213007816 */ /* 0x001fc600000000ff */
[----:B------:R-:W2:Y:S04]  /*a12f0*/  LDL.LU.64 R8, [R1+0x16a8] ;  /* 0x0016a80001087983 */ /* 0x000ea80000300a00 */
[----:B------:R0:W-:Y:S01]  /*a1300*/  @P6 STG.E.U8 desc[UR44][R16.64], R0 ;  /* 0x0000000010006986 */ /* 0x0001e2000c10112c */
[----:B------:R-:W-:Y:S02]  /*a1310*/  LOP3.LUT P6, RZ, R11, 0x800000, RZ, 0xc0, !PT ;  /* 0x008000000bff7812 */ /* 0x000fe400078cc0ff */
[----:B0-----:R-:W-:Y:S01]  /*a1320*/  PRMT R0, R19, 0x7773, RZ ;  /* 0x0000777313007816 */ /* 0x001fe200000000ff */
[----:B------:R-:W2:Y:S04]  /*a1330*/  LDL.LU.64 R16, [R1+0x16b8] ;  /* 0x0016b80001107983 */ /* 0x000ea80000300a00 */
[----:B------:R-:W2:Y:S06]  /*a1340*/  LDL.LU.64 R18, [R1+0x16c0] ;  /* 0x0016c00001127983 */ /* 0x000eac0000300a00 */
[----:B---3--:R0:W-:Y:S01]  /*a1350*/  @P6 STG.E.U8 desc[UR44][R28.64], R0 ;  /* 0x000000001c006986 */ /* 0x0081e2000c10112c */
[----:B------:R-:W-:-:S02]  /*a1360*/  LOP3.LUT P6, RZ, R11, 0x400000, RZ, 0xc0, !PT ;  /* 0x004000000bff7812 */ /* 0x000fc400078cc0ff */
[----:B0-----:R-:W-:Y:S01]  /*a1370*/  PRMT R0, R15, 0x7770, RZ ;  /* 0x000077700f007816 */ /* 0x001fe200000000ff */
        /* <DEDUP_REMOVED lines=37> */
[----:B------:R-:W2:Y:S01]  /*a15d0*/  LDL.LU.64 R20, [R1+0x16d8] ;  /* 0x0016d80001147983 */ /* 0x000ea20000300a00 */
[C---:B------:R-:W-:Y:S02]  /*a15e0*/  LOP3.LUT P2, RZ, R25.reuse, 0x4000000, RZ, 0xc0, !PT ;  /* 0x0400000019ff7812 */ /* 0x040fe4000784c0ff */
[C---:B------:R-:W-:Y:S02]  /*a15f0*/  LOP3.LUT P5, RZ, R25.reuse, 0x2000000, RZ, 0xc0, !PT ;  /* 0x0200000019ff7812 */ /* 0x040fe400078ac0ff */
[----:B------:R-:W-:-:S09]  /*a1600*/  LOP3.LUT P4, RZ, R25, 0x1000000, RZ, 0xc0, !PT ;  /* 0x0100000019ff7812 */ /* 0x000fd2000788c0ff */
[----:B---3--:R0:W-:Y:S02]  /*a1610*/  @P2 STG.E.U8 desc[UR44][R28.64], R0 ;  /* 0x000000001c002986 */ /* 0x0081e4000c10112c */
[----:B0-----:R-:W-:-:S05]  /*a1620*/  PRMT R0, R14, 0x7770, RZ ;  /* 0x000077700e007816 */ /* 0x001fca00000000ff */
[----:B----4-:R0:W-:Y:S02]  /*a1630*/  @P5 STG.E.U8 desc[UR44][R26.64], R0 ;  /* 0x000000001a005986 */ /* 0x0101e4000c10112c */
[----:B0-----:R-:W-:Y:S02]  /*a1640*/  PRMT R0, R14, 0x7771, RZ ;  /* 0x000077710e007816 */ /* 0x001fe400000000ff */
[----:B------:R-:W3:Y:S04]  /*a1650*/  LDL.LU.64 R26, [R1+0x17b8] ;  /* 0x0017b800011a7983 */ /* 0x000ee80000300a00 */
[----:B------:R-:W4:Y:S04]  /*a1660*/  LDL.LU.64 R28, [R1+0x17b0] ;  /* 0x0017b000011c7983 */ /* 0x000f280000300a00 */
[----:B------:R-:W4:Y:S04]  /*a1670*/  LDL.LU.64 R16, [R1+0x17a8] ;  /* 0x0017a80001107983 */ /* 0x000f280000300a00 */
[----:B------:R-:W4:Y:S04]  /*a1680*/  LDL.LU.64 R18, [R1+0x17d8] ;  /* 0x0017d80001127983 */ /* 0x000f280000300a00 */
[----:B------:R-:W4:Y:S04]  /*a1690*/  LDL.LU R10, [R1+0x3b8] ;  /* 0x0003b800010a7983 */ /* 0x000f280000300800 */
[----:B--2---:R0:W-:Y:S04]  /*a16a0*/  @P4 STG.E.U8 desc[UR44][R20.64], R0 ;  /* 0x0000000014004986 */ /* 0x0041e8000c10112c */
[----:B0-----:R-:W2:Y:S04]  /*a16b0*/  LDL.LU.64 R20, [R1+0x17f8] ;  /* 0x0017f80001147983 */ /* 0x001ea80000300a00 */
[----:B------:R-:W2:Y:S01]  /*a16c0*/  LDL.LU R3, [R1+0x3cc] ;  /* 0x0003cc0001037983 */ /* 0x000ea20000300800 */
[----:B------:R-:W-:-:S02]  /*a16d0*/  LOP3.LUT P3, RZ, R25, 0x800000, RZ, 0xc0, !PT ;  /* 0x0080000019ff7812 */ /* 0x000fc4000786c0ff */
[----:B------:R-:W-:-:S11]  /*a16e0*/  PRMT R0, R14, 0x7772, RZ ;  /* 0x000077720e007816 */ /* 0x000fd600000000ff */
[----:B---3--:R-:W-:Y:S01]  /*a16f0*/  @P3 STG.E.U8 desc[UR44][R26.64], R0 ;  /* 0x000000001a003986 */ /* 0x008fe2000c10112c */
        /* <DEDUP_REMOVED lines=13> */
[----:B------:R-:W3:Y:S02]  /*a17d0*/  LDL.LU.64 R26, [R1+0x1818] ;  /* 0x00181800011a7983 */ /* 0x000ee40000300a00 */
        /* <DEDUP_REMOVED lines=25> */
[C---:B------:R-:W-:Y:S02]  /*a1970*/  LOP3.LUT P6, RZ, R11.reuse, 0x4000, RZ, 0xc0, !PT ;  /* 0x000040000bff7812 */ /* 0x040fe400078cc0ff */
[----:B0-----:R-:W-:Y:S01]  /*a1980*/  PRMT R0, R10, 0x7773, RZ ;  /* 0x000077730a007816 */ /* 0x001fe200000000ff */
[----:B---3--:R0:W-:Y:S10]  /*a1990*/  STL.64 [R1+0x2460], R26 ;  /* 0x0024601a01007387 */ /* 0x0081f40000100a00 */
[----:B--2---:R1:W-:Y:S04]  /*a19a0*/  @P6 STG.E.U8 desc[UR44][R2.64], R0 ;  /* 0x0000000002006986 */ /* 0x0043e8000c10112c */
[----:B0-----:R-:W2:Y:S04]  /*a19b0*/  LDL.LU.64 R26, [R1+0x17e8] ;  /* 0x0017e800011a7983 */ /* 0x001ea80000300a00 */
[----:B------:R-:W3:Y:S04]  /*a19c0*/  LDL.LU.64 R22, [R1+0x1838] ;  /* 0x0018380001167983 */ /* 0x000ee80000300a00 */
[----:B------:R-:W4:Y:S04]  /*a19d0*/  LDL.LU.64 R12, [R1+0x1830] ;  /* 0x00183000010c7983 */ /* 0x000f280000300a00 */
[----:B------:R-:W2:Y:S04]  /*a19e0*/  LDL.LU R28, [R1+0x3bc] ;  /* 0x0003bc00011c7983 */ /* 0x000ea80000300800 */
        /* <DEDUP_REMOVED lines=46> */
[----:B--2---:R0:W-:Y:S04]  /*a1cd0*/  @P5 STG.E.U8 desc[UR44][R26.64], R0 ;  /* 0x000000001a005986 */ /* 0x0041e8000c10112c */
[----:B0-----:R-:W2:Y:S04]  /*a1ce0*/  LDL.LU.64 R26, [R1+0x2450] ;  /* 0x00245000011a7983 */ /* 0x001ea80000300a00 */
[----:B------:R-:W3:Y:S04]  /*a1cf0*/  LDL.LU.64 R28, [R1+0x1798] ;  /* 0x00179800011c7983 */ /* 0x000ee80000300a00 */
[----:B------:R-:W4:Y:S04]  /*a1d00*/  LDL.LU.64 R6, [R1+0x18c8] ;  /* 0x0018c80001067983 */ /* 0x000f280000300a00 */
[----:B------:R-:W3:Y:S04]  /*a1d10*/  LDL.LU.64 R4, [R1+0x18e8] ;  /* 0x0018e80001047983 */ /* 0x000ee80000300a00 */
[----:B------:R-:W3:Y:S01]  /*a1d20*/  LDL.LU R9, [R1+0x3e0] ;  /* 0x0003e00001097983 */ /* 0x000ee20000300800 */
[----:B------:R-:W-:-:S02]  /*a1d30*/  LOP3.LUT R11, R11, 0xfffffffe, RZ, 0xc0, !PT ;  /* 0xfffffffe0b0b7812 */ /* 0x000fc400078ec0ff */
[C---:B------:R-:W-:Y:S01]  /*a1d40*/  LOP3.LUT P4, RZ, R25.reuse, 0x20, RZ, 0xc0, !PT ;  /* 0x0000002019ff7812 */ /* 0x040fe2000788c0ff */
[----:B------:R-:W3:Y:S04]  /*a1d50*/  LDL.LU.64 R16, [R1+0x18e0] ;  /* 0x0018e00001107983 */ /* 0x000ee80000300a00 */
[----:B------:R-:W3:Y:S04]  /*a1d60*/  LDL.LU.64 R18, [R1+0x18d8] ;  /* 0x0018d80001127983 */ /* 0x000ee80000300a00 */
[----:B------:R-:W3:Y:S04]  /*a1d70*/  LDL.LU.64 R20, [R1+0x1908] ;  /* 0x0019080001147983 */ /* 0x000ee80000300a00 */
[----:B------:R-:W3:Y:S01]  /*a1d80*/  LDL.LU R10, [R1+0x3f4] ;  /* 0x0003f400010a7983 */ /* 0x000ee20000300800 */
        /* <DEDUP_REMOVED lines=22> */
[----:B---3--:R-:W-:-:S09]  /*a1ef0*/  PRMT R0, R9, 0x7770, RZ ;  /* 0x0000777009007816 */ /* 0x008fd200000000ff */
[----:B------:R-:W-:Y:S02]  /*a1f00*/  @P6 LOP3.LUT R11, R11, 0x40, RZ, 0xfc, !PT ;  /* 0x000000400b0b6812 */ /* 0x000fe400078efcff */
[----:B------:R-:W-:Y:S01]  /*a1f10*/  LOP3.LUT P6, RZ, R25, 0x1, RZ, 0xc0, !PT ;  /* 0x0000000119ff7812 */ /* 0x000fe200078cc0ff */
[----:B------:R0:W-:Y:S01]  /*a1f20*/  @P4 STG.E.U8 desc[UR44][R28.64], R0 ;  /* 0x000000001c004986 */ /* 0x0001e2000c10112c */
[----:B------:R-:W-:-:S03]  /*a1f30*/  LOP3.LUT R11, R11, 0xffffff7f, RZ, 0xc0, !PT ;  /* 0xffffff7f0b0b7812 */ /* 0x000fc600078ec0ff */
[----:B0-----:R-:W2:Y:S08]  /*a1f40*/  LDL.LU.64 R28, [R1+0x1920] ;  /* 0x00192000011c7983 */ /* 0x001eb00000300a00 */
[----:B------:R-:W-:Y:S01]  /*a1f50*/  @P6 LOP3.LUT R11, R11, 0x80, RZ, 0xfc, !PT ;  /* 0x000000800b0b6812 */ /* 0x000fe200078efcff */
[----:B------:R-:W3:Y:S01]  /*a1f60*/  LDL.LU.64 R14, [R1+0x1918] ;  /* 0x00191800010e7983 */ /* 0x000ee20000300a00 */
[----:B------:R-:W-:-:S03]  /*a1f70*/  LOP3.LUT P6, RZ, R25, 0x2, RZ, 0xc0, !PT ;  /* 0x0000000219ff7812 */ /* 0x000fc600078cc0ff */
[----:B------:R-:W2:Y:S04]  /*a1f80*/  LDL.LU R8, [R1+0x3e4] ;  /* 0x0003e40001087983 */ /* 0x000ea80000300800 */
[----:B------:R-:W2:Y:S01]  /*a1f90*/  LDL.LU.64 R24, [R1+0x1940] ;  /* 0x0019400001187983 */ /* 0x000ea20000300a00 */
[----:B------:R-:W-:-:S05]  /*a1fa0*/  PRMT R0, R9, 0x7771, RZ ;  /* 0x0000777109007816 */ /* 0x000fca00000000ff */
[----:B----4-:R0:W-:Y:S02]  /*a1fb0*/  @P3 STG.E.U8 desc[UR44][R6.64], R0 ;  /* 0x0000000006003986 */ /* 0x0101e4000c10112c */
[----:B0-----:R-:W-:-:S05]  /*a1fc0*/  PRMT R0, R9, 0x7772, RZ ;  /* 0x0000777209007816 */ /* 0x001fca00000000ff */
[----:B------:R0:W-:Y:S02]  /*a1fd0*/  @P2 STG.E.U8 desc[UR44][R4.64], R0 ;  /* 0x0000000004002986 */ /* 0x0001e4000c10112c */
[----:B0-----:R-:W-:-:S05]  /*a1fe0*/  PRMT R0, R9, 0x7773, RZ ;  /* 0x0000777309007816 */ /* 0x001fca00000000ff */
[----:B------:R0:W-:Y:S02]  /*a1ff0*/  @P5 STG.E.U8 desc[UR44][R16.64], R0 ;  /* 0x0000000010005986 */ /* 0x0001e4000c10112c */
[----:B0-----:R-:W-:Y:S02]  /*a2000*/  PRMT R0, R10, 0x7770, RZ ;  /* 0x000077700a007816 */ /* 0x001fe400000000ff */
[----:B--2---:R0:W-:Y:S04]  /*a2010*/  STL.64 [R1+0x2440], R24 ;  /* 0x0024401801007387 */ /* 0x0041e80000100a00 */
[----:B0-----:R-:W2:Y:S04]  /*a2020*/  LDL.LU.64 R24, [R1+0x1790] ;  /* 0x0017900001187983 */ /* 0x001ea80000300a00 */
[----:B------:R0:W-:Y:S01]  /*a2030*/  @P6 STG.E.U8 desc[UR44][R18.64], R0 ;  /* 0x0000000012006986 */ /* 0x0001e2000c10112c */
[----:B------:R-:W-:-:S03]  /*a2040*/  LOP3.LUT P6, RZ, R11, 0x80, RZ, 0xc0, !PT ;  /* 0x000000800bff7812 */ /* 0x000fc600078cc0ff */
[----:B------:R-:W4:Y:S04]  /*a2050*/  LDL.LU.64 R2, [R1+0x1960] ;  /* 0x0019600001027983 */ /* 0x000f280000300a00 */
[----:B------:R-:W4:Y:S04]  /*a2060*/  LDL.LU.64 R22, [R1+0x1958] ;  /* 0x0019580001167983 */ /* 0x000f280000300a00 */
[----:B------:R-:W4:Y:S04]  /*a2070*/  LDL.LU R9, [R1+0x3f8] ;  /* 0x0003f80001097983 */ /* 0x000f280000300800 */
[----:B------:R-:W4:Y:S04]  /*a2080*/  LDL.LU.64 R12, [R1+0x1950] ;  /* 0x00195000010c7983 */ /* 0x000f280000300a00 */
[----:B------:R-:W4:Y:S04]  /*a2090*/  LDL.LU.64 R6, [R1+0x1980] ;  /* 0x0019800001067983 */ /* 0x000f280000300a00 */
[----:B------:R-:W4:Y:S04]  /*a20a0*/  LDL.LU.64 R4, [R1+0x19a0] ;  /* 0x0019a00001047983 */ /* 0x000f280000300a00 */
[----:B------:R-:W4:Y:S01]  /*a20b0*/  LDL.LU.64 R16, [R1+0x1998] ;  /* 0x0019980001107983 */ /* 0x000f220000300a00 */
[----:B0-----:R-:W-:-:S03]  /*a20c0*/  PRMT R0, R10, 0x7771, RZ ;  /* 0x000077710a007816 */ /* 0x001fc600000000ff */
[----:B------:R-:W4:Y:S04]  /*a20d0*/  LDL.LU.64 R18, [R1+0x1990] ;  /* 0x0019900001127983 */ /* 0x000f280000300a00 */
[----:B------:R0:W-:Y:S01]  /*a20e0*/  @P6 STG.E.U8 desc[UR44][R20.64], R0 ;  /* 0x0000000014006986 */ /* 0x0001e2000c10112c */
[C---:B------:R-:W-:Y:S02]  /*a20f0*/  LOP3.LUT P6, RZ, R11.reuse, 0x40, RZ, 0xc0, !PT ;  /* 0x000000400bff7812 */ /* 0x040fe400078cc0ff */
        /* <DEDUP_REMOVED lines=9> */
[----:B------:R-:W3:Y:S04]  /*a2190*/  LDL.LU R15, [R1+0x2448] ;  /* 0x00244800010f7983 */ /* 0x000ee80000300800 */
[----:B------:R-:W3:Y:S06]  /*a21a0*/  LDL.LU R14, [R1+0x2c] ;  /* 0x00002c00010e7983 */ /* 0x000eec0000300800 */
        /* <DEDUP_REMOVED lines=30> */
[----:B------:R0:W-:Y:S02]  /*a2390*/  @P2 STG.E.U8 desc[UR44][R20.64], R0 ;  /* 0x0000000014002986 */ /* 0x0001e4000c10112c */
[----:B0-----:R-:W-:-:S05]  /*a23a0*/  PRMT R0, R27, 0x7772, RZ ;  /* 0x000077721b007816 */ /* 0x001fca00000000ff */
[----:B------:R0:W-:Y:S04]  /*a23b0*/  @P5 STG.E.U8 desc[UR44][R28.64], R0 ;  /* 0x000000001c005986 */ /* 0x0001e8000c10112c */
[----:B0-----:R-:W4:Y:S04]  /*a23c0*/  LDL.LU.64 R28, [R1+0x1788] ;  /* 0x00178800011c7983 */ /* 0x001f280000300a00 */
[----:B------:R-:W4:Y:S04]  /*a23d0*/  LDL.LU.64 R4, [R1+0x19f8] ;  /* 0x0019f80001047983 */ /* 0x000f280000300a00 */
[----:B------:R-:W4:Y:S04]  /*a23e0*/  LDL.LU.64 R8, [R1+0x1a10] ;  /* 0x001a100001087983 */ /* 0x000f280000300a00 */
[----:B------:R-:W4:Y:S01]  /*a23f0*/  LDL.LU R21, [R1+0x3fc] ;  /* 0x0003fc0001157983 */ /* 0x000f220000300800 */
[----:B------:R-:W-:-:S02]  /*a2400*/  LOP3.LUT P4, RZ, R26, 0x40000, RZ, 0xc0, !PT ;  /* 0x000400001aff7812 */ /* 0x000fc4000788c0ff */
[C---:B------:R-:W-:Y:S02]  /*a2410*/  LOP3.LUT P3, RZ, R26.reuse, 0x20000, RZ, 0xc0, !PT ;  /* 0x000200001aff7812 */ /* 0x040fe4000786c0ff */
[----:B------:R-:W-:Y:S01]  /*a2420*/  PRMT R0, R27, 0x7773, RZ ;  /* 0x000077731b007816 */ /* 0x000fe200000000ff */
[----:B------:R-:W4:Y:S04]  /*a2430*/  LDL.LU.64 R16, [R1+0x1a08] ;  /* 0x001a080001107983 */ /* 0x000f280000300a00 */
[----:B------:R-:W4:Y:S01]  /*a2440*/  LDL.LU R27, [R1+0x2438] ;  /* 0x00243800011b7983 */ /* 0x000f220000300800 */
[----:B------:R-:W-:Y:S02]  /*a2450*/  LOP3.LUT P6, RZ, R26, 0x40, RZ, 0xc0, !PT ;  /* 0x000000401aff7812 */ /* 0x000fe400078cc0ff */
[----:B---3--:R-:W-:-:S11]  /*a2460*/  LOP3.LUT R14, R14, 0xfeffffff, RZ, 0xc0, !PT ;  /* 0xfeffffff0e0e7812 */ /* 0x008fd600078ec0ff */
[----:B------:R-:W-:Y:S02]  /*a2470*/  @P6 LOP3.LUT R14, R14, 0x1000000, RZ, 0xfc, !PT ;  /* 0x010000000e0e6812 */ /* 0x000fe400078efcff */
[----:B------:R-:W-:Y:S02]  /*a2480*/  LOP3.LUT P6, RZ, R26, 0x80, RZ, 0xc0, !PT ;  /* 0x000000801aff7812 */ /* 0x000fe400078cc0ff */
[----:B------:R-:W-:-:S11]  /*a2490*/  LOP3.LUT R14, R14, 0xfdffffff, RZ, 0xc0, !PT ;  /* 0xfdffffff0e0e7812 */ /* 0x000fd600078ec0ff */
[----:B------:R-:W-:Y:S02]  /*a24a0*/  @P6 LOP3.LUT R14, R14, 0x2000000, RZ, 0xfc, !PT ;  /* 0x020000000e0e6812 */ /* 0x000fe400078efcff */
[----:B------:R-:W-:Y:S01]  /*a24b0*/  LOP3.LUT P6, RZ, R26, 0x100, RZ, 0xc0, !PT ;  /* 0x000001001aff7812 */ /* 0x000fe200078cc0ff */
[----:B--2---:R0:W-:Y:S04]  /*a24c0*/  @P4 STG.E.U8 desc[UR44][R18.64], R0 ;  /* 0x0000000012004986 */ /* 0x0041e8000c10112c */
[----:B0-----:R-:W2:Y:S01]  /*a24d0*/  LDL.LU.64 R18, [R1+0x1780] ;  /* 0x0017800001127983 */ /* 0x001ea20000300a00 */
[----:B----4-:R-:W-:-:S05]  /*a24e0*/  PRMT R0, R21, 0x7770, RZ ;  /* 0x0000777015007816 */ /* 0x010fca00000000ff */
[----:B------:R0:W-:Y:S04]  /*a24f0*/  @P3 STG.E.U8 desc[UR44][R28.64], R0 ;  /* 0x000000001c003986 */ /* 0x0001e8000c10112c */
[----:B0-----:R-:W3:Y:S04]  /*a2500*/  LDL.LU.64 R28, [R1+0x1a30] ;  /* 0x001a3000011c7983 */ /* 0x001ee80000300a00 */
[----:B------:R-:W4:Y:S01]  /*a2510*/  LDL.LU.64 R10, [R1+0x1a48] ;  /* 0x001a4800010a7983 */ /* 0x000f220000300a00 */
[----:B------:R-:W-:-:S04]  /*a2520*/  LOP3.LUT R14, R14, 0xfbffffff, RZ, 0xc0, !PT ;  /* 0xfbffffff0e0e7812 */ /* 0x000fc800078ec0ff */
        /* <DEDUP_REMOVED lines=11> */
[----:B------:R-:W-:Y:S02]  /*a25e0*/  LOP3.LUT P6, RZ, R26, 0x1000, RZ, 0xc0, !PT ;  /* 0x000010001aff7812 */ /* 0x000fe400078cc0ff */
[----:B------:R-:W-:Y:S02]  /*a25f0*/  LOP3.LUT R14, R14, 0xbfffffff, RZ, 0xc0, !PT ;  /* 0xbfffffff0e0e7812 */ /* 0x000fe400078ec0ff */
[----:B------:R-:W-:Y:S02]  /*a2600*/  LOP3.LUT P5, RZ, R26, 0x8000, RZ, 0xc0, !PT ;  /* 0x000080001aff7812 */ /* 0x000fe400078ac0ff */
[----:B------:R-:W-:-:S07]  /*a2610*/  PRMT R0, R21, 0x7771, RZ ;  /* 0x0000777115007816 */ /* 0x000fce00000000ff */
[----:B------:R-:W-:Y:S02]  /*a2620*/  @P6 LOP3.LUT R14, R14, 0x40000000, RZ, 0xfc, !PT ;  /* 0x400000000e0e6812 */ /* 0x000fe400078efcff */
[----:B------:R-:W-:Y:S01]  /*a2630*/  LOP3.LUT P6, RZ, R26, 0x2000, RZ, 0xc0, !PT ;  /* 0x000020001aff7812 */ /* 0x000fe200078cc0ff */
[----:B------:R0:W-:Y:S01]  /*a2640*/  @P2 STG.E.U8 desc[UR44][R4.64], R0 ;  /* 0x0000000004002986 */ /* 0x0001e2000c10112c */
[----:B------:R-:W-:Y:S02]  /*a2650*/  LOP3.LUT R14, R14, 0x7fffffff, RZ, 0xc0, !PT ;  /* 0x7fffffff0e0e7812 */ /* 0x000fe400078ec0ff */
[C---:B------:R-:W-:Y:S02]  /*a2660*/  LOP3.LUT P0, RZ, R26.reuse, 0x20, RZ, 0xc0, !PT ;  /* 0x000000201aff7812 */ /* 0x040fe4000780c0ff */
[C---:B------:R-:W-:Y:S02]  /*a2670*/  LOP3.LUT P1, RZ, R26.reuse, 0x10, RZ, 0xc0, !PT ;  /* 0x000000101aff7812 */ /* 0x040fe4000782c0ff */
[----:B------:R-:W-:-:S02]  /*a2680*/  LOP3.LUT P4, RZ, R26, 0x8, RZ, 0xc0, !PT ;  /* 0x000000081aff7812 */ /* 0x000fc4000788c0ff */
[----:B------:R-:W-:Y:S02]  /*a2690*/  LOP3.LUT P3, RZ, R26, 0x4, RZ, 0xc0, !PT ;  /* 0x000000041aff7812 */ /* 0x000fe4000786c0ff */
[----:B0-----:R-:W-:Y:S02]  /*a26a0*/  PRMT R0, R21, 0x7772, RZ ;  /* 0x0000777215007816 */ /* 0x001fe400000000ff */
[----:B------:R-:W-:Y:S02]  /*a26b0*/  @P6 LOP3.LUT R14, R14, 0x80000000, RZ, 0xfc, !PT ;  /* 0x800000000e0e6812 */ /* 0x000fe400078efcff */
[C---:B------:R-:W-:Y:S02]  /*a26c0*/  LOP3.LUT P6, RZ, R26.reuse, 0x4000, RZ, 0xc0, !PT ;  /* 0x000040001aff7812 */ /* 0x040fe400078cc0ff */
[C---:B------:R-:W-:Y:S01]  /*a26d0*/  LOP3.LUT P2, RZ, R26.reuse, 0x2, RZ, 0xc0, !PT ;  /* 0x000000021aff7812 */ /* 0x040fe2000784c0ff */
[----:B------:R-:W-:Y:S01]  /*a26e0*/  @P5 STG.E.U8 desc[UR44][R8.64], R0 ;  /* 0x0000000008005986 */ /* 0x000fe2000c10112c */
[----:B------:R-:W-:-:S03]  /*a26f0*/  LOP3.LUT P5, RZ, R26, 0x1, RZ, 0xc0, !PT ;  /* 0x000000011aff7812 */ /* 0x000fc600078ac0ff */
[----:B----4-:R0:W-:Y:S04]  /*a2700*/  STL.64 [R1+0x2430], R10 ;  /* 0x0024300a01007387 */ /* 0x0101e80000100a00 */
[----:B0-----:R-:W4:Y:S04]  /*a2710*/  LDL.LU.64 R10, [R1+0x1a50] ;  /* 0x001a5000010a7983 */ /* 0x001f280000300a00 */
[----:B------:R-:W2:Y:S04]  /*a2720*/  LDL.LU.64 R24, [R1+0x1a40] ;  /* 0x001a400001187983 */ /* 0x000ea80000300a00 */
[----:B------:R-:W2:Y:S04]  /*a2730*/  LDL.LU.64 R2, [R1+0x1a70] ;  /* 0x001a700001027983 */ /* 0x000ea80000300a00 */
[----:B------:R-:W2:Y:S04]  /*a2740*/  LDL.LU.64 R22, [R1+0x1a88] ;  /* 0x001a880001167983 */ /* 0x000ea80000300a00 */
[----:B------:R-:W2:Y:S04]  /*a2750*/  LDL.LU R20, [R1+0x400] ;  /* 0x0004000001147983 */ /* 0x000ea80000300800 */
[----:B------:R-:W2:Y:S01]  /*a2760*/  LDL.LU R26, [R1+0x3ec] ;  /* 0x0003ec00011a7983 */ /* 0x000ea20000300800 */
[----:B------:R-:W-:-:S03]  /*a2770*/  PRMT R0, R21, 0x7773, RZ ;  /* 0x0000777315007816 */ /* 0x000fc600000000ff */
[----:B------:R-:W3:Y:S04]  /*a2780*/  LDL.LU.64 R12, [R1+0x1a80] ;  /* 0x001a8000010c7983 */ /* 0x000ee80000300a00 */
[----:B------:R-:W3:Y:S04]  /*a2790*/  LDL.LU.64 R6, [R1+0x1778] ;  /* 0x0017780001067983 */ /* 0x000ee80000300a00 */
[----:B------:R0:W-:Y:S01]  /*a27a0*/  @P6 STG.E.U8 desc[UR44][R16.64], R0 ;  /* 0x0000000010006986 */ /* 0x0001e2000c10112c */
[----:B------:R-:W-:-:S03]  /*a27b0*/  LOP3.LUT P6, RZ, R14, 0x80000000, RZ, 0xc0, !PT ;  /* 0x800000000eff7812 */ /* 0x000fc600078cc0ff */
[----:B------:R-:W3:Y:S04]  /*a27c0*/  LDL.LU.64 R4, [R1+0x1aa8] ;  /* 0x001aa80001047983 */ /* 0x000ee80000300a00 */
[----:B------:R-:W3:Y:S04]  /*a27d0*/  LDL.LU.64 R8, [R1+0x1ac8] ;  /* 0x001ac80001087983 */ /* 0x000ee80000300a00 */
[----:B------:R-:W4:Y:S04]  /*a27e0*/  LDL.LU R21, [R1+0x414] ;  /* 0x0004140001157983 */ /* 0x000f280000300800 */
[----:B0-----:R-:W4:Y:S01]  /*a27f0*/  LDL.LU.64 R16, [R1+0x1ac0] ;  /* 0x001ac00001107983 */ /* 0x001f220000300a00 */
[----:B--2---:R-:W-:-:S05]  /*a2800*/  PRMT R0, R26, 0x7770, RZ ;  /* 0x000077701a007816 */ /* 0x004fca00000000ff */
        /* <DEDUP_REMOVED lines=23> */
[----:B0-----:R-:W-:Y:S02]  /*a2980*/  PRMT R0, R27, 0x7773, RZ ;  /* 0x000077731b007816 */ /* 0x001fe400000000ff */
[----:B------:R-:W4:Y:S09]  /*a2990*/  LDL.LU R27, [R1+0x2428] ;  /* 0x00242800011b7983 */ /* 0x000f320000300800 */
        /* <DEDUP_REMOVED lines=11> */
[C---:B0-----:R-:W-:Y:S02]  /*a2a50*/  PRMT R0, R21.reuse, 0x7771, RZ ;  /* 0x0000777115007816 */ /* 0x041fe400000000ff */
[----:B------:R-:W2:Y:S04]  /*a2a60*/  LDL.LU.64 R18, [R1+0x1b08] ;  /* 0x001b080001127983 */ /* 0x000ea80000300a00 */
[----:B---3--:R0:W-:Y:S04]  /*a2a70*/  @P5 STG.E.U8 desc[UR44][R28.64], R0 ;  /* 0x000000001c005986 */ /* 0x0081e8000c10112c */
[----:B0-----:R-:W3:Y:S01]  /*a2a80*/  LDL.LU.64 R28, [R1+0x1b00] ;  /* 0x001b0000011c7983 */ /* 0x001ee20000300a00 */
[----:B------:R-:W-:-:S03]  /*a2a90*/  PRMT R0, R21, 0x7772, RZ ;  /* 0x0000777215007816 */ /* 0x000fc600000000ff */
[----:B------:R-:W3:Y:S04]  /*a2aa0*/  LDL.LU.64 R6, [R1+0x1af8] ;  /* 0x001af80001067983 */ /* 0x000ee80000300a00 */
[----:B------:R-:W3:Y:S04]  /*a2ab0*/  LDL.LU.64 R4, [R1+0x1b28] ;  /* 0x001b280001047983 */ /* 0x000ee80000300a00 */
[----:B------:R-:W3:Y:S04]  /*a2ac0*/  LDL.LU.64 R8, [R1+0x1b40] ;  /* 0x001b400001087983 */ /* 0x000ee80000300a00 */
[----:B------:R-:W3:Y:S04]  /*a2ad0*/  LDL.LU R20, [R1+0x404] ;  /* 0x0004040001147983 */ /* 0x000ee80000300800 */
[----:B------:R-:W3:Y:S04]  /*a2ae0*/  LDL.LU.64 R16, [R1+0x1b38] ;  /* 0x001b380001107983 */ /* 0x000ee80000300a00 */
[----:B------:R-:W3:Y:S01]  /*a2af0*/  LDL.LU R10, [R1+0x418] ;  /* 0x00041800010a7983 */ /* 0x000ee20000300800 */
[----:B----4-:R-:W-:-:S02]  /*a2b00*/  LOP3.LUT P4, RZ, R27, 0x80000000, RZ, 0xc0, !PT ;  /* 0x800000001bff7812 */ /* 0x010fc4000788c0ff */
[----:B------:R-:W-:-:S11]  /*a2b10*/  LOP3.LUT P3, RZ, R27, 0x40000000, RZ, 0xc0, !PT ;  /* 0x400000001bff7812 */ /* 0x000fd6000786c0ff */
[----:B--2---:R0:W-:Y:S02]  /*a2b20*/  @P4 STG.E.U8 desc[UR44][R18.64], R0 ;  /* 0x0000000012004986 */ /* 0x0041e4000c10112c */
[----:B0-----:R-:W-:Y:S02]  /*a2b30*/  PRMT R0, R21, 0x7773, RZ ;  /* 0x0000777315007816 */ /* 0x001fe400000000ff */
[----:B------:R-:W2:Y:S04]  /*a2b40*/  LDL.LU.64 R18, [R1+0x1770] ;  /* 0x0017700001127983 */ /* 0x000ea80000300a00 */
[----:B---3--:R0:W-:Y:S04]  /*a2b50*/  @P3 STG.E.U8 desc[UR44][R28.64], R0 ;  /* 0x000000001c003986 */ /* 0x0081e8000c10112c */
        /* <DEDUP_REMOVED lines=18> */
[----:B---3--:R0:W-:Y:S04]  /*a2c80*/  STL.64 [R1+0x2420], R28 ;  /* 0x0024201c01007387 */ /* 0x0081e80000100a00 */
[----:B0-----:R-:W3:Y:S06]  /*a2c90*/  LDL.LU.64 R28, [R1+0x1b60] ;  /* 0x001b6000011c7983 */ /* 0x001eec0000300a00 */
[----:B------:R-:W-:-:S02]  /*a2ca0*/  @P6 LOP3.LUT R14, R14, 0x200000, RZ, 0xfc, !PT ;  /* 0x002000000e0e6812 */ /* 0x000fc400078efcff */
[C---:B------:R-:W-:Y:S02]  /*a2cb0*/  LOP3.LUT P6, RZ, R27.reuse, 0x2000000, RZ, 0xc0, !PT ;  /* 0x020000001bff7812 */ /* 0x040fe400078cc0ff */
[C---:B------:R-:W-:Y:S02]  /*a2cc0*/  LOP3.LUT P2, RZ, R27.reuse, 0x20000000, RZ, 0xc0, !PT ;  /* 0x200000001bff7812 */ /* 0x040fe4000784c0ff */
[----:B------:R-:W-:Y:S02]  /*a2cd0*/  LOP3.LUT P5, RZ, R27, 0x10000000, RZ, 0xc0, !PT ;  /* 0x100000001bff7812 */ /* 0x000fe400078ac0ff */
[----:B------:R-:W-:Y:S02]  /*a2ce0*/  LOP3.LUT R14, R14, 0xffbfffff, RZ, 0xc0, !PT ;  /* 0xffbfffff0e0e7812 */ /* 0x000fe400078ec0ff */
[----:B------:R-:W-:Y:S01]  /*a2cf0*/  PRMT R0, R20, 0x7770, RZ ;  /* 0x0000777014007816 */ /* 0x000fe200000000ff */
[----:B------:R-:W4:Y:S04]  /*a2d00*/  LDL.LU R21, [R1+0x408] ;  /* 0x0004080001157983 */ /* 0x000f280000300800 */
[----:B------:R-:W4:Y:S04]  /*a2d10*/  LDL.LU.64 R24, [R1+0x1768] ;  /* 0x0017680001187983 */ /* 0x000f280000300a00 */
[----:B------:R-:W4:Y:S04]  /*a2d20*/  LDL.LU.64 R2, [R1+0x1b98] ;  /* 0x001b980001027983 */ /* 0x000f280000300a00 */
        /* <DEDUP_REMOVED lines=17> */
[----:B------:R0:W-:Y:S01]  /*a2e40*/  @P6 STG.E.U8 desc[UR44][R16.64], R0 ;  /* 0x0000000010006986 */ /* 0x0001e2000c10112c */
[----:B------:R-:W-:-:S02]  /*a2e50*/  LOP3.LUT P6, RZ, R14, 0x400000, RZ, 0xc0, !PT ;  /* 0x004000000eff7812 */ /* 0x000fc400078cc0ff */
[----:B0-----:R-:W-:Y:S01]  /*a2e60*/  PRMT R0, R10, 0x7770, RZ ;  /* 0x000077700a007816 */ /* 0x001fe200000000ff */
[----:B------:R-:W4:Y:S04]  /*a2e70*/  LDL.LU.64 R16, [R1+0x1be8] ;  /* 0x001be80001107983 */ /* 0x000f280000300a00 */
[----:B------:R-:W4:Y:S06]  /*a2e80*/  LDL.LU R20, [R1+0x40c] ;  /* 0x00040c0001147983 */ /* 0x000f2c0000300800 */
[----:B--2---:R0:W-:Y:S01]  /*a2e90*/  @P6 STG.E.U8 desc[UR44][R18.64], R0 ;  /* 0x0000000012006986 */ /* 0x0041e2000c10112c */
[----:B------:R-:W-:-:S02]  /*a2ea0*/  LOP3.LUT P6, RZ, R14, 0x200000, RZ, 0xc0, !PT ;  /* 0x002000000eff7812 */ /* 0x000fc400078cc0ff */
[----:B0-----:R-:W-:Y:S01]  /*a2eb0*/  PRMT R0, R10, 0x7771, RZ ;  /* 0x000077710a007816 */ /* 0x001fe200000000ff */
[----:B------:R-:W2:Y:S10]  /*a2ec0*/  LDL.LU.64 R18, [R1+0x1760] ;  /* 0x0017600001127983 */ /* 0x000eb40000300a00 */
        /* <DEDUP_REMOVED lines=9> */
[----:B------:R-:W-:-:S07]  /*a2f60*/  LOP3.LUT P1, RZ, R27, 0x20000, RZ, 0xc0, !PT ;  /* 0x000200001bff7812 */ /* 0x000fce000782c0ff */
[----:B---3--:R0:W-:Y:S04]  /*a2f70*/  @P6 STG.E.U8 desc[UR44][R28.64], R0 ;  /* 0x000000001c006986 */ /* 0x0081e8000c10112c */
[----:B0-----:R-:W3:Y:S01]  /*a2f80*/  LDL.LU.64 R28, [R1+0x2410] ;  /* 0x00241000011c7983 */ /* 0x001ee20000300a00 */
[----:B------:R-:W-:Y:S02]  /*a2f90*/  LOP3.LUT P6, RZ, R14, 0x40000, RZ, 0xc0, !PT ;  /* 0x000400000eff7812 */ /* 0x000fe400078cc0ff */
[----:B----4-:R-:W-:-:S11]  /*a2fa0*/  PRMT R0, R21, 0x7770, RZ ;  /* 0x0000777015007816 */ /* 0x010fd600000000ff */
[----:B------:R0:W-:Y:S01]  /*a2fb0*/  @P6 STG.E.U8 desc[UR44][R24.64], R0 ;  /* 0x0000000018006986 */ /* 0x0001e2000c10112c */
[----:B------:R-:W-:Y:S02]  /*a2fc0*/  LOP3.LUT P6, RZ, R14, 0x20000, RZ, 0xc0, !PT ;  /* 0x000200000eff7812 */ /* 0x000fe400078cc0ff */
[----:B0-----:R-:W-:-:S11]  /*a2fd0*/  PRMT R0, R21, 0x7771, RZ ;  /* 0x0000777115007816 */ /* 0x001fd600000000ff */
[----:B------:R0:W-:Y:S01]  /*a2fe0*/  @P6 STG.E.U8 desc[UR44][R2.64], R0 ;  /* 0x0000000002006986 */ /* 0x0001e2000c10112c */
[----:B------:R-:W-:Y:S02]  /*a2ff0*/  LOP3.LUT P6, RZ, R14, 0x10000, RZ, 0xc0, !PT ;  /* 0x000100000eff7812 */ /* 0x000fe400078cc0ff */
[----:B------:R-:W-:Y:S02]  /*a3000*/  LOP3.LUT P4, RZ, R27, 0x10000, RZ, 0xc0, !PT ;  /* 0x000100001bff7812 */ /* 0x000fe4000788c0ff */
[----:B0-----:R-:W-:-:S09]  /*a3010*/  PRMT R0, R21, 0x7772, RZ ;  /* 0x0000777215007816 */ /* 0x001fd200000000ff */
[----:B------:R0:W-:Y:S01]  /*a3020*/  @P6 STG.E.U8 desc[UR44][R22.64], R0 ;  /* 0x0000000016006986 */ /* 0x0001e2000c10112c */
[----:B------:R-:W-:Y:S02]  /*a3030*/  LOP3.LUT P3, RZ, R27, 0x8000, RZ, 0xc0, !PT ;  /* 0x000080001bff7812 */ /* 0x000fe4000786c0ff */
[----:B0-----:R-:W-:-:S05]  /*a3040*/  PRMT R0, R21, 0x7773, RZ ;  /* 0x0000777315007816 */ /* 0x001fca00000000ff */
[----:B------:R3:W-:Y:S01]  /*a3050*/  @P0 STG.E.U8 desc[UR44][R12.64], R0 ;  /* 0x000000000c000986 */ /* 0x0007e2000c10112c */
[C---:B------:R-:W-:Y:S02]  /*a3060*/  LOP3.LUT P2, RZ, R27.reuse, 0x4000, RZ, 0xc0, !PT ;  /* 0x000040001bff7812 */ /* 0x040fe4000784c0ff */
[----:B------:R-:W-:Y:S02]  /*a3070*/  LOP3.LUT P5, RZ, R27, 0x2000, RZ, 0xc0, !PT ;  /* 0x000020001bff7812 */ /* 0x000fe400078ac0ff */
[----:B---3--:R-:W-:-:S05]  /*a3080*/  PRMT R0, R28, 0x7770, RZ ;  /* 0x000077701c007816 */ /* 0x008fca00000000ff */
[----:B------:R0:W-:Y:S02]  /*a3090*/  @P1 STG.E.U8 desc[UR44][R6.64], R0 ;  /* 0x0000000006001986 */ /* 0x0001e4000c10112c */
[----:B0-----:R-:W-:-:S05]  /*a30a0*/  PRMT R0, R28, 0x7771, RZ ;  /* 0x000077711c007816 */ /* 0x001fca00000000ff */
[----:B------:R0:W-:Y:S02]  /*a30b0*/  @P4 STG.E.U8 desc[UR44][R4.64], R0 ;  /* 0x0000000004004986 */ /* 0x0001e4000c10112c */
[----:B0-----:R-:W-:-:S05]  /*a30c0*/  PRMT R0, R28, 0x7772, RZ ;  /* 0x000077721c007816 */ /* 0x001fca00000000ff */
[----:B------:R0:W-:Y:S02]  /*a30d0*/  @P3 STG.E.U8 desc[UR44][R8.64], R0 ;  /* 0x0000000008003986 */ /* 0x0001e4000c10112c */
[----:B0-----:R-:W-:Y:S02]  /*a30e0*/  PRMT R0, R28, 0x7773, RZ ;  /* 0x000077731c007816 */ /* 0x001fe400000000ff */
[----:B------:R-:W3:Y:S04]  /*a30f0*/  LDL.LU R28, [R1+0x240c] ;  /* 0x00240c00011c7983 */ /* 0x000ee80000300800 */
[----:B------:R0:W-:Y:S02]  /*a3100*/  @P2 STG.E.U8 desc[UR44][R16.64], R0 ;  /* 0x0000000010002986 */ /* 0x0001e4000c10112c */
[----:B0-----:R-:W-:-:S05]  /*a3110*/  PRMT R0, R20, 0x7770, RZ ;  /* 0x0000777014007816 */ /* 0x001fca00000000ff */
[----:B--2---:R0:W-:Y:S04]  /*a3120*/  @P5 STG.E.U8 desc[UR44][R18.64], R0 ;  /* 0x0000000012005986 */ /* 0x0041e8000c10112c */
[----:B0-----:R-:W2:Y:S04]  /*a3130*/  LDL.LU.64 R18, [R1+0x1c10] ;  /* 0x001c100001127983 */ /* 0x001ea80000300a00 */
[----:B------:R-:W4:Y:S01]  /*a3140*/  LDL.LU.64 R16, [R1+0x1c30] ;  /* 0x001c300001107983 */ /* 0x000f220000300a00 */
[----:B------:R-:W-:Y:S02]  /*a3150*/  LOP3.LUT P6, RZ, R27, 0x1, RZ, 0xc0, !PT ;  /* 0x000000011bff7812 */ /* 0x000fe400078cc0ff */
[----:B------:R-:W-:-:S02]  /*a3160*/  LOP3.LUT R14, R14, 0xfffffdff, RZ, 0xc0, !PT ;  /* 0xfffffdff0e0e7812 */ /* 0x000fc400078ec0ff */
[C---:B------:R-:W-:Y:S02]  /*a3170*/  LOP3.LUT P1, RZ, R27.reuse, 0x1000, RZ, 0xc0, !PT ;  /* 0x000010001bff7812 */ /* 0x040fe4000782c0ff */
[----:B------:R-:W-:Y:S02]  /*a3180*/  LOP3.LUT P4, RZ, R27, 0x800, RZ, 0xc0, !PT ;  /* 0x000008001bff7812 */ /* 0x000fe4000788c0ff */
[----:B------:R-:W-:Y:S01]  /*a3190*/  PRMT R0, R20, 0x7771, RZ ;  /* 0x0000777114007816 */ /* 0x000fe200000000ff */
[----:B------:R-:W3:Y:S04]  /*a31a0*/  LDL.LU.64 R12, [R1+0x1c28] ;  /* 0x001c2800010c7983 */ /* 0x000ee80000300a00 */
[----:B------:R-:W3:Y:S04]  /*a31b0*/  LDL.LU.64 R6, [R1+0x1c20] ;  /* 0x001c200001067983 */ /* 0x000ee80000300a00 */
[----:B------:R-:W3:Y:S01]  /*a31c0*/  LDL.LU.64 R4, [R1+0x1c50] ;  /* 0x001c500001047983 */ /* 0x000ee20000300a00 */
[----:B------:R-:W-:-:S03]  /*a31d0*/  IMAD.MOV.U32 R21, RZ, RZ, R29 ;  /* 0x000000ffff157224 */ /* 0x000fc600078e001d */
[----:B------:R-:W3:Y:S04]  /*a31e0*/  LDL.LU.64 R8, [R1+0x1c70] ;  /* 0x001c700001087983 */ /* 0x000ee80000300a00 */
[----:B------:R-:W3:Y:S01]  /*a31f0*/  LDL.LU R29, [R1+0x420] ;  /* 0x00042000011d7983 */ /* 0x000ee20000300800 */
        /* <DEDUP_REMOVED lines=22> */
[----:B------:R-:W-:Y:S01]  /*a3360*/  LOP3.LUT P6, RZ, R27, 0x80, RZ, 0xc0, !PT ;  /* 0x000000801bff7812 */ /* 0x000fe200078cc0ff */
[----:B--2---:R0:W-:Y:S02]  /*a3370*/  @P1 STG.E.U8 desc[UR44][R18.64], R0 ;  /* 0x0000000012001986 */ /* 0x0041e4000c10112c */
[C---:B0-----:R-:W-:Y:S02]  /*a3380*/  PRMT R0, R20.reuse, 0x7772, RZ ;  /* 0x0000777214007816 */ /* 0x041fe400000000ff */
[----:B------:R-:W2:Y:S04]  /*a3390*/  LDL.LU.64 R18, [R1+0x1c68] ;  /* 0x001c680001127983 */ /* 0x000ea80000300a00 */
[----:B------:R-:W2:Y:S04]  /*a33a0*/  LDL.LU R2, [R1+0x360] ;  /* 0x0003600001027983 */ /* 0x000ea80000300800 */
[----:B----4-:R0:W-:Y:S04]  /*a33b0*/  @P4 STG.E.U8 desc[UR44][R16.64], R0 ;  /* 0x0000000010004986 */ /* 0x0101e8000c10112c */
[----:B0-----:R-:W4:Y:S04]  /*a33c0*/  LDL.LU.64 R16, [R1+0x1c60] ;  /* 0x001c600001107983 */ /* 0x001f280000300a00 */
[----:B------:R-:W2:Y:S01]  /*a33d0*/  LDL.LU.64 R26, [R1+0x1ca8] ;  /* 0x001ca800011a7983 */ /* 0x000ea20000300a00 */
[----:B------:R-:W-:-:S05]  /*a33e0*/  PRMT R0, R20, 0x7773, RZ ;  /* 0x0000777314007816 */ /* 0x000fca00000000ff */
[----:B---3--:R0:W-:Y:S02]  /*a33f0*/  @P3 STG.E.U8 desc[UR44][R12.64], R0 ;  /* 0x000000000c003986 */ /* 0x0081e4000c10112c */
[----:B0-----:R-:W-:-:S05]  /*a3400*/  PRMT R0, R29, 0x7770, RZ ;  /* 0x000077701d007816 */ /* 0x001fca00000000ff */
[----:B------:R0:W-:Y:S02]  /*a3410*/  @P2 STG.E.U8 desc[UR44][R6.64], R0 ;  /* 0x0000000006002986 */ /* 0x0001e4000c10112c */
[----:B0-----:R-:W-:-:S05]  /*a3420*/  PRMT R0, R29, 0x7771, RZ ;  /* 0x000077711d007816 */ /* 0x001fca00000000ff */
[----:B------:R-:W-:Y:S04]  /*a3430*/  @P5 STG.E.U8 desc[UR44][R4.64], R0 ;  /* 0x0000000004005986 */ /* 0x000fe8000c10112c */
[----:B--2---:R0:W-:Y:S04]  /*a3440*/  STL.64 [R1+0x2400], R26 ;  /* 0x0024001a01007387 */ /* 0x0041e80000100a00 */
[----:B0-----:R-:W2:Y:S01]  /*a3450*/  LDL.LU.64 R26, [R1+0x1c90] ;  /* 0x001c9000011a7983 */ /* 0x001ea20000300a00 */
[----:B------:R-:W-:-:S03]  /*a3460*/  PRMT R0, R29, 0x7772, RZ ;  /* 0x000077721d007816 */ /* 0x000fc600000000ff */
[----:B------:R-:W3:Y:S04]  /*a3470*/  LDL.LU R3, [R1+0x424] ;  /* 0x0004240001037983 */ /* 0x000ee80000300800 */
[----:B------:R-:W3:Y:S04]  /*a3480*/  LDL.LU.64 R10, [R1+0x1ca0] ;  /* 0x001ca000010a7983 */ /* 0x000ee80000300a00 */
[----:B------:R-:W3:Y:S04]  /*a3490*/  LDL.LU.64 R24, [R1+0x1758] ;  /* 0x0017580001187983 */ /* 0x000ee80000300a00 */
[----:B------:R0:W-:Y:S01]  /*a34a0*/  @P6 STG.E.U8 desc[UR44][R8.64], R0 ;  /* 0x0000000008006986 */ /* 0x0001e2000c10112c */
[----:B------:R-:W-:-:S03]  /*a34b0*/  LOP3.LUT P6, RZ, R14, 0x8000, RZ, 0xc0, !PT ;  /* 0x000080000eff7812 */ /* 0x000fc600078cc0ff */
[----:B------:R-:W3:Y:S04]  /*a34c0*/  LDL.LU.64 R22, [R1+0x1cc8] ;  /* 0x001cc80001167983 */ /* 0x000ee80000300a00 */
[----:B------:R-:W3:Y:S04]  /*a34d0*/  LDL.LU.64 R12, [R1+0x1ce8] ;  /* 0x001ce800010c7983 */ /* 0x000ee80000300a00 */
[----:B------:R-:W3:Y:S04]  /*a34e0*/  LDL.LU.64 R6, [R1+0x1ce0] ;  /* 0x001ce00001067983 */ /* 0x000ee80000300a00 */
[----:B------:R-:W3:Y:S04]  /*a34f0*/  LDL.LU R20, [R1+0x364] ;  /* 0x0003640001147983 */ /* 0x000ee80000300800 */
        /* <DEDUP_REMOVED lines=42> */
[----:B0-----:R-:W2:Y:S04]  /*a37a0*/  LDL.LU R19, [R1+0x428] ;  /* 0x0004280001137983 */ /* 0x001ea80000300800 */
[----:B------:R-:W3:Y:S04]  /*a37b0*/  LDL.LU.64 R4, [R1+0x1d18] ;  /* 0x001d180001047983 */ /* 0x000ee80000300a00 */
[----:B------:R-:W3:Y:S04]  /*a37c0*/  LDL.LU.64 R8, [R1+0x1d48] ;  /* 0x001d480001087983 */ /* 0x000ee80000300a00 */
[----:B------:R-:W3:Y:S01]  /*a37d0*/  LDL.LU.64 R2, [R1+0x1d68] ;  /* 0x001d680001027983 */ /* 0x000ee20000300a00 */
[----:B------:R-:W-:-:S03]  /*a37e0*/  PRMT R0, R20, 0x7773, RZ ;  /* 0x0000777314007816 */ /* 0x000fc600000000ff */
[----:B------:R-:W3:Y:S04]  /*a37f0*/  LDL.LU.64 R22, [R1+0x1d60] ;  /* 0x001d600001167983 */ /* 0x000ee80000300a00 */
[----:B------:R-:W3:Y:S04]  /*a3800*/  LDL.LU.64 R6, [R1+0x1d58] ;  /* 0x001d580001067983 */ /* 0x000ee80000300a00 */
[----:B------:R-:W3:Y:S04]  /*a3810*/  LDL.LU.64 R12, [R1+0x1d88] ;  /* 0x001d8800010c7983 */ /* 0x000ee80000300a00 */
[----:B----4-:R0:W-:Y:S04]  /*a3820*/  @P5 STG.E.U8 desc[UR44][R16.64], R0 ;  /* 0x0000000010005986 */ /* 0x0101e8000c10112c */
[----:B0-----:R-:W4:Y:S04]  /*a3830*/  LDL.LU.64 R16, [R1+0x1da0] ;  /* 0x001da00001107983 */ /* 0x001f280000300a00 */
[----:B------:R-:W4:Y:S01]  /*a3840*/  LDL.LU R18, [R1+0x368] ;  /* 0x0003680001127983 */ /* 0x000f220000300800 */
[----:B------:R-:W-:-:S02]  /*a3850*/  LOP3.LUT P2, RZ, R28, 0x20000, RZ, 0xc0, !PT ;  /* 0x000200001cff7812 */ /* 0x000fc4000784c0ff */
[----:B------:R-:W-:-:S11]  /*a3860*/  LOP3.LUT R14, R14, 0xffffffbf, RZ, 0xc0, !PT ;  /* 0xffffffbf0e0e7812 */ /* 0x000fd600078ec0ff */
[----:B------:R-:W-:Y:S02]  /*a3870*/  @P2 LOP3.LUT R14, R14, 0x40, RZ, 0xfc, !PT ;  /* 0x000000400e0e2812 */ /* 0x000fe400078efcff */
[----:B------:R-:W-:Y:S02]  /*a3880*/  LOP3.LUT P2, RZ, R28, 0x40000, RZ, 0xc0, !PT ;  /* 0x000400001cff7812 */ /* 0x000fe4000784c0ff */
[----:B------:R-:W-:Y:S02]  /*a3890*/  LOP3.LUT R14, R14, 0xffffff7f, RZ, 0xc0, !PT ;  /* 0xffffff7f0e0e7812 */ /* 0x000fe400078ec0ff */
[----:B------:R-:W-:-:S09]  /*a38a0*/  LOP3.LUT P3, RZ, R28, 0x2000, RZ, 0xc0, !PT ;  /* 0x000020001cff7812 */ /* 0x000fd2000786c0ff */
[----:B------:R-:W-:Y:S02]  /*a38b0*/  @P2 LOP3.LUT R14, R14, 0x80, RZ, 0xfc, !PT ;  /* 0x000000800e0e2812 */ /* 0x000fe400078efcff */
[----:B------:R-:W-:Y:S02]  /*a38c0*/  LOP3.LUT P2, RZ, R28, 0x80000, RZ, 0xc0, !PT ;  /* 0x000800001cff7812 */ /* 0x000fe4000784c0ff */
[----:B------:R-:W-:-:S11]  /*a38d0*/  LOP3.LUT R14, R14, 0xfffffeff, RZ, 0xc0, !PT ;  /* 0xfffffeff0e0e7812 */ /* 0x000fd600078ec0ff */
[----:B------:R-:W-:-:S04]  /*a38e0*/  @P2 LOP3.LUT R14, R14, 0x100, RZ, 0xfc, !PT ;  /* 0x000001000e0e2812 */ /* 0x000fc800078efcff */
[----:B------:R-:W-:-:S04]  /*a38f0*/  LOP3.LUT R14, R14, 0xfffffff7, RZ, 0xc0, !PT ;  /* 0xfffffff70e0e7812 */ /* 0x000fc800078ec0ff */
[----:B------:R-:W-:Y:S02]  /*a3900*/  @P3 LOP3.LUT R14, R14, 0x8, RZ, 0xfc, !PT ;  /* 0x000000080e0e3812 */ /* 0x000fe400078efcff */
[C---:B------:R-:W-:Y:S02]  /*a3910*/  LOP3.LUT P3, RZ, R28.reuse, 0x4000, RZ, 0xc0, !PT ;  /* 0x000040001cff7812 */ /* 0x040fe4000786c0ff */
[----:B------:R-:W-:Y:S02]  /*a3920*/  LOP3.LUT P0, RZ, R28, 0x2000000, RZ, 0xc0, !PT ;  /* 0x020000001cff7812 */ /* 0x000fe4000780c0ff */
[----:B------:R-:W-:Y:S02]  /*a3930*/  LOP3.LUT R14, R14, 0xffffffef, RZ, 0xc0, !PT ;  /* 0xffffffef0e0e7812 */ /* 0x000fe400078ec0ff */
[----:B------:R-:W-:-:S07]  /*a3940*/  LOP3.LUT P1, RZ, R28, 0x1000000, RZ, 0xc0, !PT ;  /* 0x010000001cff7812 */ /* 0x000fce000782c0ff */
[----:B------:R-:W-:Y:S02]  /*a3950*/  @P3 LOP3.LUT R14, R14, 0x10, RZ, 0xfc, !PT ;  /* 0x000000100e0e3812 */ /* 0x000fe400078efcff */
[----:B------:R-:W-:Y:S02]  /*a3960*/  LOP3.LUT P3, RZ, R28, 0x8000, RZ, 0xc0, !PT ;  /* 0x000080001cff7812 */ /* 0x000fe4000786c0ff */
[----:B------:R-:W-:-:S11]  /*a3970*/  LOP3.LUT R14, R14, 0xffffffdf, RZ, 0xc0, !PT ;  /* 0xffffffdf0e0e7812 */ /* 0x000fd600078ec0ff */
[----:B------:R-:W-:Y:S02]  /*a3980*/  @P3 LOP3.LUT R14, R14, 0x20, RZ, 0xfc, !PT ;  /* 0x000000200e0e3812 */ /* 0x000fe400078efcff */
[C---:B------:R-:W-:Y:S02]  /*a3990*/  LOP3.LUT P4, RZ, R28.reuse, 0x800000, RZ, 0xc0, !PT ;  /* 0x008000001cff7812 */ /* 0x040fe4000788c0ff */
[C---:B------:R-:W-:Y:S02]  /*a39a0*/  LOP3.LUT P5, RZ, R28.reuse, 0x400000, RZ, 0xc0, !PT ;  /* 0x004000001cff7812 */ /* 0x040fe400078ac0ff */
[C---:B------:R-:W-:Y:S02]  /*a39b0*/  LOP3.LUT P6, RZ, R28.reuse, 0x200000, RZ, 0xc0, !PT ;  /* 0x002000001cff7812 */ /* 0x040fe400078cc0ff */
[----:B------:R-:W-:Y:S02]  /*a39c0*/  LOP3.LUT P2, RZ, R28, 0x100000, RZ, 0xc0, !PT ;  /* 0x001000001cff7812 */ /* 0x000fe4000784c0ff */
[----:B--2---:R-:W-:-:S05]  /*a39d0*/  PRMT R0, R19, 0x7770, RZ ;  /* 0x0000777013007816 */ /* 0x004fca00000000ff */
[----:B---3--:R0:W-:Y:S04]  /*a39e0*/  @P0 STG.E.U8 desc[UR44][R4.64], R0 ;  /* 0x0000000004000986 */ /* 0x0081e8000c10112c */
[----:B0-----:R-:W2:Y:S01]  /*a39f0*/  LDL.LU.64 R4, [R1+0x1d98] ;  /* 0x001d980001047983 */ /* 0x001ea20000300a00 */
[----:B------:R-:W-:-:S03]  /*a3a00*/  PRMT R0, R19, 0x7771, RZ ;  /* 0x0000777113007816 */ /* 0x000fc600000000ff */
[----:B------:R-:W3:Y:S04]  /*a3a10*/  LDL.LU R20, [R1+0x42c] ;  /* 0x00042c0001147983 */ /* 0x000ee80000300800 */
[----:B------:R-:W-:Y:S04]  /*a3a20*/  STL [R1+0x2c], R14 ;  /* 0x00002c0e01007387 */ /* 0x000fe80000100800 */
[----:B------:R0:W-:Y:S04]  /*a3a30*/  @P1 STG.E.U8 desc[UR44][R8.64], R0 ;  /* 0x0000000008001986 */ /* 0x0001e8000c10112c */
[----:B0-----:R-:W3:Y:S04]  /*a3a40*/  LDL.LU.64 R8, [R1+0x1d90] ;  /* 0x001d900001087983 */ /* 0x001ee80000300a00 */
[----:B------:R-:W3:Y:S04]  /*a3a50*/  LDL.LU.64 R10, [R1+0x1db0] ;  /* 0x001db000010a7983 */ /* 0x000ee80000300a00 */
[----:B------:R-:W3:Y:S01]  /*a3a60*/  LDL.LU.64 R24, [R1+0x1de0] ;  /* 0x001de00001187983 */ /* 0x000ee20000300a00 */
[----:B------:R-:W-:-:S05]  /*a3a70*/  PRMT R0, R19, 0x7772, RZ ;  /* 0x0000777213007816 */ /* 0x000fca00000000ff */
[----:B------:R0:W-:Y:S04]  /*a3a80*/  @P4 STG.E.U8 desc[UR44][R2.64], R0 ;  /* 0x0000000002004986 */ /* 0x0001e8000c10112c */
[----:B0-----:R-:W3:Y:S01]  /*a3a90*/  LDL.LU.64 R2, [R1+0x1dd8] ;  /* 0x001dd80001027983 */ /* 0x001ee20000300a00 */
[----:B------:R-:W-:-:S05]  /*a3aa0*/  PRMT R0, R19, 0x7773, RZ ;  /* 0x0000777313007816 */ /* 0x000fca00000000ff */
[----:B------:R4:W-:Y:S02]  /*a3ab0*/  @P5 STG.E.U8 desc[UR44][R22.64], R0 ;  /* 0x0000000016005986 */ /* 0x0009e4000c10112c */
[----:B----4-:R-:W-:-:S05]  /*a3ac0*/  PRMT R0, R18, 0x7770, RZ ;  /* 0x0000777012007816 */ /* 0x010fca00000000ff */
[----:B------:R0:W-:Y:S04]  /*a3ad0*/  @P6 STG.E.U8 desc[UR44][R6.64], R0 ;  /* 0x0000000006006986 */ /* 0x0001e8000c10112c */
[----:B0-----:R-:W4:Y:S01]  /*a3ae0*/  LDL.LU.64 R6, [R1+0x1dd0] ;  /* 0x001dd00001067983 */ /* 0x001f220000300a00 */
[----:B------:R-:W-:-:S03]  /*a3af0*/  PRMT R0, R18, 0x7771, RZ ;  /* 0x0000777112007816 */ /* 0x000fc600000000ff */
[----:B------:R-:W4:Y:S04]  /*a3b00*/  LDL.LU.64 R22, [R1+0x1df0] ;  /* 0x001df00001167983 */ /* 0x000f280000300a00 */
[----:B------:R0:W-:Y:S01]  /*a3b10*/  @P2 STG.E.U8 desc[UR44][R12.64], R0 ;  /* 0x000000000c002986 */ /* 0x0001e2000c10112c */
[----:B------:R-:W-:-:S03]  /*a3b20*/  LOP3.LUT P2, RZ, R14, 0x100, RZ, 0xc0, !PT ;  /* 0x000001000eff7812 */ /* 0x000fc6000784c0ff */
[----:B0-----:R-:W4:Y:S01]  /*a3b30*/  LDL.LU.64 R12, [R1+0x1e18] ;  /* 0x001e1800010c7983 */ /* 0x001f220000300a00 */
[----:B------:R-:W-:-:S09]  /*a3b40*/  PRMT R0, R18, 0x7772, RZ ;  /* 0x0000777212007816 */ /* 0x000fd200000000ff */
[----:B------:R0:W-:Y:S04]  /*a3b50*/  @P2 STG.E.U8 desc[UR44][R16.64], R0 ;  /* 0x0000000010002986 */ /* 0x0001e8000c10112c */
[----:B0-----:R-:W4:Y:S01]  /*a3b60*/  LDL.LU.64 R16, [R1+0x1e10] ;  /* 0x001e100001107983 */ /* 0x001f220000300a00 */
[----:B------:R-:W-:Y:S02]  /*a3b70*/  LOP3.LUT P2, RZ, R14, 0x80, RZ, 0xc0, !PT ;  /* 0x000000800eff7812 */ /* 0x000fe4000784c0ff */
[----:B------:R-:W-:Y:S02]  /*a3b80*/  PRMT R0, R18, 0x7773, RZ ;  /* 0x0000777312007816 */ /* 0x000fe400000000ff */
[C---:B------:R-:W-:Y:S01]  /*a3b90*/  LOP3.LUT P3, RZ, R28.reuse, 0x10000, RZ, 0xc0, !PT ;  /* 0x000100001cff7812 */ /* 0x040fe2000786c0ff */
[----:B------:R-:W4:Y:S01]  /*a3ba0*/  LDL.LU R19, [R1+0x3d0] ;  /* 0x0003d00001137983 */ /* 0x000f220000300800 */
[----:B------:R-:W-:-:S02]  /*a3bb0*/  LOP3.LUT P0, RZ, R28, 0x1000, RZ, 0xc0, !PT ;  /* 0x000010001cff7812 */ /* 0x000fc4000780c0ff */
[C---:B------:R-:W-:Y:S02]  /*a3bc0*/  LOP3.LUT P1, RZ, R28.reuse, 0x800, RZ, 0xc0, !PT ;  /* 0x000008001cff7812 */ /* 0x040fe4000782c0ff */
[----:B------:R-:W-:-:S03]  /*a3bd0*/  LOP3.LUT P4, RZ, R28, 0x400, RZ, 0xc0, !PT ;  /* 0x000004001cff7812 */ /* 0x000fc6000788c0ff */
[----:B--2---:R3:W-:Y:S01]  /*a3be0*/  @P2 STG.E.U8 desc[UR44][R4.64], R0 ;  /* 0x0000000004002986 */ /* 0x0047e2000c10112c */
[----:B------:R-:W-:Y:S02]  /*a3bf0*/  LOP3.LUT P2, RZ, R14, 0x40, RZ, 0xc0, !PT ;  /* 0x000000400eff7812 */ /* 0x000fe4000784c0ff */
[C---:B---3--:R-:W-:Y:S01]  /*a3c00*/  PRMT R0, R20.reuse, 0x7770, RZ ;  /* 0x0000777014007816 */ /* 0x048fe200000000ff */
[----:B------:R-:W2:Y:S10]  /*a3c10*/  LDL.LU.64 R4, [R1+0x16f8] ;  /* 0x0016f80001047983 */ /* 0x000eb40000300a00 */
[----:B------:R0:W-:Y:S02]  /*a3c20*/  @P2 STG.E.U8 desc[UR44][R8.64], R0 ;  /* 0x0000000008002986 */ /* 0x0001e4000c10112c */
[----:B0-----:R-:W-:-:S02]  /*a3c30*/  PRMT R0, R20, 0x7771, RZ ;  /* 0x0000777114007816 */ /* 0x001fc400000000ff */
[----:B------:R-:W3:Y:S04]  /*a3c40*/  LDL.LU.64 R8, [R1+0x1e28] ;  /* 0x001e280001087983 */ /* 0x000ee80000300a00 */
        /* <DEDUP_REMOVED lines=9> */
[----:B----4-:R0:W-:Y:S04]  /*a3ce0*/  @P3 STG.E.U8 desc[UR44][R6.64], R0 ;  /* 0x0000000006003986 */ /* 0x0101e8000c10112c */
[----:B------:R-:W-:Y:S01]  /*a3cf0*/  STL.64 [R1+0x23d0], R14 ;  /* 0x0023d00e01007387 */ /* 0x000fe20000100a00 */
[----:B0-----:R-:W-:-:S03]  /*a3d00*/  PRMT R0, R29, 0x7771, RZ ;  /* 0x000077711d007816 */ /* 0x001fc600000000ff */
[----:B------:R-:W4:Y:S04]  /*a3d10*/  LDL.LU.64 R6, [R1+0x1e70] ;  /* 0x001e700001067983 */ /* 0x000f280000300a00 */
[----:B------:R0:W-:Y:S02]  /*a3d20*/  @P0 STG.E.U8 desc[UR44][R22.64], R0 ;  /* 0x0000000016000986 */ /* 0x0001e4000c10112c */
[----:B0-----:R-:W-:-:S05]  /*a3d30*/  PRMT R0, R29, 0x7772, RZ ;  /* 0x000077721d007816 */ /* 0x001fca00000000ff */
[----:B------:R0:W-:Y:S02]  /*a3d40*/  @P1 STG.E.U8 desc[UR44][R12.64], R0 ;  /* 0x000000000c001986 */ /* 0x0001e4000c10112c */
[----:B0-----:R-:W-:Y:S02]  /*a3d50*/  PRMT R0, R29, 0x7773, RZ ;  /* 0x000077731d007816 */ /* 0x001fe400000000ff */
[----:B------:R-:W4:Y:S04]  /*a3d60*/  LDL.LU R29, [R1+0x23f8] ;  /* 0x0023f800011d7983 */ /* 0x000f280000300800 */
[----:B------:R0:W-:Y:S04]  /*a3d70*/  @P4 STG.E.U8 desc[UR44][R16.64], R0 ;  /* 0x0000000010004986 */ /* 0x0001e8000c10112c */
[----:B0-----:R-:W4:Y:S04]  /*a3d80*/  LDL.LU.64 R16, [R1+0x1eb8] ;  /* 0x001eb80001107983 */ /* 0x001f280000300a00 */
[----:B------:R-:W4:Y:S04]  /*a3d90*/  LDL.LU R20, [R1+0x300] ;  /* 0x0003000001147983 */ /* 0x000f280000300800 */
[----:B------:R-:W4:Y:S01]  /*a3da0*/  LDL.LU.64 R12, [R1+0x1eb0] ;  /* 0x001eb000010c7983 */ /* 0x000f220000300a00 */
[----:B------:R-:W-:-:S02]  /*a3db0*/  LOP3.LUT P5, RZ, R28, 0x200, RZ, 0xc0, !PT ;  /* 0x000002001cff7812 */ /* 0x000fc400078ac0ff */
[C---:B------:R-:W-:Y:S02]  /*a3dc0*/  LOP3.LUT P6, RZ, R28.reuse, 0x100, RZ, 0xc0, !PT ;  /* 0x000001001cff7812 */ /* 0x040fe400078cc0ff */
[----:B------:R-:W-:Y:S01]  /*a3dd0*/  PRMT R0, R19, 0x7770, RZ ;  /* 0x0000777013007816 */ /* 0x000fe200000000ff */
[----:B------:R-:W4:Y:S04]  /*a3de0*/  LDL.LU.64 R26, [R1+0x1ec8] ;  /* 0x001ec800011a7983 */ /* 0x000f280000300a00 */
[----:B------:R-:W4:Y:S01]  /*a3df0*/  LDL.LU.64 R10, [R1+0x1ef8] ;  /* 0x001ef800010a7983 */ /* 0x000f220000300a00 */
[C---:B------:R-:W-:Y:S02]  /*a3e00*/  LOP3.LUT P2, RZ, R28.reuse, 0x80, RZ, 0xc0, !PT ;  /* 0x000000801cff7812 */ /* 0x040fe4000784c0ff */
[----:B------:R-:W-:-:S02]  /*a3e10*/  LOP3.LUT P3, RZ, R28, 0x40, RZ, 0xc0, !PT ;  /* 0x000000401cff7812 */ /* 0x000fc4000786c0ff */
[----:B------:R-:W-:Y:S01]  /*a3e20*/  LOP3.LUT P0, RZ, R28, 0x20, RZ, 0xc0, !PT ;  /* 0x000000201cff7812 */ /* 0x000fe2000780c0ff */
[----:B--2---:R0:W-:Y:S02]  /*a3e30*/  @P5 STG.E.U8 desc[UR44][R4.64], R0 ;  /* 0x0000000004005986 */ /* 0x0041e4000c10112c */
[----:B0-----:R-:W-:-:S05]  /*a3e40*/  PRMT R0, R19, 0x7771, RZ ;  /* 0x0000777113007816 */ /* 0x001fca00000000ff */
[----:B---3--:R0:W-:Y:S04]  /*a3e50*/  @P6 STG.E.U8 desc[UR44][R8.64], R0 ;  /* 0x0000000008006986 */ /* 0x0081e8000c10112c */
[----:B0-----:R-:W2:Y:S04]  /*a3e60*/  LDL.LU.64 R8, [R1+0x1ef0] ;  /* 0x001ef00001087983 */ /* 0x001ea80000300a00 */
[----:B------:R-:W3:Y:S04]  /*a3e70*/  LDL.LU R18, [R1+0x3d4] ;  /* 0x0003d40001127983 */ /* 0x000ee80000300800 */
[----:B------:R-:W3:Y:S01]  /*a3e80*/  LDL.LU.64 R24, [R1+0x1ee8] ;  /* 0x001ee80001187983 */ /* 0x000ee20000300a00 */
[----:B------:R-:W-:-:S03]  /*a3e90*/  PRMT R4, R19, 0x7772, RZ ;  /* 0x0000777213047816 */ /* 0x000fc600000000ff */
[----:B------:R-:W3:Y:S04]  /*a3ea0*/  LDL.LU.64 R22, [R1+0x1f08] ;  /* 0x001f080001167983 */ /* 0x000ee80000300a00 */
[----:B----4-:R0:W-:Y:S02]  /*a3eb0*/  @P2 STG.E.U8 desc[UR44][R6.64], R4 ;  /* 0x0000000406002986 */ /* 0x0101e4000c10112c */
[----:B0-----:R-:W-:Y:S02]  /*a3ec0*/  PRMT R7, R19, 0x7773, RZ ;  /* 0x0000777313077816 */ /* 0x001fe400000000ff */
[----:B------:R-:W-:-:S04]  /*a3ed0*/  LOP3.LUT P2, RZ, R29, 0x4000000, RZ, 0xc0, !PT ;  /* 0x040000001dff7812 */ /* 0x000fc8000784c0ff */
[----:B------:R-:W-:Y:S02]  /*a3ee0*/  P2R R4, PR, RZ, 0x4 ;  /* 0x00000004ff047803 */ /* 0x000fe40000000000 */
[----:B------:R-:W-:-:S04]  /*a3ef0*/  LOP3.LUT P2, RZ, R29, 0x8000000, RZ, 0xc0, !PT ;  /* 0x080000001dff7812 */ /* 0x000fc8000784c0ff */
[----:B------:R-:W-:Y:S01]  /*a3f00*/  P2R R5, PR, RZ, 0x4 ;  /* 0x00000004ff057803 */ /* 0x000fe20000000000 */
[----:B------:R0:W-:Y:S04]  /*a3f10*/  @P3 STG.E.U8 desc[UR44][R16.64], R7 ;  /* 0x0000000710003986 */ /* 0x0001e8000c10112c */
[----:B------:R-:W-:Y:S04]  /*a3f20*/  STL.64 [R1+0x23f0], R4 ;  /* 0x0023f00401007387 */ /* 0x000fe80000100a00 */
[----:B0-----:R-:W4:Y:S01]  /*a3f30*/  LDL.LU.64 R16, [R1+0x1f38] ;  /* 0x001f380001107983 */ /* 0x001f220000300a00 */
[----:B------:R-:W-:-:S05]  /*a3f40*/  PRMT R7, R20, 0x7770, RZ ;  /* 0x0000777014077816 */ /* 0x000fca00000000ff */
[----:B------:R0:W-:Y:S04]  /*a3f50*/  @P0 STG.E.U8 desc[UR44][R12.64], R7 ;  /* 0x000000070c000986 */ /* 0x0001e8000c10112c */
[----:B0-----:R-:W4:Y:S04]  /*a3f60*/  LDL.LU.64 R12, [R1+0x1f30] ;  /* 0x001f3000010c7983 */ /* 0x001f280000300a00 */
[----:B------:R-:W4:Y:S04]  /*a3f70*/  LDL.LU R19, [R1+0x304] ;  /* 0x0003040001137983 */ /* 0x000f280000300800 */
[----:B------:R-:W4:Y:S01]  /*a3f80*/  LDL.LU.64 R4, [R1+0x1f28] ;  /* 0x001f280001047983 */ /* 0x000f220000300a00 */
[----:B------:R-:W-:-:S02]  /*a3f90*/  LOP3.LUT P1, RZ, R28, 0x10, RZ, 0xc0, !PT ;  /* 0x000000101cff7812 */ /* 0x000fc4000782c0ff */
[C---:B------:R-:W-:Y:S02]  /*a3fa0*/  LOP3.LUT P6, RZ, R29.reuse, 0x40000000, RZ, 0xc0, !PT ;  /* 0x400000001dff7812 */ /* 0x040fe400078cc0ff */
[----:B------:R-:W-:Y:S02]  /*a3fb0*/  LOP3.LUT P4, RZ, R28, 0x8, RZ, 0xc0, !PT ;  /* 0x000000081cff7812 */ /* 0x000fe4000788c0ff */
[----:B------:R-:W-:Y:S02]  /*a3fc0*/  PRMT R7, R20, 0x7771, RZ ;  /* 0x0000777114077816 */ /* 0x000fe400000000ff */
[----:B------:R-:W-:Y:S02]  /*a3fd0*/  LOP3.LUT P5, RZ, R28, 0x4, RZ, 0xc0, !PT ;  /* 0x000000041cff7812 */ /* 0x000fe400078ac0ff */
[----:B------:R-:W-:Y:S02]  /*a3fe0*/  P2R R0, PR, RZ, 0x40 ;  /* 0x00000040ff007803 */ /* 0x000fe40000000000 */
[----:B------:R-:W-:-:S02]  /*a3ff0*/  LOP3.LUT P6, RZ, R29, 0x80000000, RZ, 0xc0, !PT ;  /* 0x800000001dff7812 */ /* 0x000fc400078cc0ff */
[----:B------:R-:W-:Y:S01]  /*a4000*/  LOP3.LUT P2, RZ, R29, 0x10000000, RZ, 0xc0, !PT ;  /* 0x100000001dff7812 */ /* 0x000fe2000784c0ff */
[----:B------:R-:W4:Y:S01]  /*a4010*/  LDL.LU.64 R14, [R1+0x1f60] ;  /* 0x001f6000010e7983 */ /* 0x000f220000300a00 */
[----:B------:R-:W-:Y:S02]  /*a4020*/  P2R R2, PR, RZ, 0x40 ;  /* 0x00000040ff027803 */ /* 0x000fe40000000000 */
[C---:B------:R-:W-:Y:S01]  /*a4030*/  LOP3.LUT P6, RZ, R28.reuse, 0x1, RZ, 0xc0, !PT ;  /* 0x000000011cff7812 */ /* 0x040fe200078cc0ff */
[----:B------:R0:W-:Y:S03]  /*a4040*/  @P1 STG.E.U8 desc[UR44][R26.64], R7 ;  /* 0x000000071a001986 */ /* 0x0001e6000c10112c */
[----:B------:R-:W-:Y:S02]  /*a4050*/  P2R R3, PR, RZ, 0x40 ;  /* 0x00000040ff037803 */ /* 0x000fe40000000000 */
[----:B------:R-:W-:-:S02]  /*a4060*/  LOP3.LUT P6, RZ, R28, 0x2, RZ, 0xc0, !PT ;  /* 0x000000021cff7812 */ /* 0x000fc400078cc0ff */
[C---:B0-----:R-:W-:Y:S02]  /*a4070*/  PRMT R7, R20.reuse, 0x7772, RZ ;  /* 0x0000777214077816 */ /* 0x041fe400000000ff */
[----:B------:R-:W-:Y:S01]  /*a4080*/  P2R R6, PR, RZ, 0x4 ;  /* 0x00000004ff067803 */ /* 0x000fe20000000000 */
[----:B------:R-:W4:Y:S04]  /*a4090*/  LDL.LU.64 R26, [R1+0x1f58] ;  /* 0x001f5800011a7983 */ /* 0x000f280000300a00 */
[----:B------:R0:W-:Y:S02]  /*a40a0*/  @P4 STG.E.U8 desc[UR44][R10.64], R7 ;  /* 0x000000070a004986 */ /* 0x0001e4000c10112c */
[----:B0-----:R-:W-:Y:S02]  /*a40b0*/  PRMT R7, R20, 0x7773, RZ ;  /* 0x0000777314077816 */ /* 0x001fe400000000ff */
[----:B------:R-:W-:-:S03]  /*a40c0*/  LOP3.LUT P2, RZ, R29, 0x20000000, RZ, 0xc0, !PT ;  /* 0x200000001dff7812 */ /* 0x000fc6000784c0ff */
[----:B--2---:R3:W-:Y:S02]  /*a40d0*/  @P5 STG.E.U8 desc[UR44][R8.64], R7 ;  /* 0x0000000708005986 */ /* 0x0047e4000c10112c */
[----:B---3--:R-:W-:Y:S02]  /*a40e0*/  PRMT R7, R18, 0x7770, RZ ;  /* 0x0000777012077816 */ /* 0x008fe400000000ff */
[----:B------:R-:W2:Y:S04]  /*a40f0*/  LDL.LU R9, [R1+0x3d8] ;  /* 0x0003d80001097983 */ /* 0x000ea80000300800 */
[----:B------:R-:W3:Y:S04]  /*a4100*/  LDL.LU.64 R10, [R1+0x1f50] ;  /* 0x001f5000010a7983 */ /* 0x000ee80000300a00 */
[----:B------:R0:W-:Y:S01]  /*a4110*/  @P6 STG.E.U8 desc[UR44][R24.64], R7 ;  /* 0x0000000718006986 */ /* 0x0001e2000c10112c */
[----:B------:R-:W-:-:S02]  /*a4120*/  ISETP.NE.AND P6, PT, R3, RZ, PT ;  /* 0x000000ff0300720c */ /* 0x000fc40003fc5270 */
[----:B------:R-:W-:Y:S01]  /*a4130*/  PRMT R3, R18, 0x7771, RZ ;  /* 0x0000777112037816 */ /* 0x000fe200000000ff */
[----:B0-----:R-:W2:Y:S10]  /*a4140*/  LDL.LU.64 R24, [R1+0x1f80] ;  /* 0x001f800001187983 */ /* 0x001eb40000300a00 */
[----:B------:R0:W-:Y:S01]  /*a4150*/  @P6 STG.E.U8 desc[UR44][R22.64], R3 ;  /* 0x0000000316006986 */ /* 0x0001e2000c10112c */
[----:B------:R-:W-:-:S02]  /*a4160*/  ISETP.NE.AND P6, PT, R2, RZ, PT ;  /* 0x000000ff0200720c */ /* 0x000fc40003fc5270 */
[----:B------:R-:W-:Y:S01]  /*a4170*/  PRMT R2, R18, 0x7772, RZ ;  /* 0x0000777212027816 */ /* 0x000fe200000000ff */
[----:B0-----:R-:W2:Y:S10]  /*a4180*/  LDL.LU.64 R22, [R1+0x1f98] ;  /* 0x001f980001167983 */ /* 0x001eb40000300a00 */
[----:B----4-:R0:W-:Y:S01]  /*a4190*/  @P6 STG.E.U8 desc[UR44][R16.64], R2 ;  /* 0x0000000210006986 */ /* 0x0101e2000c10112c */
[----:B------:R-:W-:-:S02]  /*a41a0*/  ISETP.NE.AND P6, PT, R0, RZ, PT ;  /* 0x000000ff0000720c */ /* 0x000fc40003fc5270 */
[----:B------:R-:W-:Y:S01]  /*a41b0*/  PRMT R0, R18, 0x7773, RZ ;  /* 0x0000777312007816 */ /* 0x000fe200000000ff */
[----:B0-----:R-:W4:Y:S04]  /*a41c0*/  LDL.LU.64 R2, [R1+0x1f40] ;  /* 0x001f400001027983 */ /* 0x001f280000300a00 */
[----:B------:R-:W2:Y:S04]  /*a41d0*/  LDL.LU.64 R16, [R1+0x1f90] ;  /* 0x001f900001107983 */ /* 0x000ea80000300a00 */
[----:B------:R-:W2:Y:S04]  /*a41e0*/  LDL.LU R20, [R1+0x308] ;  /* 0x0003080001147983 */ /* 0x000ea80000300800 */
[----:B------:R0:W-:Y:S02]  /*a41f0*/  @P6 STG.E.U8 desc[UR44][R12.64], R0 ;  /* 0x000000000c006986 */ /* 0x0001e4000c10112c */
[----:B0-----:R-:W-:-:S02]  /*a4200*/  PRMT R0, R19, 0x7770, RZ ;  /* 0x0000777013007816 */ /* 0x001fc400000000ff */
[----:B------:R-:W2:Y:S04]  /*a4210*/  LDL.LU.64 R12, [R1+0x16f0] ;  /* 0x0016f000010c7983 */ /* 0x000ea80000300a00 */
[----:B------:R0:W-:Y:S04]  /*a4220*/  @P2 STG.E.U8 desc[UR44][R4.64], R0 ;  /* 0x0000000004002986 */ /* 0x0001e8000c10112c */
[----:B0-----:R-:W2:Y:S01]  /*a4230*/  LDL.LU.64 R4, [R1+0x23f0] ;  /* 0x0023f00001047983 */ /* 0x001ea20000300a00 */
[----:B------:R-:W-:Y:S02]  /*a4240*/  ISETP.NE.AND P2, PT, R6, RZ, PT ;  /* 0x000000ff0600720c */ /* 0x000fe40003f45270 */
[----:B------:R-:W-:-:S11]  /*a4250*/  PRMT R0, R19, 0x7771, RZ ;  /* 0x0000777113007816 */ /* 0x000fd600000000ff */
[----:B----4-:R0:W-:Y:S02]  /*a4260*/  @P2 STG.E.U8 desc[UR44][R2.64], R0 ;  /* 0x0000000002002986 */ /* 0x0101e4000c10112c */
[----:B0-----:R-:W-:Y:S02]  /*a4270*/  PRMT R0, R19, 0x7772, RZ ;  /* 0x0000777213007816 */ /* 0x001fe400000000ff */
[----:B--2---:R-:W-:-:S13]  /*a4280*/  ISETP.NE.AND P2, PT, R5, RZ, PT ;  /* 0x000000ff0500720c */ /* 0x004fda0003f45270 */
[----:B------:R0:W-:Y:S02]  /*a4290*/  @P2 STG.E.U8 desc[UR44][R14.64], R0 ;  /* 0x000000000e002986 */ /* 0x0001e4000c10112c */
[----:B0-----:R-:W-:Y:S02]  /*a42a0*/  PRMT R0, R19, 0x7773, RZ ;  /* 0x0000777313007816 */ /* 0x001fe400000000ff */
[----:B------:R-:W2:Y:S01]  /*a42b0*/  LDL.LU.64 R18, [R1+0x2000] ;  /* 0x0020000001127983 */ /* 0x000ea20000300a00 */
[----:B------:R-:W-:Y:S02]  /*a42c0*/  ISETP.NE.AND P2, PT, R4, RZ, PT ;  /* 0x000000ff0400720c */ /* 0x000fe40003f45270 */
[C---:B------:R-:W-:Y:S02]  /*a42d0*/  LOP3.LUT P3, RZ, R29.reuse, 0x2000000, RZ, 0xc0, !PT ;  /* 0x020000001dff7812 */ /* 0x040fe4000786c0ff */
[C---:B------:R-:W-:Y:S02]  /*a42e0*/  LOP3.LUT P0, RZ, R29.reuse, 0x1000000, RZ, 0xc0, !PT ;  /* 0x010000001dff7812 */ /* 0x040fe4000780c0ff */
[----:B------:R-:W-:-:S07]  /*a42f0*/  LOP3.LUT P1, RZ, R29, 0x800000, RZ, 0xc0, !PT ;  /* 0x008000001dff7812 */ /* 0x000fce000782c0ff */
[----:B------:R0:W-:Y:S01]  /*a4300*/  @P2 STG.E.U8 desc[UR44][R26.64], R0 ;  /* 0x000000001a002986 */ /* 0x0001e2000c10112c */
[----:B------:R-:W-:Y:S02]  /*a4310*/  LOP3.LUT P4, RZ, R29, 0x400000, RZ, 0xc0, !PT ;  /* 0x004000001dff7812 */ /* 0x000fe4000788c0ff */
[----:B0-----:R-:W-:-:S05]  /*a4320*/  PRMT R0, R9, 0x7770, RZ ;  /* 0x0000777009007816 */ /* 0x001fca00000000ff */
[----:B---3--:R0:W-:Y:S01]  /*a4330*/  @P3 STG.E.U8 desc[UR44][R10.64], R0 ;  /* 0x000000000a003986 */ /* 0x0081e2000c10112c */
[----:B------:R-:W-:Y:S02]  /*a4340*/  LOP3.LUT P5, RZ, R29, 0x200000, RZ, 0xc0, !PT ;  /* 0x002000001dff7812 */ /* 0x000fe400078ac0ff */
[----:B0-----:R-:W-:-:S05]  /*a4350*/  PRMT R0, R9, 0x7771, RZ ;  /* 0x0000777109007816 */ /* 0x001fca00000000ff */
[----:B------:R0:W-:Y:S02]  /*a4360*/  @P0 STG.E.U8 desc[UR44][R24.64], R0 ;  /* 0x0000000018000986 */ /* 0x0001e4000c10112c */
[----:B0-----:R-:W-:-:S05]  /*a4370*/  PRMT R0, R9, 0x7772, RZ ;  /* 0x0000777209007816 */ /* 0x001fca00000000ff */
[----:B------:R0:W-:Y:S01]  /*a4380*/  @P1 STG.E.U8 desc[UR44][R22.64], R0 ;  /* 0x0000000016001986 */ /* 0x0001e2000c10112c */
[----:B------:R-:W-:Y:S02]  /*a4390*/  LOP3.LUT P6, RZ, R29, 0x100000, RZ, 0xc0, !PT ;  /* 0x001000001dff7812 */ /* 0x000fe400078cc0ff */
[----:B0-----:R-:W-:Y:S02]  /*a43a0*/  PRMT R0, R9, 0x7773, RZ ;  /* 0x0000777309007816 */ /* 0x001fe400000000ff */
[----:B------:R-:W3:Y:S04]  /*a43b0*/  LDL.LU.64 R8, [R1+0x2058] ;  /* 0x0020580001087983 */ /* 0x000ee80000300a00 */
[----:B------:R0:W-:Y:S04]  /*a43c0*/  @P4 STG.E.U8 desc[UR44][R16.64], R0 ;  /* 0x0000000010004986 */ /* 0x0001e8000c10112c */
[----:B0-----:R-:W4:Y:S01]  /*a43d0*/  LDL.LU.64 R16, [R1+0x2050] ;  /* 0x0020500001107983 */ /* 0x001f220000300a00 */
[----:B------:R-:W-:-:S03]  /*a43e0*/  PRMT R0, R20, 0x7770, RZ ;  /* 0x0000777014007816 */ /* 0x000fc600000000ff */
[----:B------:R-:W4:Y:S04]  /*a43f0*/  LDL.LU R10, [R1+0x3dc] ;  /* 0x0003dc00010a7983 */ /* 0x000f280000300800 */
[----:B------:R0:W-:Y:S04]  /*a4400*/  @P5 STG.E.U8 desc[UR44][R12.64], R0 ;  /* 0x000000000c005986 */ /* 0x0001e8000c10112c */
[----:B0-----:R-:W4:Y:S04]  /*a4410*/  LDL.LU.64 R12, [R1+0x2048] ;  /* 0x00204800010c7983 */ /* 0x001f280000300a00 */
[----:B------:R-:W4:Y:S01]  /*a4420*/  LDL.LU.64 R14, [R1+0x2078] ;  /* 0x00207800010e7983 */ /* 0x000f220000300a00 */
[----:B------:R-:W-:-:S05]  /*a4430*/  PRMT R0, R20, 0x7771, RZ ;  /* 0x0000777114007816 */ /* 0x000fca00000000ff */
[----:B--2---:R0:W-:Y:S04]  /*a4440*/  @P6 STG.E.U8 desc[UR44][R18.64], R0 ;  /* 0x0000000012006986 */ /* 0x0041e8000c10112c */
[----:B0-----:R-:W2:Y:S04]  /*a4450*/  LDL.LU.64 R18, [R1+0x2098] ;  /* 0x0020980001127983 */ /* 0x001ea80000300a00 */
[----:B------:R-:W2:Y:S04]  /*a4460*/  LDL.LU.64 R24, [R1+0x2090] ;  /* 0x0020900001187983 */ /* 0x000ea80000300a00 */
[----:B------:R-:W2:Y:S04]  /*a4470*/  LDL.LU.64 R22, [R1+0x2088] ;  /* 0x0020880001167983 */ /* 0x000ea80000300a00 */
[----:B------:R-:W2:Y:S01]  /*a4480*/  LDL.LU R27, [R1+0x30c] ;  /* 0x00030c00011b7983 */ /* 0x000ea20000300800 */
[----:B------:R-:W-:-:S02]  /*a4490*/  LOP3.LUT P2, RZ, R29, 0x80000, RZ, 0xc0, !PT ;  /* 0x000800001dff7812 */ /* 0x000fc4000784c0ff */
[C---:B------:R-:W-:Y:S02]  /*a44a0*/  LOP3.LUT P3, RZ, R29.reuse, 0x40000, RZ, 0xc0, !PT ;  /* 0x000400001dff7812 */ /* 0x040fe4000786c0ff */
[----:B------:R-:W-:Y:S02]  /*a44b0*/  PRMT R7, R20, 0x7772, RZ ;  /* 0x0000777214077816 */ /* 0x000fe400000000ff */
[C---:B------:R-:W-:Y:S02]  /*a44c0*/  LOP3.LUT P0, RZ, R29.reuse, 0x20000, RZ, 0xc0, !PT ;  /* 0x000200001dff7812 */ /* 0x040fe4000780c0ff */
[C---:B------:R-:W-:Y:S02]  /*a44d0*/  LOP3.LUT P5, RZ, R29.reuse, 0x800, RZ, 0xc0, !PT ;  /* 0x000008001dff7812 */ /* 0x040fe400078ac0ff */
[----:B------:R-:W-:Y:S02]  /*a44e0*/  LOP3.LUT P1, RZ, R29, 0x10000, RZ, 0xc0, !PT ;  /* 0x000100001dff7812 */ /* 0x000fe4000782c0ff */
[----:B------:R-:W-:-:S02]  /*a44f0*/  P2R R4, PR, RZ, 0x20 ;  /* 0x00000020ff047803 */ /* 0x000fc40000000000 */
[C---:B------:R-:W-:Y:S02]  /*a4500*/  LOP3.LUT P5, RZ, R29.reuse, 0x1000, RZ, 0xc0, !PT ;  /* 0x000010001dff7812 */ /* 0x040fe400078ac0ff */
[C---:B------:R-:W-:Y:S02]  /*a4510*/  LOP3.LUT P4, RZ, R29.reuse, 0x8000, RZ, 0xc0, !PT ;  /* 0x000080001dff7812 */ /* 0x040fe4000788c0ff */
[----:B------:R-:W-:Y:S02]  /*a4520*/  P2R R5, PR, RZ, 0x20 ;  /* 0x00000020ff057803 */ /* 0x000fe40000000000 */
[----:B------:R-:W-:-:S04]  /*a4530*/  LOP3.LUT P5, RZ, R29, 0x2000, RZ, 0xc0, !PT ;  /* 0x000020001dff7812 */ /* 0x000fc800078ac0ff */
[----:B------:R-:W-:Y:S02]  /*a4540*/  P2R R6, PR, RZ, 0x20 ;  /* 0x00000020ff067803 */ /* 0x000fe40000000000 */
[----:B------:R-:W-:Y:S01]  /*a4550*/  LOP3.LUT P5, RZ, R29, 0x4000, RZ, 0xc0, !PT ;  /* 0x000040001dff7812 */ /* 0x000fe200078ac0ff */
[----:B---3--:R0:W-:Y:S02]  /*a4560*/  @P2 STG.E.U8 desc[UR44][R8.64], R7 ;  /* 0x0000000708002986 */ /* 0x0081e4000c10112c */
[----:B0-----:R-:W-:Y:S02]  /*a4570*/  PRMT R7, R20, 0x7773, RZ ;  /* 0x0000777314077816 */ /* 0x001fe400000000ff */
[----:B------:R-:W3:Y:S04]  /*a4580*/  LDL.LU.64 R8, [R1+0x20b8] ;  /* 0x0020b80001087983 */ /* 0x000ee80000300a00 */
[----:B----4-:R0:W-:Y:S02]  /*a4590*/  @P3 STG.E.U8 desc[UR44][R16.64], R7 ;  /* 0x0000000710003986 */ /* 0x0101e4000c10112c */
[----:B0-----:R-:W-:-:S02]  /*a45a0*/  PRMT R7, R10, 0x7770, RZ ;  /* 0x000077700a077816 */ /* 0x001fc400000000ff */
[----:B------:R-:W4:Y:S04]  /*a45b0*/  LDL.LU.64 R16, [R1+0x20d0] ;  /* 0x0020d00001107983 */ /* 0x000f280000300a00 */
[----:B------:R-:W4:Y:S04]  /*a45c0*/  LDL.LU R26, [R1+0x200] ;  /* 0x00020000011a7983 */ /* 0x000f280000300800 */
[----:B------:R0:W-:Y:S02]  /*a45d0*/  @P0 STG.E.U8 desc[UR44][R12.64], R7 ;  /* 0x000000070c000986 */ /* 0x0001e4000c10112c */
[----:B0-----:R-:W-:-:S02]  /*a45e0*/  PRMT R7, R10, 0x7771, RZ ;  /* 0x000077710a077816 */ /* 0x001fc400000000ff */
[----:B------:R-:W4:Y:S04]  /*a45f0*/  LDL.LU.64 R12, [R1+0x20c8] ;  /* 0x0020c800010c7983 */ /* 0x000f280000300a00 */
[----:B------:R0:W-:Y:S02]  /*a4600*/  @P1 STG.E.U8 desc[UR44][R14.64], R7 ;  /* 0x000000070e001986 */ /* 0x0001e4000c10112c */
[C---:B0-----:R-:W-:Y:S01]  /*a4610*/  PRMT R7, R10.reuse, 0x7772, RZ ;  /* 0x000077720a077816 */ /* 0x041fe200000000ff */
[----:B------:R-:W-:Y:S01]  /*a4620*/  IMAD.MOV.U32 R20, RZ, RZ, R21 ;  /* 0x000000ffff147224 */ /* 0x000fe200078e0015 */
[----:B------:R-:W4:Y:S04]  /*a4630*/  LDL.LU.64 R14, [R1+0x20f0] ;  /* 0x0020f000010e7983 */ /* 0x000f280000300a00 */
[----:B------:R-:W4:Y:S04]  /*a4640*/  LDL.LU R21, [R1+0x34] ;  /* 0x0000340001157983 */ /* 0x000f280000300800 */
[----:B--2---:R0:W-:Y:S02]  /*a4650*/  @P4 STG.E.U8 desc[UR44][R18.64], R7 ;  /* 0x0000000712004986 */ /* 0x0041e4000c10112c */
[----:B0-----:R-:W-:-:S02]  /*a4660*/  PRMT R7, R10, 0x7773, RZ ;  /* 0x000077730a077816 */ /* 0x001fc400000000ff */
[----:B------:R-:W2:Y:S04]  /*a4670*/  LDL.LU.64 R18, [R1+0x2108] ;  /* 0x0021080001127983 */ /* 0x000ea80000300a00 */
[----:B------:R-:W2:Y:S04]  /*a4680*/  LDL.LU.64 R10, [R1+0x2100] ;  /* 0x00210000010a7983 */ /* 0x000ea80000300a00 */
[----:B------:R-:W-:Y:S01]  /*a4690*/  @P5 STG.E.U8 desc[UR44][R24.64], R7 ;  /* 0x0000000718005986 */ /* 0x000fe2000c10112c */
[----:B------:R-:W-:Y:S02]  /*a46a0*/  ISETP.NE.AND P5, PT, R6, RZ, PT ;  /* 0x000000ff0600720c */ /* 0x000fe40003fa5270 */
[----:B------:R-:W-:-:S11]  /*a46b0*/  PRMT R6, R27, 0x7770, RZ ;  /* 0x000077701b067816 */ /* 0x000fd600000000ff */
[----:B------:R0:W-:Y:S04]  /*a46c0*/  @P5 STG.E.U8 desc[UR44][R22.64], R6 ;  /* 0x0000000616005986 */ /* 0x0001e8000c10112c */
[----:B0-----:R-:W2:Y:S01]  /*a46d0*/  LDL.LU.64 R6, [R1+0x1708] ;  /* 0x0017080001067983 */ /* 0x001ea20000300a00 */
[----:B------:R-:W-:Y:S02]  /*a46e0*/  ISETP.NE.AND P5, PT, R5, RZ, PT ;  /* 0x000000ff0500720c */ /* 0x000fe40003fa5270 */
[----:B------:R-:W-:Y:S02]  /*a46f0*/  LOP3.LUT P6, RZ, R29, 0x80, RZ, 0xc0, !PT ;  /* 0x000000801dff7812 */ /* 0x000fe400078cc0ff */
[----:B------:R-:W-:Y:S01]  /*a4700*/  PRMT R5, R27, 0x7771, RZ ;  /* 0x000077711b057816 */ /* 0x000fe200000000ff */
[----:B------:R-:W2:Y:S04]  /*a4710*/  LDL.LU.64 R24, [R1+0x2130] ;  /* 0x0021300001187983 */ /* 0x000ea80000300a00 */
[----:B------:R-:W2:Y:S01]  /*a4720*/  LDL.LU.64 R22, [R1+0x2150] ;  /* 0x0021500001167983 */ /* 0x000ea20000300a00 */
[----:B------:R-:W-:-:S02]  /*a4730*/  P2R R0, PR, RZ, 0x40 ;  /* 0x00000040ff007803 */ /* 0x000fc40000000000 */
[----:B------:R-:W-:-:S04]  /*a4740*/  LOP3.LUT P6, RZ, R29, 0x100, RZ, 0xc0, !PT ;  /* 0x000001001dff7812 */ /* 0x000fc800078cc0ff */
[----:B------:R-:W-:Y:S02]  /*a4750*/  P2R R2, PR, RZ, 0x40 ;  /* 0x00000040ff027803 */ /* 0x000fe40000000000 */
[----:B------:R-:W-:-:S04]  /*a4760*/  LOP3.LUT P6, RZ, R29, 0x200, RZ, 0xc0, !PT ;  /* 0x000002001dff7812 */ /* 0x000fc800078cc0ff */
[----:B------:R-:W-:Y:S02]  /*a4770*/  P2R R3, PR, RZ, 0x40 ;  /* 0x00000040ff037803 */ /* 0x000fe40000000000 */
[----:B------:R-:W-:Y:S01]  /*a4780*/  LOP3.LUT P6, RZ, R29, 0x400, RZ, 0xc0, !PT ;  /* 0x000004001dff7812 */ /* 0x000fe200078cc0ff */
[----:B---3--:R0:W-:Y:S01]  /*a4790*/  @P5 STG.E.U8 desc[UR44][R8.64], R5 ;  /* 0x0000000508005986 */ /* 0x0081e2000c10112c */
[----:B------:R-:W-:Y:S02]  /*a47a0*/  ISETP.NE.AND P5, PT, R4, RZ, PT ;  /* 0x000000ff0400720c */ /* 0x000fe40003fa5270 */
[C---:B------:R-:W-:Y:S01]  /*a47b0*/  PRMT R4, R27.reuse, 0x7772, RZ ;  /* 0x000077721b047816 */ /* 0x040fe200000000ff */
[----:B0-----:R-:W3:Y:S10]  /*a47c0*/  LDL.LU.64 R8, [R1+0x2168] ;  /* 0x0021680001087983 */ /* 0x001ef40000300a00 */
[----:B----4-:R0:W-:Y:S02]  /*a47d0*/  @P5 STG.E.U8 desc[UR44][R16.64], R4 ;  /* 0x0000000410005986 */ /* 0x0101e4000c10112c */
[----:B0-----:R-:W-:-:S02]  /*a47e0*/  PRMT R4, R27, 0x7773, RZ ;  /* 0x000077731b047816 */ /* 0x001fc400000000ff */
[----:B------:R-:W4:Y:S04]  /*a47f0*/  LDL.LU.64 R16, [R1+0x2160] ;  /* 0x0021600001107983 */ /* 0x000f280000300a00 */
[----:B------:R0:W-:Y:S01]  /*a4800*/  @P6 STG.E.U8 desc[UR44][R12.64], R4 ;  /* 0x000000040c006986 */ /* 0x0001e2000c10112c */
[----:B------:R-:W-:Y:S02]  /*a4810*/  ISETP.NE.AND P6, PT, R3, RZ, PT ;  /* 0x000000ff0300720c */ /* 0x000fe40003fc5270 */
[----:B------:R-:W-:Y:S01]  /*a4820*/  PRMT R3, R26, 0x7770, RZ ;  /* 0x000077701a037816 */ /* 0x000fe200000000ff */
[----:B0-----:R-:W3:Y:S04]  /*a4830*/  LDL.LU R12, [R1+0x23e8] ;  /* 0x0023e800010c7983 */ /* 0x001ee80000300800 */
[----:B------:R-:W3:Y:S06]  /*a4840*/  LDL.LU R13, [R1+0x204] ;  /* 0x00020400010d7983 */ /* 0x000eec0000300800 */
[----:B--2---:R-:W-:Y:S01]  /*a4850*/  @P6 STG.E.U8 desc[UR44][R6.64], R3 ;  /* 0x0000000306006986 */ /* 0x004fe2000c10112c */
[----:B------:R-:W-:-:S02]  /*a4860*/  ISETP.NE.AND P6, PT, R2, RZ, PT ;  /* 0x000000ff0200720c */ /* 0x000fc40003fc5270 */
[----:B------:R-:W-:Y:S01]  /*a4870*/  PRMT R2, R26, 0x7771, RZ ;  /* 0x000077711a027816 */ /* 0x000fe200000000ff */
[----:B------:R-:W0:Y:S10]  /*a4880*/  LDS.128 R4, [R21] ;  /* 0x0000000015047984 */ /* 0x000e340000000c00 */
[----:B------:R-:W-:Y:S01]  /*a4890*/  @P6 STG.E.U8 desc[UR44][R14.64], R2 ;  /* 0x000000020e006986 */ /* 0x000fe2000c10112c */
[----:B------:R-:W-:-:S02]  /*a48a0*/  ISETP.NE.AND P6, PT, R0, RZ, PT ;  /* 0x000000ff0000720c */ /* 0x000fc40003fc5270 */
[----:B------:R-:W-:-:S11]  /*a48b0*/  PRMT R0, R26, 0x7772, RZ ;  /* 0x000077721a007816 */ /* 0x000fd600000000ff */
[----:B------:R1:W-:Y:S04]  /*a48c0*/  @P6 STG.E.U8 desc[UR44][R18.64], R0 ;  /* 0x0000000012006986 */ /* 0x0003e8000c10112c */
[----:B-1----:R-:W2:Y:S01]  /*a48d0*/  LDL.LU.64 R18, [R1+0x21a8] ;  /* 0x0021a80001127983 */ /* 0x002ea20000300a00 */
[C---:B------:R-:W-:Y:S02]  /*a48e0*/  LOP3.LUT P2, RZ, R29.reuse, 0x40, RZ, 0xc0, !PT ;  /* 0x000000401dff7812 */ /* 0x040fe4000784c0ff */
[C---:B------:R-:W-:Y:S02]  /*a48f0*/  LOP3.LUT P3, RZ, R29.reuse, 0x20, RZ, 0xc0, !PT ;  /* 0x000000201dff7812 */ /* 0x040fe4000786c0ff */
[----:B------:R-:W-:Y:S02]  /*a4900*/  PRMT R0, R26, 0x7773, RZ ;  /* 0x000077731a007816 */ /* 0x000fe400000000ff */
[----:B------:R-:W-:-:S07]  /*a4910*/  LOP3.LUT P0, RZ, R29, 0x10, RZ, 0xc0, !PT ;  /* 0x000000101dff7812 */ /* 0x000fce000780c0ff */
[----:B------:R1:W-:Y:S04]  /*a4920*/  @P2 STG.E.U8 desc[UR44][R10.64], R0 ;  /* 0x000000000a002986 */ /* 0x0003e8000c10112c */
[----:B0-----:R-:W-:Y:S01]  /*a4930*/  STL.64 [R1+0x23d8], R6 ;  /* 0x0023d80601007387 */ /* 0x001fe20000100a00 */
[----:B-1----:R-:W-:-:S05]  /*a4940*/  PRMT R0, R4, 0x7770, RZ ;  /* 0x0000777004007816 */ /* 0x002fca00000000ff */
[----:B------:R0:W-:Y:S02]  /*a4950*/  @P3 STG.E.U8 desc[UR44][R24.64], R0 ;  /* 0x0000000018003986 */ /* 0x0001e4000c10112c */
[----:B0-----:R-:W-:-:S05]  /*a4960*/  PRMT R0, R4, 0x7771, RZ ;  /* 0x0000777104007816 */ /* 0x001fca00000000ff */
[----:B------:R0:W-:Y:S01]  /*a4970*/  @P0 STG.E.U8 desc[UR44][R22.64], R0 ;  /* 0x0000000016000986 */ /* 0x0001e2000c10112c */
[C---:B------:R-:W-:Y:S02]  /*a4980*/  LOP3.LUT P1, RZ, R29.reuse, 0x8, RZ, 0xc0, !PT ;  /* 0x000000081dff7812 */ /* 0x040fe4000782c0ff */
[----:B------:R-:W-:Y:S01]  /*a4990*/  LOP3.LUT P4, RZ, R29, 0x4, RZ, 0xc0, !PT ;  /* 0x000000041dff7812 */ /* 0x000fe2000788c0ff */
[----:B0-----:R-:W2:Y:S04]  /*a49a0*/  LDL.LU.64 R22, [R1+0x21f8] ;  /* 0x0021f80001167983 */ /* 0x001ea80000300a00 */
[----:B------:R0:W-:Y:S01]  /*a49b0*/  STL.64 [R1+0x23e0], R20 ;  /* 0x0023e01401007387 */ /* 0x0001e20000100a00 */
[----:B------:R-:W-:-:S03]  /*a49c0*/  PRMT R0, R4, 0x7772, RZ ;  /* 0x0000777204007816 */ /* 0x000fc600000000ff */
[----:B0-----:R-:W2:Y:S04]  /*a49d0*/  LDL.LU.64 R20, [R1+0x2208] ;  /* 0x0022080001147983 */ /* 0x001ea80000300a00 */
[----:B------:R-:W2:Y:S01]  /*a49e0*/  LDL.LU.64 R14, [R1+0x2200] ;  /* 0x00220000010e7983 */ /* 0x000ea20000300a00 */
[----:B------:R-:W-:-:S03]  /*a49f0*/  PRMT R4, R4, 0x7773, RZ ;  /* 0x0000777304047816 */ /* 0x000fc600000000ff */
[----:B------:R-:W2:Y:S04]  /*a4a00*/  LDL.LU.64 R6, [R1+0x1720] ;  /* 0x0017200001067983 */ /* 0x000ea80000300a00 */
[----:B---3--:R-:W-:Y:S04]  /*a4a10*/  @P1 STG.E.U8 desc[UR44][R8.64], R0 ;  /* 0x0000000008001986 */ /* 0x008fe8000c10112c */
[----:B----4-:R0:W-:Y:S01]  /*a4a20*/  @P4 STG.E.U8 desc[UR44][R16.64], R4 ;  /* 0x0000000410004986 */ /* 0x0101e2000c10112c */
[----:B------:R-:W-:-:S03]  /*a4a30*/  LOP3.LUT P5, RZ, R29, 0x2, RZ, 0xc0, !PT ;  /* 0x000000021dff7812 */ /* 0x000fc600078ac0ff */
[----:B0-----:R-:W3:Y:S01]  /*a4a40*/  LDL.LU.64 R16, [R1+0x2228] ;  /* 0x0022280001107983 */ /* 0x001ee20000300a00 */
[----:B------:R-:W-:-:S09]  /*a4a50*/  PRMT R4, R13, 0x7770, RZ ;  /* 0x000077700d047816 */ /* 0x000fd200000000ff */
[----:B--2---:R0:W-:Y:S04]  /*a4a60*/  @P5 STG.E.U8 desc[UR44][R18.64], R4 ;  /* 0x0000000412005986 */ /* 0x0041e8000c10112c */
[----:B0-----:R-:W2:Y:S01]  /*a4a70*/  LDL.LU.64 R18, [R1+0x2248] ;  /* 0x0022480001127983 */ /* 0x001ea20000300a00 */
[----:B------:R-:W-:-:S03]  /*a4a80*/  LOP3.LUT P2, RZ, R29, 0x1, RZ, 0xc0, !PT ;  /* 0x000000011dff7812 */ /* 0x000fc6000784c0ff */
[----:B------:R-:W4:Y:S01]  /*a4a90*/  LDL.LU.64 R28, [R1+0x2240] ;  /* 0x00224000011c7983 */ /* 0x000f220000300a00 */
[C---:B------:R-:W-:Y:S02]  /*a4aa0*/  LOP3.LUT P3, RZ, R12.reuse, 0x80000000, RZ, 0xc0, !PT ;  /* 0x800000000cff7812 */ /* 0x040fe4000786c0ff */
[----:B------:R-:W-:Y:S02]  /*a4ab0*/  PRMT R11, R13, 0x7771, RZ ;  /* 0x000077710d0b7816 */ /* 0x000fe400000000ff */
[C---:B------:R-:W-:Y:S02]  /*a4ac0*/  LOP3.LUT P4, RZ, R12.reuse, 0x2000000, RZ, 0xc0, !PT ;  /* 0x020000000cff7812 */ /* 0x040fe4000788c0ff */
[----:B------:R-:W-:Y:S01]  /*a4ad0*/  LOP3.LUT P6, RZ, R12, 0x40000000, RZ, 0xc0, !PT ;  /* 0x400000000cff7812 */ /* 0x000fe200078cc0ff */
[----:B------:R-:W4:Y:S04]  /*a4ae0*/  LDL.LU.64 R26, [R1+0x2238] ;  /* 0x00223800011a7983 */ /* 0x000f280000300a00 */
[----:B------:R-:W4:Y:S01]  /*a4af0*/  LDL.LU R24, [R1+0x208] ;  /* 0x0002080001187983 */ /* 0x000f220000300800 */
[----:B------:R-:W-:-:S02]  /*a4b00*/  P2R R0, PR, RZ, 0x10 ;  /* 0x00000010ff007803 */ /* 0x000fc40000000000 */
[C---:B------:R-:W-:Y:S02]  /*a4b10*/  LOP3.LUT P4, RZ, R12.reuse, 0x4000000, RZ, 0xc0, !PT ;  /* 0x040000000cff7812 */ /* 0x040fe4000788c0ff */
[C---:B------:R-:W-:Y:S02]  /*a4b20*/  LOP3.LUT P0, RZ, R12.reuse, 0x20000000, RZ, 0xc0, !PT ;  /* 0x200000000cff7812 */ /* 0x040fe4000780c0ff */
[----:B------:R-:W-:Y:S02]  /*a4b30*/  P2R R2, PR, RZ, 0x10 ;  /* 0x00000010ff027803 */ /* 0x000fe40000000000 */
[----:B------:R-:W-:-:S04]  /*a4b40*/  LOP3.LUT P4, RZ, R12, 0x8000000, RZ, 0xc0, !PT ;  /* 0x080000000cff7812 */ /* 0x000fc8000788c0ff */
[----:B------:R-:W-:Y:S02]  /*a4b50*/  P2R R3, PR, RZ, 0x10 ;  /* 0x00000010ff037803 */ /* 0x000fe40000000000 */
[----:B------:R-:W-:Y:S01]  /*a4b60*/  LOP3.LUT P4, RZ, R12, 0x10000000, RZ, 0xc0, !PT ;  /* 0x100000000cff7812 */ /* 0x000fe2000788c0ff */
[----:B------:R0:W-:Y:S02]  /*a4b70*/  @P2 STG.E.U8 desc[UR44][R22.64], R11 ;  /* 0x0000000b16002986 */ /* 0x0001e4000c10112c */
[C---:B0-----:R-:W-:Y:S02]  /*a4b80*/  PRMT R11, R13.reuse, 0x7772, RZ ;  /* 0x000077720d0b7816 */ /* 0x041fe400000000ff */
[----:B------:R-:W4:Y:S04]  /*a4b90*/  LDL.LU.64 R22, [R1+0x2268] ;  /* 0x0022680001167983 */ /* 0x000f280000300a00 */
[----:B------:R0:W-:Y:S02]  /*a4ba0*/  @P3 STG.E.U8 desc[UR44][R20.64], R11 ;  /* 0x0000000b14003986 */ /* 0x0001e4000c10112c */
[----:B0-----:R-:W-:-:S02]  /*a4bb0*/  PRMT R11, R13, 0x7773, RZ ;  /* 0x000077730d0b7816 */ /* 0x001fc400000000ff */
[----:B------:R-:W4:Y:S04]  /*a4bc0*/  LDL.LU.64 R20, [R1+0x23e0] ;  /* 0x0023e00001147983 */ /* 0x000f280000300a00 */
[----:B------:R0:W-:Y:S02]  /*a4bd0*/  @P6 STG.E.U8 desc[UR44][R14.64], R11 ;  /* 0x0000000b0e006986 */ /* 0x0001e4000c10112c */
[C---:B0-----:R-:W-:Y:S02]  /*a4be0*/  PRMT R11, R5.reuse, 0x7770, RZ ;  /* 0x00007770050b7816 */ /* 0x041fe400000000ff */
[----:B------:R-:W4:Y:S04]  /*a4bf0*/  LDL.LU.64 R14, [R1+0x2280] ;  /* 0x00228000010e7983 */ /* 0x000f280000300a00 */
[----:B------:R0:W-:Y:S02]  /*a4c00*/  @P0 STG.E.U8 desc[UR44][R6.64], R11 ;  /* 0x0000000b06000986 */ /* 0x0001e4000c10112c */
[----:B0-----:R-:W-:-:S02]  /*a4c10*/  PRMT R11, R5, 0x7771, RZ ;  /* 0x00007771050b7816 */ /* 0x001fc400000000ff */
[----:B------:R-:W4:Y:S04]  /*a4c20*/  LDL.LU.64 R6, [R1+0x23d8] ;  /* 0x0023d80001067983 */ /* 0x000f280000300a00 */
[----:B---3--:R0:W-:Y:S01]  /*a4c30*/  @P4 STG.E.U8 desc[UR44][R16.64], R11 ;  /* 0x0000000b10004986 */ /* 0x0081e2000c10112c */
[----:B------:R-:W-:Y:S02]  /*a4c40*/  ISETP.NE.AND P4, PT, R3, RZ, PT ;  /* 0x000000ff0300720c */ /* 0x000fe40003f85270 */
[----:B------:R-:W-:Y:S01]  /*a4c50*/  PRMT R3, R5, 0x7772, RZ ;  /* 0x0000777205037816 */ /* 0x000fe200000000ff */
[----:B0-----:R-:W3:Y:S10]  /*a4c60*/  LDL.LU.64 R16, [R1+0x1750] ;  /* 0x0017500001107983 */ /* 0x001ef40000300a00 */
[----:B--2---:R0:W-:Y:S01]  /*a4c70*/  @P4 STG.E.U8 desc[UR44][R18.64], R3 ;  /* 0x0000000312004986 */ /* 0x0041e2000c10112c */
[----:B------:R-:W-:-:S03]  /*a4c80*/  ISETP.NE.AND P4, PT, R2, RZ, PT ;  /* 0x000000ff0200720c */ /* 0x000fc60003f85270 */
[----:B0-----:R-:W2:Y:S04]  /*a4c90*/  LDL.LU.64 R18, [R1+0x2288] ;  /* 0x0022880001127983 */ /* 0x001ea80000300a00 */
[----:B------:R-:W2:Y:S01]  /*a4ca0*/  LDL.LU.64 R2, [R1+0x2278] ;  /* 0x0022780001027983 */ /* 0x000ea20000300a00 */
[C---:B------:R-:W-:Y:S02]  /*a4cb0*/  LOP3.LUT P5, RZ, R12.reuse, 0x100000, RZ, 0xc0, !PT ;  /* 0x001000000cff7812 */ /* 0x040fe400078ac0ff */
[----:B------:R-:W-:Y:S01]  /*a4cc0*/  PRMT R5, R5, 0x7773, RZ ;  /* 0x0000777305057816 */ /* 0x000fe200000000ff */
[----:B------:R-:W3:Y:S01]  /*a4cd0*/  LDL.LU R13, [R1+0x20c] ;  /* 0x00020c00010d7983 */ /* 0x000ee20000300800 */
[----:B------:R-:W-:Y:S02]  /*a4ce0*/  P2R R4, PR, RZ, 0x20 ;  /* 0x00000020ff047803 */ /* 0x000fe40000000000 */
[----:B------:R-:W-:-:S04]  /*a4cf0*/  LOP3.LUT P5, RZ, R12, 0x200000, RZ, 0xc0, !PT ;  /* 0x002000000cff7812 */ /* 0x000fc800078ac0ff */
[----:B------:R-:W-:Y:S02]  /*a4d00*/  P2R R8, PR, RZ, 0x20 ;  /* 0x00000020ff087803 */ /* 0x000fe40000000000 */
[----:B------:R-:W-:Y:S01]  /*a4d10*/  LOP3.LUT P5, RZ, R12, 0x400000, RZ, 0xc0, !PT ;  /* 0x004000000cff7812 */ /* 0x000fe200078ac0ff */
[----:B----4-:R-:W-:Y:S01]  /*a4d20*/  @P4 STG.E.U8 desc[UR44][R28.64], R5 ;  /* 0x000000051c004986 */ /* 0x010fe2000c10112c */
[----:B------:R-:W-:Y:S02]  /*a4d30*/  ISETP.NE.AND P4, PT, R0, RZ, PT ;  /* 0x000000ff0000720c */ /* 0x000fe40003f85270 */
[----:B------:R-:W-:Y:S02]  /*a4d40*/  P2R R9, PR, RZ, 0x20 ;  /* 0x00000020ff097803 */ /* 0x000fe40000000000 */
[----:B------:R-:W-:Y:S02]  /*a4d50*/  LOP3.LUT P5, RZ, R12, 0x800000, RZ, 0xc0, !PT ;  /* 0x008000000cff7812 */ /* 0x000fe400078ac0ff */
[----:B------:R-:W-:-:S02]  /*a4d60*/  PRMT R0, R24, 0x7770, RZ ;  /* 0x0000777018007816 */ /* 0x000fc400000000ff */
[----:B------:R-:W-:Y:S02]  /*a4d70*/  P2R R10, PR, RZ, 0x20 ;  /* 0x00000020ff0a7803 */ /* 0x000fe40000000000 */
[----:B------:R-:W-:-:S03]  /*a4d80*/  LOP3.LUT P5, RZ, R12, 0x1000000, RZ, 0xc0, !PT ;  /* 0x010000000cff7812 */ /* 0x000fc600078ac0ff */
[----:B------:R0:W-:Y:S02]  /*a4d90*/  @P4 STG.E.U8 desc[UR44][R26.64], R0 ;  /* 0x000000001a004986 */ /* 0x0001e4000c10112c */
[----:B0-----:R-:W-:Y:S02]  /*a4da0*/  PRMT R0, R24, 0x7771, RZ ;  /* 0x0000777118007816 */ /* 0x001fe400000000ff */
[----:B------:R-:W4:Y:S04]  /*a4db0*/  LDL.LU.64 R26, [R1+0x2298] ;  /* 0x00229800011a7983 */ /* 0x000f280000300a00 */
[----:B------:R-:W4:Y:S04]  /*a4dc0*/  LDL.LU R29, [R1+0x10ac] ;  /* 0x0010ac00011d7983 */ /* 0x000f280000300800 */
[----:B------:R-:W4:Y:S04]  /*a4dd0*/  LDL.LU R28, [R1+0x10a8] ;  /* 0x0010a800011c7983 */ /* 0x000f280000300800 */
[----:B------:R0:W-:Y:S01]  /*a4de0*/  @P5 STG.E.U8 desc[UR44][R22.64], R0 ;  /* 0x0000000016005986 */ /* 0x0001e2000c10112c */
[----:B------:R-:W-:-:S02]  /*a4df0*/  ISETP.NE.AND P5, PT, R10, RZ, PT ;  /* 0x000000ff0a00720c */ /* 0x000fc40003fa5270 */
[----:B0-----:R-:W-:Y:S01]  /*a4e00*/  PRMT R0, R24, 0x7772, RZ ;  /* 0x0000777218007816 */ /* 0x001fe200000000ff */
[----:B------:R-:W4:Y:S04]  /*a4e10*/  LDL.LU.64 R22, [R1+0x22c8] ;  /* 0x0022c80001167983 */ /* 0x000f280000300a00 */
[----:B------:R-:W4:Y:S06]  /*a4e20*/  LDL.LU.64 R10, [R1+0x22a0] ;  /* 0x0022a000010a7983 */ /* 0x000f2c0000300a00 */
[----:B------:R0:W-:Y:S01]  /*a4e30*/  @P5 STG.E.U8 desc[UR44][R14.64], R0 ;  /* 0x000000000e005986 */ /* 0x0001e2000c10112c */
[----:B------:R-:W-:-:S02]  /*a4e40*/  ISETP.NE.AND P5, PT, R9, RZ, PT ;  /* 0x000000ff0900720c */ /* 0x000fc40003fa5270 */
[----:B0-----:R-:W-:Y:S01]  /*a4e50*/  PRMT R0, R24, 0x7773, RZ ;  /* 0x0000777318007816 */ /* 0x001fe200000000ff */
[----:B------:R-:W4:Y:S04]  /*a4e60*/  LDL.LU.64 R14, [R1+0x23d0] ;  /* 0x0023d000010e7983 */ /* 0x000f280000300a00 */
[----:B------:R-:W4:Y:S06]  /*a4e70*/  LDL.LU.64 R24, [R1+0x22d8] ;  /* 0x0022d80001187983 */ /* 0x000f2c0000300a00 */
[----:B--2---:R0:W-:Y:S01]  /*a4e80*/  @P5 STG.E.U8 desc[UR44][R2.64], R0 ;  /* 0x0000000002005986 */ /* 0x0041e2000c10112c */
[----:B------:R-:W-:-:S03]  /*a4e90*/  ISETP.NE.AND P5, PT, R8, RZ, PT ;  /* 0x000000ff0800720c */ /* 0x000fc60003fa5270 */
[----:B0-----:R-:W2:Y:S04]  /*a4ea0*/  LDL.LU R3, [R1+0x10a4] ;  /* 0x0010a40001037983 */ /* 0x001ea80000300800 */
[----:B------:R-:W2:Y:S01]  /*a4eb0*/  LDL.LU.64 R8, [R1+0x22a8] ;  /* 0x0022a80001087983 */ /* 0x000ea20000300a00 */
[----:B------:R-:W-:-:S05]  /*a4ec0*/  PRMT R0, R6, 0x7770, RZ ;  /* 0x0000777006007816 */ /* 0x000fca00000000ff */
[----:B---3--:R0:W-:Y:S01]  /*a4ed0*/  @P5 STG.E.U8 desc[UR44][R16.64], R0 ;  /* 0x0000000010005986 */ /* 0x0081e2000c10112c */
[----:B------:R-:W-:-:S03]  /*a4ee0*/  ISETP.NE.AND P5, PT, R4, RZ, PT ;  /* 0x000000ff0400720c */ /* 0x000fc60003fa5270 */
[----:B0-----:R-:W3:Y:S01]  /*a4ef0*/  LDL.LU.64 R16, [R1+0x22d0] ;  /* 0x0022d00001107983 */ /* 0x001ee20000300a00 */
[----:B------:R-:W-:-:S09]  /*a4f00*/  PRMT R0, R6, 0x7771, RZ ;  /* 0x0000777106007816 */ /* 0x000fd200000000ff */
[----:B------:R0:W-:Y:S04]  /*a4f10*/  @P5 STG.E.U8 desc[UR44][R18.64], R0 ;  /* 0x0000000012005986 */ /* 0x0001e8000c10112c */
[----:B0-----:R-:W3:Y:S01]  /*a4f20*/  LDL.LU.64 R18, [R1+0x1748] ;  /* 0x0017480001127983 */ /* 0x001ee20000300a00 */
[C---:B------:R-:W-:Y:S02]  /*a4f30*/  LOP3.LUT P2, RZ, R12.reuse, 0x80000, RZ, 0xc0, !PT ;  /* 0x000800000cff7812 */ /* 0x040fe4000784c0ff */
[C---:B------:R-:W-:Y:S02]  /*a4f40*/  LOP3.LUT P1, RZ, R12.reuse, 0x40000, RZ, 0xc0, !PT ;  /* 0x000400000cff7812 */ /* 0x040fe4000782c0ff */
[----:B------:R-:W-:Y:S02]  /*a4f50*/  LOP3.LUT P3, RZ, R12, 0x20000, RZ, 0xc0, !PT ;  /* 0x000200000cff7812 */ /* 0x000fe4000786c0ff */
[----:B------:R-:W-:-:S02]  /*a4f60*/  PRMT R0, R6, 0x7772, RZ ;  /* 0x0000777206007816 */ /* 0x000fc400000000ff */
[----:B------:R-:W-:Y:S02]  /*a4f70*/  LOP3.LUT P6, RZ, R12, 0x10000, RZ, 0xc0, !PT ;  /* 0x000100000cff7812 */ /* 0x000fe400078cc0ff */
[----:B------:R-:W-:Y:S02]  /*a4f80*/  PRMT R6, R6, 0x7773, RZ ;  /* 0x0000777306067816 */ /* 0x000fe400000000ff */
[C---:B------:R-:W-:Y:S02]  /*a4f90*/  LOP3.LUT P0, RZ, R12.reuse, 0x1000, RZ, 0xc0, !PT ;  /* 0x000010000cff7812 */ /* 0x040fe4000780c0ff */
[----:B------:R-:W-:Y:S02]  /*a4fa0*/  LOP3.LUT P4, RZ, R12, 0x2000, RZ, 0xc0, !PT ;  /* 0x000020000cff7812 */ /* 0x000fe4000788c0ff */
[----:B----4-:R-:W-:Y:S01]  /*a4fb0*/  LOP3.LUT P5, RZ, R14, 0x4, RZ, 0xc0, !PT ;  /* 0x000000040eff7812 */ /* 0x010fe200078ac0ff */
[----:B--2---:R0:W-:Y:S04]  /*a4fc0*/  @P2 STG.E.U8 desc[UR44][R8.64], R0 ;  /* 0x0000000008002986 */ /* 0x0041e8000c10112c */
[----:B------:R1:W-:Y:S01]  /*a4fd0*/  @P1 STG.E.U8 desc[UR44][R10.64], R6 ;  /* 0x000000060a001986 */ /* 0x0003e2000c10112c */
[----:B0-----:R-:W-:-:S03]  /*a4fe0*/  PRMT R0, R13, 0x7770, RZ ;  /* 0x000077700d007816 */ /* 0x001fc600000000ff */
[----:B-1----:R-:W2:Y:S04]  /*a4ff0*/  LDL.LU.64 R10, [R1+0x22e8] ;  /* 0x0022e800010a7983 */ /* 0x002ea80000300a00 */
[----:B------:R0:W-:Y:S02]  /*a5000*/  @P3 STG.E.U8 desc[UR44][R26.64], R0 ;  /* 0x000000001a003986 */ /* 0x0001e4000c10112c */
[----:B0-----:R-:W-:Y:S02]  /*a5010*/  PRMT R0, R13, 0x7771, RZ ;  /* 0x000077710d007816 */ /* 0x001fe400000000ff */
[C---:B------:R-:W-:Y:S01]  /*a5020*/  LOP3.LUT P2, RZ, R14.reuse, 0x2, RZ, 0xc0, !PT ;  /* 0x000000020eff7812 */ /* 0x040fe2000784c0ff */
[----:B------:R-:W4:Y:S04]  /*a5030*/  LDL.LU.64 R26, [R1+0x2300] ;  /* 0x00230000011a7983 */ /* 0x000f280000300a00 */
[----:B------:R0:W-:Y:S01]  /*a5040*/  @P6 STG.E.U8 desc[UR44][R22.64], R0 ;  /* 0x0000000016006986 */ /* 0x0001e2000c10112c */
[----:B------:R-:W-:Y:S01]  /*a5050*/  ISETP.LT.AND P6, PT, R29, UR4, !P0 ;  /* 0x000000041d007c0c */ /* 0x000fe2000c7c1270 */
[----:B------:R-:W1:Y:S01]  /*a5060*/  LDCU UR4, c[0x0][0x398] ;  /* 0x00007300ff0477ac */ /* 0x000e620008000800 */
[----:B------:R-:W-:Y:S01]  /*a5070*/  LOP3.LUT P3, RZ, R14, 0x1, RZ, 0xc0, !PT ;  /* 0x000000010eff7812 */ /* 0x000fe2000786c0ff */
[----:B------:R-:W-:Y:S01]  /*a5080*/  IMAD.MOV.U32 R14, RZ, RZ, R20 ;  /* 0x000000ffff0e7224 */ /* 0x000fe200078e0014 */
[----:B------:R-:W-:-:S02]  /*a5090*/  LOP3.LUT P1, RZ, R12, 0x4000, RZ, 0xc0, !PT ;  /* 0x000040000cff7812 */ /* 0x000fc4000782c0ff */
[----:B0-----:R-:W-:Y:S01]  /*a50a0*/  PRMT R0, R13, 0x7772, RZ ;  /* 0x000077720d007816 */ /* 0x001fe200000000ff */
[----:B------:R-:W2:Y:S04]  /*a50b0*/  LDL.LU.64 R22, [R1+0x22f8] ;  /* 0x0022f80001167983 */ /* 0x000ea80000300a00 */
[----:B------:R-:W2:Y:S04]  /*a50c0*/  LDL.LU R20, [R1+0x430] ;  /* 0x0004300001147983 */ /* 0x000ea80000300800 */
[----:B------:R0:W-:Y:S01]  /*a50d0*/  @P6 STG.E.U8 desc[UR44][R24.64], R0 ;  /* 0x0000000018006986 */ /* 0x0001e2000c10112c */
[----:B-1----:R-:W-:-:S02]  /*a50e0*/  ISETP.LT.AND P6, PT, R28, UR4, !P0 ;  /* 0x000000041c007c0c */ /* 0x002fc4000c7c1270 */
[----:B------:R-:W-:Y:S01]  /*a50f0*/  LOP3.LUT P0, RZ, R12, 0x8000, RZ, 0xc0, !PT ;  /* 0x000080000cff7812 */ /* 0x000fe2000780c0ff */
[----:B------:R-:W1:Y:S01]  /*a5100*/  LDCU UR4, c[0x0][0x398] ;  /* 0x00007300ff0477ac */ /* 0x000e620008000800 */
[----:B0-----:R-:W2:Y:S04]  /*a5110*/  LDL.LU.64 R24, [R1+0x22f0] ;  /* 0x0022f00001187983 */ /* 0x001ea80000300a00 */
[----:B------:R-:W2:Y:S01]  /*a5120*/  LDL.LU R12, [R1+0x10b0] ;  /* 0x0010b000010c7983 */ /* 0x000ea20000300800 */
[----:B------:R-:W-:-:S05]  /*a5130*/  PRMT R0, R13, 0x7773, RZ ;  /* 0x000077730d007816 */ /* 0x000fca00000000ff */
[----:B---3--:R0:W-:Y:S01]  /*a5140*/  @P6 STG.E.U8 desc[UR44][R16.64], R0 ;  /* 0x0000000010006986 */ /* 0x0081e2000c10112c */
[----:B-1----:R-:W-:Y:S01]  /*a5150*/  ISETP.LT.AND P6, PT, R3, UR4, !P4 ;  /* 0x0000000403007c0c */ /* 0x002fe2000e7c1270 */
[----:B------:R-:W2:Y:S02]  /*a5160*/  LDCU UR4, c[0x0][0x398] ;  /* 0x00007300ff0477ac */ /* 0x000ea40008000800 */
[----:B0-----:R-:W3:Y:S01]  /*a5170*/  LDL.LU.64 R16, [R1+0x2308] ;  /* 0x0023080001107983 */ /* 0x001ee20000300a00 */
[----:B------:R-:W-:-:S09]  /*a5180*/  PRMT R0, R7, 0x7770, RZ ;  /* 0x0000777007007816 */ /* 0x000fd200000000ff */
[----:B------:R0:W-:Y:S04]  /*a5190*/  @P6 STG.E.U8 desc[UR44][R18.64], R0 ;  /* 0x0000000012006986 */ /* 0x0001e8000c10112c */
[----:B0-----:R-:W3:Y:S01]  /*a51a0*/  LDL.LU.64 R18, [R1+0x2310] ;  /* 0x0023100001127983 */ /* 0x001ee20000300a00 */
[----:B------:R-:W-:Y:S02]  /*a51b0*/  PRMT R0, R7, 0x7771, RZ ;  /* 0x0000777107007816 */ /* 0x000fe400000000ff */
[----:B--2---:R-:W-:Y:S01]  /*a51c0*/  ISETP.LT.AND P6, PT, R12, UR4, !P4 ;  /* 0x000000040c007c0c */ /* 0x004fe2000e7c1270 */
[----:B------:R-:W0:-:S12]  /*a51d0*/  LDCU UR4, c[0x0][0x398] ;  /* 0x00007300ff0477ac */ /* 0x000e180008000800 */
[----:B------:R1:W-:Y:S01]  /*a51e0*/  @P6 STG.E.U8 desc[UR44][R10.64], R0 ;  /* 0x000000000a006986 */ /* 0x0003e2000c10112c */
[----:B0-----:R-:W-:Y:S01]  /*a51f0*/  ISETP.LT.AND P6, PT, R29, UR4, !P4 ;  /* 0x000000041d007c0c */ /* 0x001fe2000e7c1270 */
[----:B------:R-:W0:Y:S02]  /*a5200*/  LDCU UR4, c[0x0][0x398] ;  /* 0x00007300ff0477ac */ /* 0x000e240008000800 */
[----:B-1----:R-:W2:Y:S01]  /*a5210*/  LDL.LU.64 R10, [R1+0x1740] ;  /* 0x00174000010a7983 */ /* 0x002ea20000300a00 */
[----:B------:R-:W-:-:S09]  /*a5220*/  PRMT R0, R7, 0x7772, RZ ;  /* 0x0000777207007816 */ /* 0x000fd200000000ff */
[----:B----4-:R1:W-:Y:S01]  /*a5230*/  @P6 STG.E.U8 desc[UR44][R26.64], R0 ;  /* 0x000000001a006986 */ /* 0x0103e2000c10112c */
[----:B0-----:R-:W-:Y:S01]  /*a5240*/  ISETP.LT.AND P6, PT, R28, UR4, !P4 ;  /* 0x000000041c007c0c */ /* 0x001fe2000e7c1270 */
[----:B------:R-:W0:Y:S02]  /*a5250*/  LDCU UR4, c[0x0][0x398] ;  /* 0x00007300ff0477ac */ /* 0x000e240008000800 */
[----:B-1----:R-:W4:Y:S01]  /*a5260*/  LDL.LU.64 R26, [R1+0x2318] ;  /* 0x00231800011a7983 */ /* 0x002f220000300a00 */
[----:B------:R-:W-:-:S09]  /*a5270*/  PRMT R7, R7, 0x7773, RZ ;  /* 0x0000777307077816 */ /* 0x000fd200000000ff */
[----:B------:R1:W-:Y:S01]  /*a5280*/  @P6 STG.E.U8 desc[UR44][R22.64], R7 ;  /* 0x0000000716006986 */ /* 0x0003e2000c10112c */
[----:B------:R-:W-:-:S03]  /*a5290*/  PRMT R0, R20, 0x7770, RZ ;  /* 0x0000777014007816 */ /* 0x000fc600000000ff */
[----:B------:R-:W2:Y:S01]  /*a52a0*/  LDS.128 R4, [R21+0x400] ;  /* 0x0004000015047984 */ /* 0x000ea20000000c00 */
[----:B0-----:R-:W-:Y:S01]  /*a52b0*/  ISETP.LT.AND P6, PT, R3, UR4, !P1 ;  /* 0x0000000403007c0c */ /* 0x001fe2000cfc1270 */
[----:B------:R-:W0:Y:S02]  /*a52c0*/  LDCU UR4, c[0x0][0x398] ;  /* 0x00007300ff0477ac */ /* 0x000e240008000800 */
[----:B-1----:R-:W4:Y:S10]  /*a52d0*/  LDL.LU.64 R22, [R1+0x2320] ;  /* 0x0023200001167983 */ /* 0x002f340000300a00 */
[----:B------:R1:W-:Y:S01]  /*a52e0*/  @P6 STG.E.U8 desc[UR44][R24.64], R0 ;  /* 0x0000000018006986 */ /* 0x0003e2000c10112c */
[----:B0-----:R-:W-:Y:S01]  /*a52f0*/  ISETP.LT.AND P6, PT, R12, UR4, !P1 ;  /* 0x000000040c007c0c */ /* 0x001fe2000cfc1270 */
[----:B------:R-:W0:Y:S02]  /*a5300*/  LDCU UR4, c[0x0][0x398] ;  /* 0x00007300ff0477ac */ /* 0x000e240008000800 */
[----:B-1----:R-:W4:Y:S01]  /*a5310*/  LDL.LU.64 R24, [R1+0x2338] ;  /* 0x0023380001187983 */ /* 0x002f220000300a00 */
[----:B------:R-:W-:-:S09]  /*a5320*/  PRMT R0, R20, 0x7771, RZ ;  /* 0x0000777114007816 */ /* 0x000fd200000000ff */
[----:B---3--:R1:W-:Y:S01]  /*a5330*/  @P6 STG.E.U8 desc[UR44][R16.64], R0 ;  /* 0x0000000010006986 */ /* 0x0083e2000c10112c */
[----:B0-----:R-:W-:Y:S01]  /*a5340*/  ISETP.LT.AND P6, PT, R29, UR4, !P1 ;  /* 0x000000041d007c0c */ /* 0x001fe2000cfc1270 */
[----:B------:R-:W0:Y:S02]  /*a5350*/  LDCU UR4, c[0x0][0x398] ;  /* 0x00007300ff0477ac */ /* 0x000e240008000800 */
[----:B-1----:R-:W3:Y:S01]  /*a5360*/  LDL.LU.64 R16, [R1+0x2330] ;  /* 0x0023300001107983 */ /* 0x002ee20000300a00 */
[----:B------:R-:W-:-:S03]  /*a5370*/  PRMT R0, R20, 0x7772, RZ ;  /* 0x0000777214007816 */ /* 0x000fc600000000ff */
[----:B------:R-:W3:Y:S06]  /*a5380*/  LDL.LU R13, [R1+0x434] ;  /* 0x00043400010d7983 */ /* 0x000eec0000300800 */
[----:B------:R1:W-:Y:S04]  /*a5390*/  @P6 STG.E.U8 desc[UR44][R18.64], R0 ;  /* 0x0000000012006986 */ /* 0x0003e8000c10112c */
[----:B-1----:R-:W3:Y:S01]  /*a53a0*/  LDL.LU.64 R18, [R1+0x2328] ;  /* 0x0023280001127983 */ /* 0x002ee20000300a00 */
[----:B------:R-:W-:-:S03]  /*a53b0*/  PRMT R0, R20, 0x7773, RZ ;  /* 0x0000777314007816 */ /* 0x000fc600000000ff */
[----:B------:R-:W3:Y:S01]  /*a53c0*/  LDL.LU.64 R20, [R1+0x2348] ;  /* 0x0023480001147983 */ /* 0x000ee20000300a00 */
[----:B0-----:R-:W-:Y:S01]  /*a53d0*/  ISETP.LT.AND P6, PT, R28, UR4, !P1 ;  /* 0x000000041c007c0c */ /* 0x001fe2000cfc1270 */
[----:B------:R-:W0:Y:S01]  /*a53e0*/  LDCU UR4, c[0x0][0x398] ;  /* 0x00007300ff0477ac */ /* 0x000e220008000800 */
[C---:B------:R-:W-:Y:S02]  /*a53f0*/  LOP3.LUT P4, RZ, R15.reuse, 0x80000000, RZ, 0xc0, !PT ;  /* 0x800000000fff7812 */ /* 0x040fe4000788c0ff */
[----:B------:R-:W-:-:S09]  /*a5400*/  LOP3.LUT P1, RZ, R15, 0x40000000, RZ, 0xc0, !PT ;  /* 0x400000000fff7812 */ /* 0x000fd2000782c0ff */
[----:B--2---:R1:W-:Y:S01]  /*a5410*/  @P6 STG.E.U8 desc[UR44][R10.64], R0 ;  /* 0x000000000a006986 */ /* 0x0043e2000c10112c */
[----:B0-----:R-:W-:Y:S01]  /*a5420*/  ISETP.LT.AND P6, PT, R3, UR4, !P0 ;  /* 0x0000000403007c0c */ /* 0x001fe2000c7c1270 */
[----:B------:R-:W0:Y:S01]  /*a5430*/  LDCU UR4, c[0x0][0x398] ;  /* 0x00007300ff0477ac */ /* 0x000e220008000800 */
[----:B-1----:R-:W-:-:S11]  /*a5440*/  PRMT R0, R4, 0x7770, RZ ;  /* 0x0000777004007816 */ /* 0x002fd600000000ff */
[----:B----4-:R1:W-:Y:S01]  /*a5450*/  @P6 STG.E.U8 desc[UR44][R26.64], R0 ;  /* 0x000000001a006986 */ /* 0x0103e2000c10112c */
[----:B0-----:R-:W-:Y:S01]  /*a5460*/  ISETP.LT.AND P6, PT, R12, UR4, !P0 ;  /* 0x000000040c007c0c */ /* 0x001fe2000c7c1270 */
[----:B------:R-:W0:Y:S01]  /*a5470*/  LDCU UR4, c[0x0][0x398] ;  /* 0x00007300ff0477ac */ /* 0x000e220008000800 */
[C---:B-1----:R-:W-:Y:S01]  /*a5480*/  PRMT R0, R4.reuse, 0x7771, RZ ;  /* 0x0000777104007816 */ /* 0x042fe200000000ff */
[----:B------:R-:W2:Y:S10]  /*a5490*/  LDL.LU.64 R26, [R1+0x2358] ;  /* 0x00235800011a7983 */ /* 0x000eb40000300a00 */
[----:B------:R1:W-:Y:S01]  /*a54a0*/  @P6 STG.E.U8 desc[UR44][R22.64], R0 ;  /* 0x0000000016006986 */ /* 0x0003e2000c10112c */
[----:B0-----:R-:W-:Y:S01]  /*a54b0*/  ISETP.LT.AND P6, PT, R29, UR4, !P0 ;  /* 0x000000041d007c0c */ /* 0x001fe2000c7c1270 */
[----:B------:R-:W0:Y:S01]  /*a54c0*/  LDCU UR4, c[0x0][0x398] ;  /* 0x00007300ff0477ac */ /* 0x000e220008000800 */
[----:B-1----:R-:W-:-:S11]  /*a54d0*/  PRMT R0, R4, 0x7772, RZ ;  /* 0x0000777204007816 */ /* 0x002fd600000000ff */
[----:B------:R1:W-:Y:S01]  /*a54e0*/  @P6 STG.E.U8 desc[UR44][R24.64], R0 ;  /* 0x0000000018006986 */ /* 0x0003e2000c10112c */
[----:B0-----:R-:W-:Y:S02]  /*a54f0*/  ISETP.LT.AND P6, PT, R28, UR4, !P0 ;  /* 0x000000041c007c0c */ /* 0x001fe4000c7c1270 */
[----:B------:R-:W-:Y:S01]  /*a5500*/  PRMT R4, R4, 0x7773, RZ ;  /* 0x0000777304047816 */ /* 0x000fe200000000ff */
[----:B------:R-:W0:Y:S01]  /*a5510*/  LDCU UR4, c[0x0][0x398] ;  /* 0x00007300ff0477ac */ /* 0x000e220008000800 */
[----:B------:R-:W-:Y:S01]  /*a5520*/  IMAD.MOV.U32 R22, RZ, RZ, R14 ;  /* 0x000000ffff167224 */ /* 0x000fe200078e000e */
[----:B------:R-:W-:Y:S01]  /*a5530*/  LOP3.LUT P0, RZ, R15, 0x20000000, RZ, 0xc0, !PT ;  /* 0x200000000fff7812 */ /* 0x000fe2000780c0ff */
[----:B-1----:R-:W4:Y:S04]  /*a5540*/  LDL.LU.64 R24, [R1+0x2350] ;  /* 0x0023500001187983 */ /* 0x002f280000300a00 */
[----:B------:R-:W4:Y:S04]  /*a5550*/  LDL.LU.64 R14, [R1+0x1738] ;  /* 0x00173800010e7983 */ /* 0x000f280000300a00 */
[----:B---3--:R1:W-:Y:S01]  /*a5560*/  @P6 STG.E.U8 desc[UR44][R16.64], R4 ;  /* 0x0000000410006986 */ /* 0x0083e2000c10112c */
[----:B------:R-:W-:-:S02]  /*a5570*/  ISETP.LT.AND P6, PT, R3, UR5, !P5 ;  /* 0x0000000503007c0c */ /* 0x000fc4000efc1270 */
[C---:B------:R-:W-:Y:S01]  /*a5580*/  PRMT R0, R13.reuse, 0x7770, RZ ;  /* 0x000077700d007816 */ /* 0x040fe200000000ff */
[----:B------:R-:W3:Y:S01]  /*a5590*/  LDCU UR5, c[0x0][0x398] ;  /* 0x00007300ff0577ac */ /* 0x000ee20008000800 */
[----:B-1----:R-:W4:Y:S09]  /*a55a0*/  LDL.LU.64 R16, [R1+0x2368] ;  /* 0x0023680001107983 */ /* 0x002f320000300a00 */
[----:B------:R1:W-:Y:S01]  /*a55b0*/  @P6 STG.E.U8 desc[UR44][R18.64], R0 ;  /* 0x0000000012006986 */ /* 0x0003e2000c10112c */
[----:B0-----:R-:W-:Y:S01]  /*a55c0*/  ISETP.LT.AND P6, PT, R12, UR4, !P5 ;  /* 0x000000040c007c0c */ /* 0x001fe2000efc1270 */
[----:B------:R-:W0:Y:S01]  /*a55d0*/  LDCU UR4, c[0x0][0x398] ;  /* 0x00007300ff0477ac */ /* 0x000e220008000800 */
[----:B-1----:R-:W-:Y:S01]  /*a55e0*/  PRMT R0, R13, 0x7771, RZ ;  /* 0x000077710d007816 */ /* 0x002fe200000000ff */
[----:B------:R-:W4:Y:S10]  /*a55f0*/  LDL.LU.64 R18, [R1+0x2380] ;  /* 0x0023800001127983 */ /* 0x000f340000300a00 */
[----:B------:R1:W-:Y:S04]  /*a5600*/  @P6 STG.E.U8 desc[UR44][R20.64], R0 ;  /* 0x0000000014006986 */ /* 0x0003e8000c10112c */
[----:B-1----:R-:W4:Y:S01]  /*a5610*/  LDL.LU.64 R20, [R1+0x2378] ;  /* 0x0023780001147983 */ /* 0x002f220000300a00 */
[----:B---3--:R-:W-:Y:S01]  /*a5620*/  ISETP.LT.AND P6, PT, R29, UR5, !P5 ;  /* 0x000000051d007c0c */ /* 0x008fe2000efc1270 */
[----:B------:R-:W1:Y:S01]  /*a5630*/  LDCU UR5, c[0x0][0x398] ;  /* 0x00007300ff0577ac */ /* 0x000e620008000800 */
[----:B0-----:R-:W-:-:S02]  /*a5640*/  ISETP.LT.AND P5, PT, R28, UR4, !P5 ;  /* 0x000000041c007c0c */ /* 0x001fc4000efa1270 */
[----:B------:R-:W-:Y:S01]  /*a5650*/  PRMT R0, R13, 0x7772, RZ ;  /* 0x000077720d007816 */ /* 0x000fe200000000ff */
[----:B------:R-:W0:Y:S08]  /*a5660*/  LDCU UR4, c[0x0][0x398] ;  /* 0x00007300ff0477ac */ /* 0x000e300008000800 */
[----:B--2---:R2:W-:Y:S01]  /*a5670*/  @P6 STG.E.U8 desc[UR44][R26.64], R0 ;  /* 0x000000001a006986 */ /* 0x0045e2000c10112c */
[----:B------:R-:W-:Y:S01]  /*a5680*/  ISETP.LT.AND P6, PT, R3, UR6, !P2 ;  /* 0x0000000603007c0c */ /* 0x000fe2000d7c1270 */
[----:B------:R-:W3:Y:S01]  /*a5690*/  LDCU UR6, c[0x0][0x398] ;  /* 0x00007300ff0677ac */ /* 0x000ee20008000800 */
[----:B--2---:R-:W-:Y:S01]  /*a56a0*/  PRMT R0, R13, 0x7773, RZ ;  /* 0x000077730d007816 */ /* 0x004fe200000000ff */
[----:B------:R-:W2:Y:S04]  /*a56b0*/  LDL.LU.64 R26, [R1+0x2370] ;  /* 0x00237000011a7983 */ /* 0x000ea80000300a00 */
[----:B----4-:R4:W-:Y:S01]  /*a56c0*/  @P5 STG.E.U8 desc[UR44][R24.64], R0 ;  /* 0x0000000018005986 */ /* 0x0109e2000c10112c */
[----:B-1----:R-:W-:Y:S01]  /*a56d0*/  ISETP.LT.AND P5, PT, R12, UR5, !P2 ;  /* 0x000000050c007c0c */ /* 0x002fe2000d7a1270 */
[----:B------:R-:W1:Y:S01]  /*a56e0*/  LDCU UR5, c[0x0][0x398] ;  /* 0x00007300ff0577ac */ /* 0x000e620008000800 */
[----:B----4-:R-:W-:Y:S01]  /*a56f0*/  PRMT R0, R5, 0x7770, RZ ;  /* 0x0000777005007816 */ /* 0x010fe200000000ff */
[----:B------:R-:W4:Y:S04]  /*a5700*/  LDL.LU.64 R24, [R1+0x2398] ;  /* 0x0023980001187983 */ /* 0x000f280000300a00 */
[----:B------:R0:W-:Y:S01]  /*a5710*/  @P6 STG.E.U8 desc[UR44][R14.64], R0 ;  /* 0x000000000e006986 */ /* 0x0001e2000c10112c */
[----:B------:R-:W-:-:S02]  /*a5720*/  ISETP.LT.AND P6, PT, R29, UR7, !P2 ;  /* 0x000000071d007c0c */ /* 0x000fc4000d7c1270 */
[----:B------:R-:W-:Y:S02]  /*a5730*/  ISETP.LT.AND P2, PT, R28, UR8, !P2 ;  /* 0x000000081c007c0c */ /* 0x000fe4000d741270 */
[----:B------:R-:W-:Y:S01]  /*a5740*/  PRMT R2, R22, 0x7772, RZ ;  /* 0x0000777216027816 */ /* 0x000fe200000000ff */
[----:B------:R-:W1:Y:S01]  /*a5750*/  LDCU UR7, c[0x0][0x398] ;  /* 0x00007300ff0777ac */ /* 0x000e620008000800 */
[----:B------:R-:W1:Y:S01]  /*a5760*/  LDCU UR8, c[0x0][0x398] ;  /* 0x00007300ff0877ac */ /* 0x000e620008000800 */
[----:B0-----:R-:W4:Y:S01]  /*a5770*/  LDL.LU.64 R14, [R1+0x2390] ;  /* 0x00239000010e7983 */ /* 0x001f220000300a00 */
[----:B------:R-:W-:-:S05]  /*a5780*/  PRMT R0, R5, 0x7771, RZ ;  /* 0x0000777105007816 */ /* 0x000fca00000000ff */
[----:B------:R0:W-:Y:S02]  /*a5790*/  @P5 STG.E.U8 desc[UR44][R16.64], R0 ;  /* 0x0000000010005986 */ /* 0x0001e4000c10112c */
[C---:B0-----:R-:W-:Y:S02]  /*a57a0*/  PRMT R0, R5.reuse, 0x7772, RZ ;  /* 0x0000777205007816 */ /* 0x041fe400000000ff */
[----:B------:R-:W-:Y:S01]  /*a57b0*/  PRMT R5, R5, 0x7773, RZ ;  /* 0x0000777305057816 */ /* 0x000fe200000000ff */
[----:B------:R-:W4:Y:S04]  /*a57c0*/  LDL.LU.64 R16, [R1+0x23a0] ;  /* 0x0023a00001107983 */ /* 0x000f280000300a00 */
[----:B------:R0:W-:Y:S04]  /*a57d0*/  @P6 STG.E.U8 desc[UR44][R18.64], R0 ;  /* 0x0000000012006986 */ /* 0x0001e8000c10112c */
[----:B------:R1:W-:Y:S04]  /*a57e0*/  @P2 STG.E.U8 desc[UR44][R20.64], R5 ;  /* 0x0000000514002986 */ /* 0x0003e8000c10112c */
[----:B0-----:R-:W4:Y:S04]  /*a57f0*/  LDL.LU.64 R18, [R1+0x2388] ;  /* 0x0023880001127983 */ /* 0x001f280000300a00 */
[----:B-1----:R-:W4:Y:S01]  /*a5800*/  LDL.LU.64 R20, [R1+0x23a8] ;  /* 0x0023a80001147983 */ /* 0x002f220000300a00 */
[----:B------:R-:W-:-:S02]  /*a5810*/  ISETP.LT.AND P5, PT, R3, UR4, !P3 ;  /* 0x0000000403007c0c */ /* 0x000fc4000dfa1270 */
[----:B------:R-:W-:Y:S02]  /*a5820*/  ISETP.LT.AND P2, PT, R12, UR9, !P3 ;  /* 0x000000090c007c0c */ /* 0x000fe4000df41270 */
[----:B------:R-:W-:Y:S02]  /*a5830*/  PRMT R0, R22, 0x7770, RZ ;  /* 0x0000777016007816 */ /* 0x000fe400000000ff */
[----:B---3--:R-:W-:Y:S01]  /*a5840*/  ISETP.LT.AND P6, PT, R29, UR6, !P3 ;  /* 0x000000061d007c0c */ /* 0x008fe2000dfc1270 */
[----:B------:R-:W3:Y:S04]  /*a5850*/  LDL.LU.64 R4, [R1+0x2360] ;  /* 0x0023600001047983 */ /* 0x000ee80000300a00 */
[----:B------:R-:W3:Y:S01]  /*a5860*/  LDL.LU R13, [R1+0x43c] ;  /* 0x00043c00010d7983 */ /* 0x000ee20000300800 */
[----:B------:R-:W-:-:S03]  /*a5870*/  ISETP.LT.AND P3, PT, R28, UR10, !P3 ;  /* 0x0000000a1c007c0c */ /* 0x000fc6000df61270 */
[----:B------:R-:W3:Y:S04]  /*a5880*/  LDL.LU.64 R8, [R1+0x1730] ;  /* 0x0017300001087983 */ /* 0x000ee80000300a00 */
[----:B------:R-:W3:Y:S01]  /*a5890*/  LDL.LU.64 R10, [R1+0x1718] ;  /* 0x00171800010a7983 */ /* 0x000ee20000300a00 */
[----:B------:R-:W0:Y:S01]  /*a58a0*/  LDCU UR4, c[0x0][0x398] ;  /* 0x00007300ff0477ac */ /* 0x000e220008000800 */
[----:B------:R-:W1:Y:S01]  /*a58b0*/  LDCU UR6, c[0x0][0x398] ;  /* 0x00007300ff0677ac */ /* 0x000e620008000800 */
[----:B------:R-:W0:Y:S01]  /*a58c0*/  LDCU UR9, c[0x0][0x398] ;  /* 0x00007300ff0977ac */ /* 0x000e220008000800 */
[----:B------:R-:W0:Y:S01]  /*a58d0*/  LDCU UR10, c[0x0][0x398] ;  /* 0x00007300ff0a77ac */ /* 0x000e220008000800 */
[----:B--2---:R2:W-:Y:S01]  /*a58e0*/  @P5 STG.E.U8 desc[UR44][R26.64], R0 ;  /* 0x000000001a005986 */ /* 0x0045e2000c10112c */
[----:B------:R-:W-:Y:S01]  /*a58f0*/  ISETP.LT.AND P5, PT, R3, UR5, !P4 ;  /* 0x0000000503007c0c */ /* 0x000fe2000e7a1270 */
[----:B------:R-:W0:Y:S01]  /*a5900*/  LDCU UR5, c[0x0][0x398] ;  /* 0x00007300ff0577ac */ /* 0x000e220008000800 */
[----:B--2---:R-:W-:Y:S01]  /*a5910*/  PRMT R0, R22, 0x7771, RZ ;  /* 0x0000777116007816 */ /* 0x004fe200000000ff */
[----:B------:R-:W2:Y:S04]  /*a5920*/  LDL.LU.64 R26, [R1+0x1710] ;  /* 0x00171000011a7983 */ /* 0x000ea80000300a00 */
[----:B----4-:R4:W-:Y:S02]  /*a5930*/  @P2 STG.E.U8 desc[UR44][R24.64], R0 ;  /* 0x0000000018002986 */ /* 0x0109e4000c10112c */
[----:B----4-:R-:W-:-:S02]  /*a5940*/  IMAD.MOV.U32 R0, RZ, RZ, R22 ;  /* 0x000000ffff007224 */ /* 0x010fc400078e0016 */
[----:B------:R-:W4:Y:S04]  /*a5950*/  LDL.LU.64 R24, [R1+0x1700] ;  /* 0x0017000001187983 */ /* 0x000f280000300a00 */
[----:B------:R0:W-:Y:S01]  /*a5960*/  @P6 STG.E.U8 desc[UR44][R14.64], R2 ;  /* 0x000000020e006986 */ /* 0x0001e2000c10112c */
[----:B------:R-:W-:-:S03]  /*a5970*/  ISETP.LT.AND P6, PT, R12, UR11, !P4 ;  /* 0x0000000b0c007c0c */ /* 0x000fc6000e7c1270 */
[----:B------:R-:W4:Y:S01]  /*a5980*/  LDL.LU.64 R22, [R1+0x16e8] ;  /* 0x0016e80001167983 */ /* 0x000f220000300a00 */
[----:B------:R-:W-:Y:S02]  /*a5990*/  PRMT R0, R0, 0x7773, RZ ;  /* 0x0000777300007816 */ /* 0x000fe400000000ff */
[C---:B0-----:R-:W-:Y:S01]  /*a59a0*/  PRMT R2, R6.reuse, 0x7770, RZ ;  /* 0x0000777006027816 */ /* 0x041fe200000000ff */
[----:B------:R-:W4:Y:S04]  /*a59b0*/  LDL.LU.64 R14, [R1+0x16e0] ;  /* 0x0016e000010e7983 */ /* 0x000f280000300a00 */
[----:B------:R0:W-:Y:S02]  /*a59c0*/  @P3 STG.E.U8 desc[UR44][R16.64], R0 ;  /* 0x0000000010003986 */ /* 0x0001e4000c10112c */
[----:B0-----:R-:W-:-:S02]  /*a59d0*/  PRMT R0, R6, 0x7771, RZ ;  /* 0x0000777106007816 */ /* 0x001fc400000000ff */
[----:B------:R0:W5:Y:S04]  /*a59e0*/  LDL.LU.64 R16, [R1+0x23c8] ;  /* 0x0023c80001107983 */ /* 0x0001680000300a00 */
[----:B------:R0:W-:Y:S04]  /*a59f0*/  @P5 STG.E.U8 desc[UR44][R18.64], R2 ;  /* 0x0000000212005986 */ /* 0x0001e8000c10112c */
[----:B------:R1:W-:Y:S04]  /*a5a00*/  @P6 STG.E.U8 desc[UR44][R20.64], R0 ;  /* 0x0000000014006986 */ /* 0x0003e8000c10112c */
[----:B0-----:R-:W4:Y:S04]  /*a5a10*/  LDL.LU.64 R18, [R1+0x23c0] ;  /* 0x0023c00001127983 */ /* 0x001f280000300a00 */
[----:B-1----:R-:W4:Y:S01]  /*a5a20*/  LDL.LU.64 R20, [R1+0x23b8] ;  /* 0x0023b80001147983 */ /* 0x002f220000300a00 */
[----:B------:R-:W-:-:S02]  /*a5a30*/  ISETP.LT.AND P2, PT, R29, UR7, !P4 ;  /* 0x000000071d007c0c */ /* 0x000fc4000e741270 */
[----:B------:R-:W-:Y:S01]  /*a5a40*/  ISETP.LT.AND P4, PT, R28, UR8, !P4 ;  /* 0x000000081c007c0c */ /* 0x000fe2000e781270 */
[----:B------:R-:W0:Y:S01]  /*a5a50*/  LDCU UR7, c[0x0][0x398] ;  /* 0x00007300ff0777ac */ /* 0x000e220008000800 */
[C---:B------:R-:W-:Y:S02]  /*a5a60*/  ISETP.LT.AND P5, PT, R3.reuse, UR4, !P1 ;  /* 0x0000000403007c0c */ /* 0x040fe4000cfa1270 */
[C---:B------:R-:W-:Y:S02]  /*a5a70*/  PRMT R2, R6.reuse, 0x7772, RZ ;  /* 0x0000777206027816 */ /* 0x040fe400000000ff */
[----:B------:R-:W-:Y:S02]  /*a5a80*/  ISETP.LT.AND P3, PT, R3, UR5, !P0 ;  /* 0x0000000503007c0c */ /* 0x000fe4000c761270 */
[----:B------:R-:W-:Y:S02]  /*a5a90*/  PRMT R6, R6, 0x7773, RZ ;  /* 0x0000777306067816 */ /* 0x000fe400000000ff */
[----:B---3--:R-:W-:Y:S01]  /*a5aa0*/  PRMT R3, R13, 0x7770, RZ ;  /* 0x000077700d037816 */ /* 0x008fe200000000ff */
[----:B------:R1:W-:Y:S04]  /*a5ab0*/  @P2 STG.E.U8 desc[UR44][R4.64], R2 ;  /* 0x0000000204002986 */ /* 0x0003e8000c10112c */
[----:B------:R3:W-:Y:S01]  /*a5ac0*/  @P4 STG.E.U8 desc[UR44][R8.64], R6 ;  /* 0x0000000608004986 */ /* 0x0007e2000c10112c */
[----:B------:R-:W-:-:S03]  /*a5ad0*/  ISETP.LT.AND P2, PT, R12, UR12, !P1 ;  /* 0x0000000c0c007c0c */ /* 0x000fc6000cf41270 */
[----:B------:R1:W-:Y:S01]  /*a5ae0*/  @P5 STG.E.U8 desc[UR44][R10.64], R3 ;  /* 0x000000030a005986 */ /* 0x0003e2000c10112c */
[C---:B------:R-:W-:Y:S02]  /*a5af0*/  ISETP.LT.AND P5, PT, R29.reuse, UR6, !P1 ;  /* 0x000000061d007c0c */ /* 0x040fe4000cfa1270 */
[----:B------:R-:W-:Y:S02]  /*a5b00*/  ISETP.LT.AND P1, PT, R28, UR9, !P1 ;  /* 0x000000091c007c0c */ /* 0x000fe4000cf21270 */
[----:B------:R-:W-:Y:S02]  /*a5b10*/  ISETP.LT.AND P6, PT, R12, UR10, !P0 ;  /* 0x0000000a0c007c0c */ /* 0x000fe4000c7c1270 */
[----:B0-----:R-:W-:Y:S02]  /*a5b20*/  ISETP.LT.AND P4, PT, R29, UR7, !P0 ;  /* 0x000000071d007c0c */ /* 0x001fe4000c781270 */
[----:B------:R-:W-:Y:S02]  /*a5b30*/  ISETP.LT.AND P0, PT, R28, UR7, !P0 ;  /* 0x000000071c007c0c */ /* 0x000fe4000c701270 */
[----:B------:R-:W-:-:S02]  /*a5b40*/  PRMT R0, R13, 0x7771, RZ ;  /* 0x000077710d007816 */ /* 0x000fc400000000ff */
[C---:B-1----:R-:W-:Y:S02]  /*a5b50*/  PRMT R2, R13.reuse, 0x7772, RZ ;  /* 0x000077720d027816 */ /* 0x042fe400000000ff */
[----:B------:R-:W-:Y:S02]  /*a5b60*/  PRMT R4, R13, 0x7773, RZ ;  /* 0x000077730d047816 */ /* 0x000fe400000000ff */
[C---:B------:R-:W-:Y:S02]  /*a5b70*/  PRMT R5, R7.reuse, 0x7770, RZ ;  /* 0x0000777007057816 */ /* 0x040fe400000000ff */
[C---:B---3--:R-:W-:Y:S02]  /*a5b80*/  PRMT R9, R7.reuse, 0x7771, RZ ;  /* 0x0000777107097816 */ /* 0x048fe400000000ff */
[C---:B------:R-:W-:Y:S02]  /*a5b90*/  PRMT R11, R7.reuse, 0x7772, RZ ;  /* 0x00007772070b7816 */ /* 0x040fe400000000ff */
[----:B------:R-:W-:Y:S01]  /*a5ba0*/  PRMT R7, R7, 0x7773, RZ ;  /* 0x0000777307077816 */ /* 0x000fe200000000ff */
[----:B--2---:R0:W-:Y:S04]  /*a5bb0*/  @P2 STG.E.U8 desc[UR44][R26.64], R0 ;  /* 0x000000001a002986 */ /* 0x0041e8000c10112c */
[----:B----4-:R0:W-:Y:S04]  /*a5bc0*/  @P5 STG.E.U8 desc[UR44][R24.64], R2 ;  /* 0x0000000218005986 */ /* 0x0101e8000c10112c */
[----:B------:R0:W-:Y:S04]  /*a5bd0*/  @P1 STG.E.U8 desc[UR44][R22.64], R4 ;  /* 0x0000000416001986 */ /* 0x0001e8000c10112c */
[----:B------:R0:W-:Y:S04]  /*a5be0*/  @P3 STG.E.U8 desc[UR44][R14.64], R5 ;  /* 0x000000050e003986 */ /* 0x0001e8000c10112c */
[----:B------:R0:W-:Y:S04]  /*a5bf0*/  @P6 STG.E.U8 desc[UR44][R20.64], R9 ;  /* 0x0000000914006986 */ /* 0x0001e8000c10112c */
[----:B------:R0:W-:Y:S01]  /*a5c00*/  @P4 STG.E.U8 desc[UR44][R18.64], R11 ;  /* 0x0000000b12004986 */ /* 0x0001e2000c10112c */
[----:B------:R-:W-:Y:S05]  /*a5c10*/  @!P0 EXIT ;  /* 0x000000000000894d */ /* 0x000fea0003800000 */
[----:B-----5:R-:W-:Y:S01]  /*a5c20*/  STG.E.U8 desc[UR44][R16.64], R7 ;  /* 0x0000000710007986 */ /* 0x020fe2000c10112c */
[----:B------:R-:W-:Y:S05]  /*a5c30*/  EXIT ;  /* 0x000000000000794d */ /* 0x000fea0003800000 */
.L_x_2:
[----:B------:R-:W-:-:S00]  /*a5c40*/  BRA `(.L_x_2) ;  /* 0xfffffffc00fc7947 */ /* 0x000fc0000383ffff */
[----:B------:R-:W-:-:S00]  /*a5c50*/  NOP ;  /* 0x0000000000007918 */ /* 0x000fc00000000000 */
        /* <DEDUP_REMOVED lines=10> */
.L_x_3:


//--------------------- .nv.shared.matmul_kernel  --------------------------
	.section	.nv.shared.matmul_kernel,"aw",@nobits
	.sectionflags	@""
	.align	16
	.zero		1024


//--------------------- .nv.shared.reserved.0     --------------------------
	.section	.nv.shared.reserved.0,"aw",@nobits
	.weak		__nv_reservedSMEM_offset_0_alias
	.size		__nv_reservedSMEM_offset_0_alias, 0, 64
	.other		__nv_reservedSMEM_offset_0_alias,@"STO_CUDA_RESERVED_SHARED STV_DEFAULT"
__nv_reservedSMEM_offset_0_alias:
	.zero		0
	.zero		64


//--------------------- .nv.constant0.matmul_kernel --------------------------
	.section	.nv.constant0.matmul_kernel,"a",@progbits
	.sectionflags	@""
	.align	4
.nv.constant0.matmul_kernel:
	.zero		976


//--------------------- SYMBOLS --------------------------

	.type		.nv.reservedSmem.offset0,@object
	.size		.nv.reservedSmem.offset0,0x4
	.type		.nv.reservedSmem.cap,@object
	.size		.nv.reservedSmem.cap,0x4
